//
// Generated by NVIDIA NVVM Compiler
//
// Compiler Build ID: CL-36424714
// Cuda compilation tools, release 13.0, V13.0.88
// Based on NVVM 20.0.0
//

.version 9.0
.target sm_100
.address_size 64

	// .globl	_Z29LayerNormRowReduceInToOutWarpIff6MeanOpIffE6IvarOpIffEEvPKT_iiPT0_S8_T1_T2_
// _ZZ25LayerNormRowReduceInToOutIff6MeanOpIffE6IvarOpIffEEvPKT_iiPT0_S8_T1_T2_E12temp_storage has been demoted
// _ZZ26LayerNormRowReduceInToTempIff6MeanOpIffEEvPKT_iiPT0_T1_E12temp_storage has been demoted
// _ZZ27LayerNormRowReduceTempToOutIf6MeanOpIffEEvPKT_iiPS2_T0_E12temp_storage has been demoted
// _ZZ26LayerNormRowReduceInToTempIff6IvarOpIffEEvPKT_iiPT0_T1_E12temp_storage has been demoted
// _ZZ27LayerNormRowReduceTempToOutIf6IvarOpIffEEvPKT_iiPS2_T0_E12temp_storage has been demoted
// _ZZ25LayerNormRowReduceInToOutIff6DvarOpIffE7DmeanOpIffEEvPKT_iiPT0_S8_T1_T2_E12temp_storage has been demoted
// _ZZ26LayerNormRowReduceInToTempIff6DvarOpIffEEvPKT_iiPT0_T1_E12temp_storage has been demoted
// _ZZ27LayerNormRowReduceTempToOutIf6DvarOpIffEEvPKT_iiPS2_T0_E12temp_storage has been demoted
// _ZZ26LayerNormRowReduceInToTempIff7DmeanOpIffEEvPKT_iiPT0_T1_E12temp_storage has been demoted
// _ZZ27LayerNormRowReduceTempToOutIf7DmeanOpIffEEvPKT_iiPS2_T0_E12temp_storage has been demoted
.global .align 1 .b8 _ZN34_INTERNAL_fb38fe43_4_k_cu_d62a178a4cuda3std3__45__cpo5beginE[1];
.global .align 1 .b8 _ZN34_INTERNAL_fb38fe43_4_k_cu_d62a178a4cuda3std3__45__cpo3endE[1];
.global .align 1 .b8 _ZN34_INTERNAL_fb38fe43_4_k_cu_d62a178a4cuda3std3__45__cpo6cbeginE[1];
.global .align 1 .b8 _ZN34_INTERNAL_fb38fe43_4_k_cu_d62a178a4cuda3std3__45__cpo4cendE[1];
.global .align 1 .b8 _ZN34_INTERNAL_fb38fe43_4_k_cu_d62a178a4cuda3std3__45__cpo6rbeginE[1];
.global .align 1 .b8 _ZN34_INTERNAL_fb38fe43_4_k_cu_d62a178a4cuda3std3__45__cpo4rendE[1];
.global .align 1 .b8 _ZN34_INTERNAL_fb38fe43_4_k_cu_d62a178a4cuda3std3__45__cpo7crbeginE[1];
.global .align 1 .b8 _ZN34_INTERNAL_fb38fe43_4_k_cu_d62a178a4cuda3std3__45__cpo5crendE[1];
.global .align 1 .b8 _ZN34_INTERNAL_fb38fe43_4_k_cu_d62a178a4cuda3std3__436_GLOBAL__N__fb38fe43_4_k_cu_d62a178a6ignoreE[1];
.global .align 1 .b8 _ZN34_INTERNAL_fb38fe43_4_k_cu_d62a178a4cuda3std3__419piecewise_constructE[1];
.global .align 1 .b8 _ZN34_INTERNAL_fb38fe43_4_k_cu_d62a178a4cuda3std3__48in_placeE[1];
.global .align 1 .b8 _ZN34_INTERNAL_fb38fe43_4_k_cu_d62a178a4cuda3std3__420unreachable_sentinelE[1];
.global .align 1 .b8 _ZN34_INTERNAL_fb38fe43_4_k_cu_d62a178a4cuda3std6ranges3__45__cpo4swapE[1];
.global .align 1 .b8 _ZN34_INTERNAL_fb38fe43_4_k_cu_d62a178a4cuda3std6ranges3__45__cpo9iter_moveE[1];
.global .align 1 .b8 _ZN34_INTERNAL_fb38fe43_4_k_cu_d62a178a4cuda3std6ranges3__45__cpo5beginE[1];
.global .align 1 .b8 _ZN34_INTERNAL_fb38fe43_4_k_cu_d62a178a4cuda3std6ranges3__45__cpo3endE[1];
.global .align 1 .b8 _ZN34_INTERNAL_fb38fe43_4_k_cu_d62a178a4cuda3std6ranges3__45__cpo6cbeginE[1];
.global .align 1 .b8 _ZN34_INTERNAL_fb38fe43_4_k_cu_d62a178a4cuda3std6ranges3__45__cpo4cendE[1];
.global .align 1 .b8 _ZN34_INTERNAL_fb38fe43_4_k_cu_d62a178a4cuda3std6ranges3__45__cpo7advanceE[1];
.global .align 1 .b8 _ZN34_INTERNAL_fb38fe43_4_k_cu_d62a178a4cuda3std6ranges3__45__cpo9iter_swapE[1];
.global .align 1 .b8 _ZN34_INTERNAL_fb38fe43_4_k_cu_d62a178a4cuda3std6ranges3__45__cpo4nextE[1];
.global .align 1 .b8 _ZN34_INTERNAL_fb38fe43_4_k_cu_d62a178a4cuda3std6ranges3__45__cpo4prevE[1];
.global .align 1 .b8 _ZN34_INTERNAL_fb38fe43_4_k_cu_d62a178a4cuda3std6ranges3__45__cpo4dataE[1];
.global .align 1 .b8 _ZN34_INTERNAL_fb38fe43_4_k_cu_d62a178a4cuda3std6ranges3__45__cpo5cdataE[1];
.global .align 1 .b8 _ZN34_INTERNAL_fb38fe43_4_k_cu_d62a178a4cuda3std6ranges3__45__cpo4sizeE[1];
.global .align 1 .b8 _ZN34_INTERNAL_fb38fe43_4_k_cu_d62a178a4cuda3std6ranges3__45__cpo5ssizeE[1];
.global .align 1 .b8 _ZN34_INTERNAL_fb38fe43_4_k_cu_d62a178a4cuda3std6ranges3__45__cpo8distanceE[1];
.global .align 1 .b8 _ZN34_INTERNAL_fb38fe43_4_k_cu_d62a178a6thrust24THRUST_300001_SM_1000_NS6system6detail10sequential3seqE[1];

.visible .entry _Z29LayerNormRowReduceInToOutWarpIff6MeanOpIffE6IvarOpIffEEvPKT_iiPT0_S8_T1_T2_(
	.param .u64 .ptr .align 1 _Z29LayerNormRowReduceInToOutWarpIff6MeanOpIffE6IvarOpIffEEvPKT_iiPT0_S8_T1_T2__param_0,
	.param .u32 _Z29LayerNormRowReduceInToOutWarpIff6MeanOpIffE6IvarOpIffEEvPKT_iiPT0_S8_T1_T2__param_1,
	.param .u32 _Z29LayerNormRowReduceInToOutWarpIff6MeanOpIffE6IvarOpIffEEvPKT_iiPT0_S8_T1_T2__param_2,
	.param .u64 .ptr .align 1 _Z29LayerNormRowReduceInToOutWarpIff6MeanOpIffE6IvarOpIffEEvPKT_iiPT0_S8_T1_T2__param_3,
	.param .u64 .ptr .align 1 _Z29LayerNormRowReduceInToOutWarpIff6MeanOpIffE6IvarOpIffEEvPKT_iiPT0_S8_T1_T2__param_4,
	.param .align 4 .b8 _Z29LayerNormRowReduceInToOutWarpIff6MeanOpIffE6IvarOpIffEEvPKT_iiPT0_S8_T1_T2__param_5[4],
	.param .align 8 .b8 _Z29LayerNormRowReduceInToOutWarpIff6MeanOpIffE6IvarOpIffEEvPKT_iiPT0_S8_T1_T2__param_6[16]
)
{
	.reg .pred 	%p<26>;
	.reg .b32 	%r<102>;
	.reg .b32 	%f<239>;
	.reg .b64 	%rd<28>;

	ld.param.f32 	%f33, [_Z29LayerNormRowReduceInToOutWarpIff6MeanOpIffE6IvarOpIffEEvPKT_iiPT0_S8_T1_T2__param_6+12];
	ld.param.u32 	%r41, [_Z29LayerNormRowReduceInToOutWarpIff6MeanOpIffE6IvarOpIffEEvPKT_iiPT0_S8_T1_T2__param_6+8];
	ld.param.u32 	%r40, [_Z29LayerNormRowReduceInToOutWarpIff6MeanOpIffE6IvarOpIffEEvPKT_iiPT0_S8_T1_T2__param_5];
	ld.param.u64 	%rd9, [_Z29LayerNormRowReduceInToOutWarpIff6MeanOpIffE6IvarOpIffEEvPKT_iiPT0_S8_T1_T2__param_0];
	ld.param.u32 	%r38, [_Z29LayerNormRowReduceInToOutWarpIff6MeanOpIffE6IvarOpIffEEvPKT_iiPT0_S8_T1_T2__param_1];
	ld.param.u32 	%r39, [_Z29LayerNormRowReduceInToOutWarpIff6MeanOpIffE6IvarOpIffEEvPKT_iiPT0_S8_T1_T2__param_2];
	ld.param.u64 	%rd6, [_Z29LayerNormRowReduceInToOutWarpIff6MeanOpIffE6IvarOpIffEEvPKT_iiPT0_S8_T1_T2__param_3];
	ld.param.u64 	%rd7, [_Z29LayerNormRowReduceInToOutWarpIff6MeanOpIffE6IvarOpIffEEvPKT_iiPT0_S8_T1_T2__param_4];
	cvta.to.global.u64 	%rd1, %rd9;
	mov.u32 	%r42, %tid.x;
	and.b32  	%r1, %r42, 31;
	shr.u32 	%r43, %r42, 5;
	mov.u32 	%r44, %ctaid.x;
	shl.b32 	%r45, %r44, 2;
	add.s32 	%r90, %r45, %r43;
	setp.ge.s32 	%p1, %r90, %r38;
	@%p1 bra 	$L__BB0_35;
	cvt.rn.f32.s32 	%f1, %r40;
	cvt.rn.f32.s32 	%f2, %r41;
	mov.u32 	%r46, %nctaid.x;
	shl.b32 	%r4, %r46, 2;
	not.b32 	%r47, %r1;
	add.s32 	%r5, %r39, %r47;
	shr.u32 	%r48, %r5, 5;
	add.s32 	%r49, %r48, 1;
	and.b32  	%r6, %r49, 15;
	add.s32 	%r7, %r6, -1;
	and.b32  	%r8, %r49, 7;
	add.s32 	%r9, %r8, -1;
	and.b32  	%r10, %r49, 268435440;
	and.b32  	%r11, %r49, 3;
	neg.s32 	%r12, %r10;
	cvta.to.global.u64 	%rd2, %rd6;
	cvta.to.global.u64 	%rd3, %rd7;
$L__BB0_2:
	setp.ge.s32 	%p2, %r1, %r39;
	mov.f32 	%f230, 0f00000000;
	@%p2 bra 	$L__BB0_16;
	setp.lt.u32 	%p3, %r5, 480;
	mul.lo.s32 	%r14, %r90, %r40;
	mov.f32 	%f230, 0f00000000;
	mov.u32 	%r94, %r1;
	@%p3 bra 	$L__BB0_6;
	add.s32 	%r91, %r1, %r14;
	mov.f32 	%f230, 0f00000000;
	mov.u32 	%r92, %r12;
	mov.u32 	%r94, %r1;
$L__BB0_5:
	.pragma "nounroll";
	mul.wide.s32 	%rd10, %r91, 4;
	add.s64 	%rd11, %rd1, %rd10;
	ld.global.nc.f32 	%f38, [%rd11];
	add.f32 	%f39, %f230, %f38;
	ld.global.nc.f32 	%f40, [%rd11+128];
	add.f32 	%f41, %f39, %f40;
	ld.global.nc.f32 	%f42, [%rd11+256];
	add.f32 	%f43, %f41, %f42;
	ld.global.nc.f32 	%f44, [%rd11+384];
	add.f32 	%f45, %f43, %f44;
	ld.global.nc.f32 	%f46, [%rd11+512];
	add.f32 	%f47, %f45, %f46;
	ld.global.nc.f32 	%f48, [%rd11+640];
	add.f32 	%f49, %f47, %f48;
	ld.global.nc.f32 	%f50, [%rd11+768];
	add.f32 	%f51, %f49, %f50;
	ld.global.nc.f32 	%f52, [%rd11+896];
	add.f32 	%f53, %f51, %f52;
	ld.global.nc.f32 	%f54, [%rd11+1024];
	add.f32 	%f55, %f53, %f54;
	ld.global.nc.f32 	%f56, [%rd11+1152];
	add.f32 	%f57, %f55, %f56;
	ld.global.nc.f32 	%f58, [%rd11+1280];
	add.f32 	%f59, %f57, %f58;
	ld.global.nc.f32 	%f60, [%rd11+1408];
	add.f32 	%f61, %f59, %f60;
	ld.global.nc.f32 	%f62, [%rd11+1536];
	add.f32 	%f63, %f61, %f62;
	ld.global.nc.f32 	%f64, [%rd11+1664];
	add.f32 	%f65, %f63, %f64;
	ld.global.nc.f32 	%f66, [%rd11+1792];
	add.f32 	%f67, %f65, %f66;
	ld.global.nc.f32 	%f68, [%rd11+1920];
	add.f32 	%f230, %f67, %f68;
	add.s32 	%r94, %r94, 512;
	add.s32 	%r92, %r92, 16;
	add.s32 	%r91, %r91, 512;
	setp.ne.s32 	%p4, %r92, 0;
	@%p4 bra 	$L__BB0_5;
$L__BB0_6:
	setp.eq.s32 	%p5, %r6, 0;
	@%p5 bra 	$L__BB0_16;
	setp.lt.u32 	%p6, %r7, 7;
	@%p6 bra 	$L__BB0_9;
	add.s32 	%r50, %r94, %r14;
	mul.wide.s32 	%rd12, %r50, 4;
	add.s64 	%rd13, %rd1, %rd12;
	ld.global.nc.f32 	%f70, [%rd13];
	add.f32 	%f71, %f230, %f70;
	ld.global.nc.f32 	%f72, [%rd13+128];
	add.f32 	%f73, %f71, %f72;
	ld.global.nc.f32 	%f74, [%rd13+256];
	add.f32 	%f75, %f73, %f74;
	ld.global.nc.f32 	%f76, [%rd13+384];
	add.f32 	%f77, %f75, %f76;
	ld.global.nc.f32 	%f78, [%rd13+512];
	add.f32 	%f79, %f77, %f78;
	ld.global.nc.f32 	%f80, [%rd13+640];
	add.f32 	%f81, %f79, %f80;
	ld.global.nc.f32 	%f82, [%rd13+768];
	add.f32 	%f83, %f81, %f82;
	ld.global.nc.f32 	%f84, [%rd13+896];
	add.f32 	%f230, %f83, %f84;
	add.s32 	%r94, %r94, 256;
$L__BB0_9:
	setp.eq.s32 	%p7, %r8, 0;
	@%p7 bra 	$L__BB0_16;
	setp.lt.u32 	%p8, %r9, 3;
	@%p8 bra 	$L__BB0_12;
	add.s32 	%r51, %r94, %r14;
	mul.wide.s32 	%rd14, %r51, 4;
	add.s64 	%rd15, %rd1, %rd14;
	ld.global.nc.f32 	%f86, [%rd15];
	add.f32 	%f87, %f230, %f86;
	ld.global.nc.f32 	%f88, [%rd15+128];
	add.f32 	%f89, %f87, %f88;
	ld.global.nc.f32 	%f90, [%rd15+256];
	add.f32 	%f91, %f89, %f90;
	ld.global.nc.f32 	%f92, [%rd15+384];
	add.f32 	%f230, %f91, %f92;
	add.s32 	%r94, %r94, 128;
$L__BB0_12:
	setp.eq.s32 	%p9, %r11, 0;
	@%p9 bra 	$L__BB0_16;
	setp.eq.s32 	%p10, %r11, 1;
	add.s32 	%r52, %r94, %r14;
	mul.wide.s32 	%rd16, %r52, 4;
	add.s64 	%rd4, %rd1, %rd16;
	ld.global.nc.f32 	%f93, [%rd4];
	add.f32 	%f230, %f230, %f93;
	@%p10 bra 	$L__BB0_16;
	setp.eq.s32 	%p11, %r11, 2;
	ld.global.nc.f32 	%f94, [%rd4+128];
	add.f32 	%f230, %f230, %f94;
	@%p11 bra 	$L__BB0_16;
	ld.global.nc.f32 	%f95, [%rd4+256];
	add.f32 	%f230, %f230, %f95;
$L__BB0_16:
	setp.ne.s32 	%p12, %r1, 0;
	mov.b32 	%r53, 1;
	mov.b32 	%r66, 31;
	mov.b32 	%r67, -1;
	// begin inline asm
	{  .reg .f32 r0;  .reg .pred p;  shfl.sync.down.b32 r0|p, %f230, %r53, %r66, %r67;  @p add.f32 r0, r0, %f230;  mov.f32 %f96, r0;}
	// end inline asm
	mov.b32 	%r56, 2;
	// begin inline asm
	{  .reg .f32 r0;  .reg .pred p;  shfl.sync.down.b32 r0|p, %f96, %r56, %r66, %r67;  @p add.f32 r0, r0, %f96;  mov.f32 %f99, r0;}
	// end inline asm
	mov.b32 	%r59, 4;
	// begin inline asm
	{  .reg .f32 r0;  .reg .pred p;  shfl.sync.down.b32 r0|p, %f99, %r59, %r66, %r67;  @p add.f32 r0, r0, %f99;  mov.f32 %f102, r0;}
	// end inline asm
	mov.b32 	%r62, 8;
	// begin inline asm
	{  .reg .f32 r0;  .reg .pred p;  shfl.sync.down.b32 r0|p, %f102, %r62, %r66, %r67;  @p add.f32 r0, r0, %f102;  mov.f32 %f105, r0;}
	// end inline asm
	mov.b32 	%r65, 16;
	// begin inline asm
	{  .reg .f32 r0;  .reg .pred p;  shfl.sync.down.b32 r0|p, %f105, %r65, %r66, %r67;  @p add.f32 r0, r0, %f105;  mov.f32 %f108, r0;}
	// end inline asm
	mov.b32 	%r68, %f108;
	shfl.sync.idx.b32	%r69|%p13, %r68, 0, 31, -1;
	mov.b32 	%f111, %r69;
	div.rn.f32 	%f17, %f111, %f1;
	@%p12 bra 	$L__BB0_18;
	mul.wide.s32 	%rd17, %r90, 4;
	add.s64 	%rd18, %rd2, %rd17;
	st.global.f32 	[%rd18], %f17;
$L__BB0_18:
	mov.f32 	%f238, 0f00000000;
	@%p2 bra 	$L__BB0_32;
	setp.lt.u32 	%p15, %r5, 480;
	mul.lo.s32 	%r27, %r90, %r41;
	mov.f32 	%f238, 0f00000000;
	mov.u32 	%r99, %r1;
	@%p15 bra 	$L__BB0_22;
	mov.b32 	%r98, 0;
	mov.f32 	%f238, 0f00000000;
	mov.u32 	%r99, %r1;
$L__BB0_21:
	.pragma "nounroll";
	add.s32 	%r71, %r99, %r27;
	mul.wide.s32 	%rd19, %r71, 4;
	add.s64 	%rd20, %rd1, %rd19;
	ld.global.nc.f32 	%f116, [%rd20];
	sub.f32 	%f117, %f116, %f17;
	fma.rn.f32 	%f118, %f117, %f117, %f238;
	ld.global.nc.f32 	%f119, [%rd20+128];
	sub.f32 	%f120, %f119, %f17;
	fma.rn.f32 	%f121, %f120, %f120, %f118;
	ld.global.nc.f32 	%f122, [%rd20+256];
	sub.f32 	%f123, %f122, %f17;
	fma.rn.f32 	%f124, %f123, %f123, %f121;
	ld.global.nc.f32 	%f125, [%rd20+384];
	sub.f32 	%f126, %f125, %f17;
	fma.rn.f32 	%f127, %f126, %f126, %f124;
	ld.global.nc.f32 	%f128, [%rd20+512];
	sub.f32 	%f129, %f128, %f17;
	fma.rn.f32 	%f130, %f129, %f129, %f127;
	ld.global.nc.f32 	%f131, [%rd20+640];
	sub.f32 	%f132, %f131, %f17;
	fma.rn.f32 	%f133, %f132, %f132, %f130;
	ld.global.nc.f32 	%f134, [%rd20+768];
	sub.f32 	%f135, %f134, %f17;
	fma.rn.f32 	%f136, %f135, %f135, %f133;
	ld.global.nc.f32 	%f137, [%rd20+896];
	sub.f32 	%f138, %f137, %f17;
	fma.rn.f32 	%f139, %f138, %f138, %f136;
	ld.global.nc.f32 	%f140, [%rd20+1024];
	sub.f32 	%f141, %f140, %f17;
	fma.rn.f32 	%f142, %f141, %f141, %f139;
	ld.global.nc.f32 	%f143, [%rd20+1152];
	sub.f32 	%f144, %f143, %f17;
	fma.rn.f32 	%f145, %f144, %f144, %f142;
	ld.global.nc.f32 	%f146, [%rd20+1280];
	sub.f32 	%f147, %f146, %f17;
	fma.rn.f32 	%f148, %f147, %f147, %f145;
	ld.global.nc.f32 	%f149, [%rd20+1408];
	sub.f32 	%f150, %f149, %f17;
	fma.rn.f32 	%f151, %f150, %f150, %f148;
	ld.global.nc.f32 	%f152, [%rd20+1536];
	sub.f32 	%f153, %f152, %f17;
	fma.rn.f32 	%f154, %f153, %f153, %f151;
	ld.global.nc.f32 	%f155, [%rd20+1664];
	sub.f32 	%f156, %f155, %f17;
	fma.rn.f32 	%f157, %f156, %f156, %f154;
	ld.global.nc.f32 	%f158, [%rd20+1792];
	sub.f32 	%f159, %f158, %f17;
	fma.rn.f32 	%f160, %f159, %f159, %f157;
	ld.global.nc.f32 	%f161, [%rd20+1920];
	sub.f32 	%f162, %f161, %f17;
	fma.rn.f32 	%f238, %f162, %f162, %f160;
	add.s32 	%r99, %r99, 512;
	add.s32 	%r98, %r98, 16;
	setp.ne.s32 	%p16, %r98, %r10;
	@%p16 bra 	$L__BB0_21;
$L__BB0_22:
	setp.eq.s32 	%p17, %r6, 0;
	@%p17 bra 	$L__BB0_32;
	setp.lt.u32 	%p18, %r7, 7;
	@%p18 bra 	$L__BB0_25;
	add.s32 	%r72, %r99, %r27;
	mul.wide.s32 	%rd21, %r72, 4;
	add.s64 	%rd22, %rd1, %rd21;
	ld.global.nc.f32 	%f164, [%rd22];
	sub.f32 	%f165, %f164, %f17;
	fma.rn.f32 	%f166, %f165, %f165, %f238;
	ld.global.nc.f32 	%f167, [%rd22+128];
	sub.f32 	%f168, %f167, %f17;
	fma.rn.f32 	%f169, %f168, %f168, %f166;
	ld.global.nc.f32 	%f170, [%rd22+256];
	sub.f32 	%f171, %f170, %f17;
	fma.rn.f32 	%f172, %f171, %f171, %f169;
	ld.global.nc.f32 	%f173, [%rd22+384];
	sub.f32 	%f174, %f173, %f17;
	fma.rn.f32 	%f175, %f174, %f174, %f172;
	ld.global.nc.f32 	%f176, [%rd22+512];
	sub.f32 	%f177, %f176, %f17;
	fma.rn.f32 	%f178, %f177, %f177, %f175;
	ld.global.nc.f32 	%f179, [%rd22+640];
	sub.f32 	%f180, %f179, %f17;
	fma.rn.f32 	%f181, %f180, %f180, %f178;
	ld.global.nc.f32 	%f182, [%rd22+768];
	sub.f32 	%f183, %f182, %f17;
	fma.rn.f32 	%f184, %f183, %f183, %f181;
	ld.global.nc.f32 	%f185, [%rd22+896];
	sub.f32 	%f186, %f185, %f17;
	fma.rn.f32 	%f238, %f186, %f186, %f184;
	add.s32 	%r99, %r99, 256;
$L__BB0_25:
	setp.eq.s32 	%p19, %r8, 0;
	@%p19 bra 	$L__BB0_32;
	setp.lt.u32 	%p20, %r9, 3;
	@%p20 bra 	$L__BB0_28;
	add.s32 	%r73, %r99, %r27;
	mul.wide.s32 	%rd23, %r73, 4;
	add.s64 	%rd24, %rd1, %rd23;
	ld.global.nc.f32 	%f188, [%rd24];
	sub.f32 	%f189, %f188, %f17;
	fma.rn.f32 	%f190, %f189, %f189, %f238;
	ld.global.nc.f32 	%f191, [%rd24+128];
	sub.f32 	%f192, %f191, %f17;
	fma.rn.f32 	%f193, %f192, %f192, %f190;
	ld.global.nc.f32 	%f194, [%rd24+256];
	sub.f32 	%f195, %f194, %f17;
	fma.rn.f32 	%f196, %f195, %f195, %f193;
	ld.global.nc.f32 	%f197, [%rd24+384];
	sub.f32 	%f198, %f197, %f17;
	fma.rn.f32 	%f238, %f198, %f198, %f196;
	add.s32 	%r99, %r99, 128;
$L__BB0_28:
	setp.eq.s32 	%p21, %r11, 0;
	@%p21 bra 	$L__BB0_32;
	setp.eq.s32 	%p22, %r11, 1;
	add.s32 	%r74, %r99, %r27;
	mul.wide.s32 	%rd25, %r74, 4;
	add.s64 	%rd5, %rd1, %rd25;
	ld.global.nc.f32 	%f199, [%rd5];
	sub.f32 	%f200, %f199, %f17;
	fma.rn.f32 	%f238, %f200, %f200, %f238;
	@%p22 bra 	$L__BB0_32;
	setp.eq.s32 	%p23, %r11, 2;
	ld.global.nc.f32 	%f201, [%rd5+128];
	sub.f32 	%f202, %f201, %f17;
	fma.rn.f32 	%f238, %f202, %f202, %f238;
	@%p23 bra 	$L__BB0_32;
	ld.global.nc.f32 	%f203, [%rd5+256];
	sub.f32 	%f204, %f203, %f17;
	fma.rn.f32 	%f238, %f204, %f204, %f238;
$L__BB0_32:
	mov.b32 	%r75, 1;
	mov.b32 	%r88, 31;
	mov.b32 	%r89, -1;
	// begin inline asm
	{  .reg .f32 r0;  .reg .pred p;  shfl.sync.down.b32 r0|p, %f238, %r75, %r88, %r89;  @p add.f32 r0, r0, %f238;  mov.f32 %f205, r0;}
	// end inline asm
	mov.b32 	%r78, 2;
	// begin inline asm
	{  .reg .f32 r0;  .reg .pred p;  shfl.sync.down.b32 r0|p, %f205, %r78, %r88, %r89;  @p add.f32 r0, r0, %f205;  mov.f32 %f208, r0;}
	// end inline asm
	mov.b32 	%r81, 4;
	// begin inline asm
	{  .reg .f32 r0;  .reg .pred p;  shfl.sync.down.b32 r0|p, %f208, %r81, %r88, %r89;  @p add.f32 r0, r0, %f208;  mov.f32 %f211, r0;}
	// end inline asm
	mov.b32 	%r84, 8;
	// begin inline asm
	{  .reg .f32 r0;  .reg .pred p;  shfl.sync.down.b32 r0|p, %f211, %r84, %r88, %r89;  @p add.f32 r0, r0, %f211;  mov.f32 %f214, r0;}
	// end inline asm
	mov.b32 	%r87, 16;
	// begin inline asm
	{  .reg .f32 r0;  .reg .pred p;  shfl.sync.down.b32 r0|p, %f214, %r87, %r88, %r89;  @p add.f32 r0, r0, %f214;  mov.f32 %f217, r0;}
	// end inline asm
	@%p12 bra 	$L__BB0_34;
	div.rn.f32 	%f220, %f217, %f2;
	add.f32 	%f221, %f33, %f220;
	rsqrt.approx.f32 	%f222, %f221;
	mul.wide.s32 	%rd26, %r90, 4;
	add.s64 	%rd27, %rd3, %rd26;
	st.global.f32 	[%rd27], %f222;
$L__BB0_34:
	add.s32 	%r90, %r90, %r4;
	setp.lt.s32 	%p25, %r90, %r38;
	@%p25 bra 	$L__BB0_2;
$L__BB0_35:
	ret;

}
	// .globl	_Z25LayerNormRowReduceInToOutIff6MeanOpIffE6IvarOpIffEEvPKT_iiPT0_S8_T1_T2_
.visible .entry _Z25LayerNormRowReduceInToOutIff6MeanOpIffE6IvarOpIffEEvPKT_iiPT0_S8_T1_T2_(
	.param .u64 .ptr .align 1 _Z25LayerNormRowReduceInToOutIff6MeanOpIffE6IvarOpIffEEvPKT_iiPT0_S8_T1_T2__param_0,
	.param .u32 _Z25LayerNormRowReduceInToOutIff6MeanOpIffE6IvarOpIffEEvPKT_iiPT0_S8_T1_T2__param_1,
	.param .u32 _Z25LayerNormRowReduceInToOutIff6MeanOpIffE6IvarOpIffEEvPKT_iiPT0_S8_T1_T2__param_2,
	.param .u64 .ptr .align 1 _Z25LayerNormRowReduceInToOutIff6MeanOpIffE6IvarOpIffEEvPKT_iiPT0_S8_T1_T2__param_3,
	.param .u64 .ptr .align 1 _Z25LayerNormRowReduceInToOutIff6MeanOpIffE6IvarOpIffEEvPKT_iiPT0_S8_T1_T2__param_4,
	.param .align 4 .b8 _Z25LayerNormRowReduceInToOutIff6MeanOpIffE6IvarOpIffEEvPKT_iiPT0_S8_T1_T2__param_5[4],
	.param .align 8 .b8 _Z25LayerNormRowReduceInToOutIff6MeanOpIffE6IvarOpIffEEvPKT_iiPT0_S8_T1_T2__param_6[16]
)
{
	.reg .pred 	%p<27>;
	.reg .b32 	%r<105>;
	.reg .b32 	%f<252>;
	.reg .b64 	%rd<28>;
	// demoted variable
	.shared .align 4 .b8 _ZZ25LayerNormRowReduceInToOutIff6MeanOpIffE6IvarOpIffEEvPKT_iiPT0_S8_T1_T2_E12temp_storage[24];
	ld.param.f32 	%f33, [_Z25LayerNormRowReduceInToOutIff6MeanOpIffE6IvarOpIffEEvPKT_iiPT0_S8_T1_T2__param_6+12];
	ld.param.u32 	%r43, [_Z25LayerNormRowReduceInToOutIff6MeanOpIffE6IvarOpIffEEvPKT_iiPT0_S8_T1_T2__param_6+8];
	ld.param.u32 	%r42, [_Z25LayerNormRowReduceInToOutIff6MeanOpIffE6IvarOpIffEEvPKT_iiPT0_S8_T1_T2__param_5];
	ld.param.u64 	%rd9, [_Z25LayerNormRowReduceInToOutIff6MeanOpIffE6IvarOpIffEEvPKT_iiPT0_S8_T1_T2__param_0];
	ld.param.u32 	%r40, [_Z25LayerNormRowReduceInToOutIff6MeanOpIffE6IvarOpIffEEvPKT_iiPT0_S8_T1_T2__param_1];
	ld.param.u32 	%r41, [_Z25LayerNormRowReduceInToOutIff6MeanOpIffE6IvarOpIffEEvPKT_iiPT0_S8_T1_T2__param_2];
	ld.param.u64 	%rd6, [_Z25LayerNormRowReduceInToOutIff6MeanOpIffE6IvarOpIffEEvPKT_iiPT0_S8_T1_T2__param_3];
	ld.param.u64 	%rd7, [_Z25LayerNormRowReduceInToOutIff6MeanOpIffE6IvarOpIffEEvPKT_iiPT0_S8_T1_T2__param_4];
	cvta.to.global.u64 	%rd1, %rd9;
	mov.u32 	%r1, %tid.x;
	mov.u32 	%r93, %ctaid.x;
	setp.ge.s32 	%p1, %r93, %r40;
	@%p1 bra 	$L__BB1_39;
	// begin inline asm
	mov.u32 %r44, %laneid;
	// end inline asm
	shr.u32 	%r45, %r1, 3;
	and.b32  	%r46, %r45, 124;
	mov.u32 	%r47, _ZZ25LayerNormRowReduceInToOutIff6MeanOpIffE6IvarOpIffEEvPKT_iiPT0_S8_T1_T2_E12temp_storage;
	add.s32 	%r48, %r47, %r46;
	add.s32 	%r5, %r48, 4;
	cvt.rn.f32.s32 	%f1, %r42;
	mov.u32 	%r6, %nctaid.x;
	not.b32 	%r49, %r1;
	add.s32 	%r7, %r41, %r49;
	shr.u32 	%r50, %r7, 7;
	add.s32 	%r51, %r50, 1;
	and.b32  	%r8, %r51, 15;
	add.s32 	%r9, %r8, -1;
	and.b32  	%r10, %r51, 7;
	add.s32 	%r11, %r10, -1;
	and.b32  	%r12, %r51, 67108848;
	and.b32  	%r13, %r51, 3;
	cvta.to.global.u64 	%rd2, %rd6;
	cvta.to.global.u64 	%rd3, %rd7;
$L__BB1_2:
	setp.ge.s32 	%p2, %r1, %r41;
	mov.f32 	%f243, 0f00000000;
	@%p2 bra 	$L__BB1_16;
	setp.lt.u32 	%p3, %r7, 1920;
	mul.lo.s32 	%r15, %r93, %r42;
	mov.f32 	%f243, 0f00000000;
	mov.u32 	%r97, %r1;
	@%p3 bra 	$L__BB1_6;
	shr.u32 	%r52, %r7, 7;
	add.s32 	%r53, %r52, 1;
	and.b32  	%r54, %r53, 67108848;
	neg.s32 	%r95, %r54;
	add.s32 	%r94, %r1, %r15;
	mov.f32 	%f243, 0f00000000;
	mov.u32 	%r97, %r1;
$L__BB1_5:
	.pragma "nounroll";
	mul.wide.s32 	%rd10, %r94, 4;
	add.s64 	%rd11, %rd1, %rd10;
	ld.global.nc.f32 	%f38, [%rd11];
	add.f32 	%f39, %f243, %f38;
	ld.global.nc.f32 	%f40, [%rd11+512];
	add.f32 	%f41, %f39, %f40;
	ld.global.nc.f32 	%f42, [%rd11+1024];
	add.f32 	%f43, %f41, %f42;
	ld.global.nc.f32 	%f44, [%rd11+1536];
	add.f32 	%f45, %f43, %f44;
	ld.global.nc.f32 	%f46, [%rd11+2048];
	add.f32 	%f47, %f45, %f46;
	ld.global.nc.f32 	%f48, [%rd11+2560];
	add.f32 	%f49, %f47, %f48;
	ld.global.nc.f32 	%f50, [%rd11+3072];
	add.f32 	%f51, %f49, %f50;
	ld.global.nc.f32 	%f52, [%rd11+3584];
	add.f32 	%f53, %f51, %f52;
	ld.global.nc.f32 	%f54, [%rd11+4096];
	add.f32 	%f55, %f53, %f54;
	ld.global.nc.f32 	%f56, [%rd11+4608];
	add.f32 	%f57, %f55, %f56;
	ld.global.nc.f32 	%f58, [%rd11+5120];
	add.f32 	%f59, %f57, %f58;
	ld.global.nc.f32 	%f60, [%rd11+5632];
	add.f32 	%f61, %f59, %f60;
	ld.global.nc.f32 	%f62, [%rd11+6144];
	add.f32 	%f63, %f61, %f62;
	ld.global.nc.f32 	%f64, [%rd11+6656];
	add.f32 	%f65, %f63, %f64;
	ld.global.nc.f32 	%f66, [%rd11+7168];
	add.f32 	%f67, %f65, %f66;
	ld.global.nc.f32 	%f68, [%rd11+7680];
	add.f32 	%f243, %f67, %f68;
	add.s32 	%r97, %r97, 2048;
	add.s32 	%r95, %r95, 16;
	add.s32 	%r94, %r94, 2048;
	setp.ne.s32 	%p4, %r95, 0;
	@%p4 bra 	$L__BB1_5;
$L__BB1_6:
	setp.eq.s32 	%p5, %r8, 0;
	@%p5 bra 	$L__BB1_16;
	setp.lt.u32 	%p6, %r9, 7;
	@%p6 bra 	$L__BB1_9;
	add.s32 	%r55, %r97, %r15;
	mul.wide.s32 	%rd12, %r55, 4;
	add.s64 	%rd13, %rd1, %rd12;
	ld.global.nc.f32 	%f70, [%rd13];
	add.f32 	%f71, %f243, %f70;
	ld.global.nc.f32 	%f72, [%rd13+512];
	add.f32 	%f73, %f71, %f72;
	ld.global.nc.f32 	%f74, [%rd13+1024];
	add.f32 	%f75, %f73, %f74;
	ld.global.nc.f32 	%f76, [%rd13+1536];
	add.f32 	%f77, %f75, %f76;
	ld.global.nc.f32 	%f78, [%rd13+2048];
	add.f32 	%f79, %f77, %f78;
	ld.global.nc.f32 	%f80, [%rd13+2560];
	add.f32 	%f81, %f79, %f80;
	ld.global.nc.f32 	%f82, [%rd13+3072];
	add.f32 	%f83, %f81, %f82;
	ld.global.nc.f32 	%f84, [%rd13+3584];
	add.f32 	%f243, %f83, %f84;
	add.s32 	%r97, %r97, 1024;
$L__BB1_9:
	setp.eq.s32 	%p7, %r10, 0;
	@%p7 bra 	$L__BB1_16;
	setp.lt.u32 	%p8, %r11, 3;
	@%p8 bra 	$L__BB1_12;
	add.s32 	%r56, %r97, %r15;
	mul.wide.s32 	%rd14, %r56, 4;
	add.s64 	%rd15, %rd1, %rd14;
	ld.global.nc.f32 	%f86, [%rd15];
	add.f32 	%f87, %f243, %f86;
	ld.global.nc.f32 	%f88, [%rd15+512];
	add.f32 	%f89, %f87, %f88;
	ld.global.nc.f32 	%f90, [%rd15+1024];
	add.f32 	%f91, %f89, %f90;
	ld.global.nc.f32 	%f92, [%rd15+1536];
	add.f32 	%f243, %f91, %f92;
	add.s32 	%r97, %r97, 512;
$L__BB1_12:
	setp.eq.s32 	%p9, %r13, 0;
	@%p9 bra 	$L__BB1_16;
	setp.eq.s32 	%p10, %r13, 1;
	add.s32 	%r57, %r97, %r15;
	mul.wide.s32 	%rd16, %r57, 4;
	add.s64 	%rd4, %rd1, %rd16;
	ld.global.nc.f32 	%f93, [%rd4];
	add.f32 	%f243, %f243, %f93;
	@%p10 bra 	$L__BB1_16;
	setp.eq.s32 	%p11, %r13, 2;
	ld.global.nc.f32 	%f94, [%rd4+512];
	add.f32 	%f243, %f243, %f94;
	@%p11 bra 	$L__BB1_16;
	ld.global.nc.f32 	%f95, [%rd4+1024];
	add.f32 	%f243, %f243, %f95;
$L__BB1_16:
	setp.ne.s32 	%p12, %r44, 0;
	mov.b32 	%r58, 1;
	mov.b32 	%r71, 31;
	mov.b32 	%r72, -1;
	// begin inline asm
	{  .reg .f32 r0;  .reg .pred p;  shfl.sync.down.b32 r0|p, %f243, %r58, %r71, %r72;  @p add.f32 r0, r0, %f243;  mov.f32 %f96, r0;}
	// end inline asm
	mov.b32 	%r61, 2;
	// begin inline asm
	{  .reg .f32 r0;  .reg .pred p;  shfl.sync.down.b32 r0|p, %f96, %r61, %r71, %r72;  @p add.f32 r0, r0, %f96;  mov.f32 %f99, r0;}
	// end inline asm
	mov.b32 	%r64, 4;
	// begin inline asm
	{  .reg .f32 r0;  .reg .pred p;  shfl.sync.down.b32 r0|p, %f99, %r64, %r71, %r72;  @p add.f32 r0, r0, %f99;  mov.f32 %f102, r0;}
	// end inline asm
	mov.b32 	%r67, 8;
	// begin inline asm
	{  .reg .f32 r0;  .reg .pred p;  shfl.sync.down.b32 r0|p, %f102, %r67, %r71, %r72;  @p add.f32 r0, r0, %f102;  mov.f32 %f105, r0;}
	// end inline asm
	mov.b32 	%r70, 16;
	// begin inline asm
	{  .reg .f32 r0;  .reg .pred p;  shfl.sync.down.b32 r0|p, %f105, %r70, %r71, %r72;  @p add.f32 r0, r0, %f105;  mov.f32 %f108, r0;}
	// end inline asm
	@%p12 bra 	$L__BB1_18;
	st.shared.f32 	[%r5], %f108;
$L__BB1_18:
	setp.ne.s32 	%p13, %r1, 0;
	bar.sync 	0;
	@%p13 bra 	$L__BB1_20;
	ld.shared.f32 	%f111, [_ZZ25LayerNormRowReduceInToOutIff6MeanOpIffE6IvarOpIffEEvPKT_iiPT0_S8_T1_T2_E12temp_storage+8];
	add.f32 	%f112, %f108, %f111;
	ld.shared.f32 	%f113, [_ZZ25LayerNormRowReduceInToOutIff6MeanOpIffE6IvarOpIffEEvPKT_iiPT0_S8_T1_T2_E12temp_storage+12];
	add.f32 	%f114, %f112, %f113;
	ld.shared.f32 	%f115, [_ZZ25LayerNormRowReduceInToOutIff6MeanOpIffE6IvarOpIffEEvPKT_iiPT0_S8_T1_T2_E12temp_storage+16];
	add.f32 	%f116, %f114, %f115;
	div.rn.f32 	%f117, %f116, %f1;
	st.shared.f32 	[_ZZ25LayerNormRowReduceInToOutIff6MeanOpIffE6IvarOpIffEEvPKT_iiPT0_S8_T1_T2_E12temp_storage], %f117;
	mul.wide.s32 	%rd17, %r93, 4;
	add.s64 	%rd18, %rd2, %rd17;
	st.global.f32 	[%rd18], %f117;
$L__BB1_20:
	setp.ge.s32 	%p14, %r1, %r41;
	bar.sync 	0;
	mov.f32 	%f251, 0f00000000;
	ld.shared.f32 	%f17, [_ZZ25LayerNormRowReduceInToOutIff6MeanOpIffE6IvarOpIffEEvPKT_iiPT0_S8_T1_T2_E12temp_storage];
	@%p14 bra 	$L__BB1_34;
	setp.lt.u32 	%p15, %r7, 1920;
	mul.lo.s32 	%r29, %r93, %r43;
	mov.f32 	%f251, 0f00000000;
	mov.u32 	%r102, %r1;
	@%p15 bra 	$L__BB1_24;
	mov.b32 	%r101, 0;
	mov.f32 	%f251, 0f00000000;
	mov.u32 	%r102, %r1;
$L__BB1_23:
	.pragma "nounroll";
	add.s32 	%r74, %r102, %r29;
	mul.wide.s32 	%rd19, %r74, 4;
	add.s64 	%rd20, %rd1, %rd19;
	ld.global.nc.f32 	%f122, [%rd20];
	sub.f32 	%f123, %f122, %f17;
	fma.rn.f32 	%f124, %f123, %f123, %f251;
	ld.global.nc.f32 	%f125, [%rd20+512];
	sub.f32 	%f126, %f125, %f17;
	fma.rn.f32 	%f127, %f126, %f126, %f124;
	ld.global.nc.f32 	%f128, [%rd20+1024];
	sub.f32 	%f129, %f128, %f17;
	fma.rn.f32 	%f130, %f129, %f129, %f127;
	ld.global.nc.f32 	%f131, [%rd20+1536];
	sub.f32 	%f132, %f131, %f17;
	fma.rn.f32 	%f133, %f132, %f132, %f130;
	ld.global.nc.f32 	%f134, [%rd20+2048];
	sub.f32 	%f135, %f134, %f17;
	fma.rn.f32 	%f136, %f135, %f135, %f133;
	ld.global.nc.f32 	%f137, [%rd20+2560];
	sub.f32 	%f138, %f137, %f17;
	fma.rn.f32 	%f139, %f138, %f138, %f136;
	ld.global.nc.f32 	%f140, [%rd20+3072];
	sub.f32 	%f141, %f140, %f17;
	fma.rn.f32 	%f142, %f141, %f141, %f139;
	ld.global.nc.f32 	%f143, [%rd20+3584];
	sub.f32 	%f144, %f143, %f17;
	fma.rn.f32 	%f145, %f144, %f144, %f142;
	ld.global.nc.f32 	%f146, [%rd20+4096];
	sub.f32 	%f147, %f146, %f17;
	fma.rn.f32 	%f148, %f147, %f147, %f145;
	ld.global.nc.f32 	%f149, [%rd20+4608];
	sub.f32 	%f150, %f149, %f17;
	fma.rn.f32 	%f151, %f150, %f150, %f148;
	ld.global.nc.f32 	%f152, [%rd20+5120];
	sub.f32 	%f153, %f152, %f17;
	fma.rn.f32 	%f154, %f153, %f153, %f151;
	ld.global.nc.f32 	%f155, [%rd20+5632];
	sub.f32 	%f156, %f155, %f17;
	fma.rn.f32 	%f157, %f156, %f156, %f154;
	ld.global.nc.f32 	%f158, [%rd20+6144];
	sub.f32 	%f159, %f158, %f17;
	fma.rn.f32 	%f160, %f159, %f159, %f157;
	ld.global.nc.f32 	%f161, [%rd20+6656];
	sub.f32 	%f162, %f161, %f17;
	fma.rn.f32 	%f163, %f162, %f162, %f160;
	ld.global.nc.f32 	%f164, [%rd20+7168];
	sub.f32 	%f165, %f164, %f17;
	fma.rn.f32 	%f166, %f165, %f165, %f163;
	ld.global.nc.f32 	%f167, [%rd20+7680];
	sub.f32 	%f168, %f167, %f17;
	fma.rn.f32 	%f251, %f168, %f168, %f166;
	add.s32 	%r102, %r102, 2048;
	add.s32 	%r101, %r101, 16;
	setp.ne.s32 	%p16, %r101, %r12;
	@%p16 bra 	$L__BB1_23;
$L__BB1_24:
	setp.eq.s32 	%p17, %r8, 0;
	@%p17 bra 	$L__BB1_34;
	setp.lt.u32 	%p18, %r9, 7;
	@%p18 bra 	$L__BB1_27;
	add.s32 	%r75, %r102, %r29;
	mul.wide.s32 	%rd21, %r75, 4;
	add.s64 	%rd22, %rd1, %rd21;
	ld.global.nc.f32 	%f170, [%rd22];
	sub.f32 	%f171, %f170, %f17;
	fma.rn.f32 	%f172, %f171, %f171, %f251;
	ld.global.nc.f32 	%f173, [%rd22+512];
	sub.f32 	%f174, %f173, %f17;
	fma.rn.f32 	%f175, %f174, %f174, %f172;
	ld.global.nc.f32 	%f176, [%rd22+1024];
	sub.f32 	%f177, %f176, %f17;
	fma.rn.f32 	%f178, %f177, %f177, %f175;
	ld.global.nc.f32 	%f179, [%rd22+1536];
	sub.f32 	%f180, %f179, %f17;
	fma.rn.f32 	%f181, %f180, %f180, %f178;
	ld.global.nc.f32 	%f182, [%rd22+2048];
	sub.f32 	%f183, %f182, %f17;
	fma.rn.f32 	%f184, %f183, %f183, %f181;
	ld.global.nc.f32 	%f185, [%rd22+2560];
	sub.f32 	%f186, %f185, %f17;
	fma.rn.f32 	%f187, %f186, %f186, %f184;
	ld.global.nc.f32 	%f188, [%rd22+3072];
	sub.f32 	%f189, %f188, %f17;
	fma.rn.f32 	%f190, %f189, %f189, %f187;
	ld.global.nc.f32 	%f191, [%rd22+3584];
	sub.f32 	%f192, %f191, %f17;
	fma.rn.f32 	%f251, %f192, %f192, %f190;
	add.s32 	%r102, %r102, 1024;
$L__BB1_27:
	setp.eq.s32 	%p19, %r10, 0;
	@%p19 bra 	$L__BB1_34;
	setp.lt.u32 	%p20, %r11, 3;
	@%p20 bra 	$L__BB1_30;
	add.s32 	%r76, %r102, %r29;
	mul.wide.s32 	%rd23, %r76, 4;
	add.s64 	%rd24, %rd1, %rd23;
	ld.global.nc.f32 	%f194, [%rd24];
	sub.f32 	%f195, %f194, %f17;
	fma.rn.f32 	%f196, %f195, %f195, %f251;
	ld.global.nc.f32 	%f197, [%rd24+512];
	sub.f32 	%f198, %f197, %f17;
	fma.rn.f32 	%f199, %f198, %f198, %f196;
	ld.global.nc.f32 	%f200, [%rd24+1024];
	sub.f32 	%f201, %f200, %f17;
	fma.rn.f32 	%f202, %f201, %f201, %f199;
	ld.global.nc.f32 	%f203, [%rd24+1536];
	sub.f32 	%f204, %f203, %f17;
	fma.rn.f32 	%f251, %f204, %f204, %f202;
	add.s32 	%r102, %r102, 512;
$L__BB1_30:
	setp.eq.s32 	%p21, %r13, 0;
	@%p21 bra 	$L__BB1_34;
	setp.eq.s32 	%p22, %r13, 1;
	add.s32 	%r77, %r102, %r29;
	mul.wide.s32 	%rd25, %r77, 4;
	add.s64 	%rd5, %rd1, %rd25;
	ld.global.nc.f32 	%f205, [%rd5];
	sub.f32 	%f206, %f205, %f17;
	fma.rn.f32 	%f251, %f206, %f206, %f251;
	@%p22 bra 	$L__BB1_34;
	setp.eq.s32 	%p23, %r13, 2;
	ld.global.nc.f32 	%f207, [%rd5+512];
	sub.f32 	%f208, %f207, %f17;
	fma.rn.f32 	%f251, %f208, %f208, %f251;
	@%p23 bra 	$L__BB1_34;
	ld.global.nc.f32 	%f209, [%rd5+1024];
	sub.f32 	%f210, %f209, %f17;
	fma.rn.f32 	%f251, %f210, %f210, %f251;
$L__BB1_34:
	setp.ne.s32 	%p24, %r44, 0;
	mov.b32 	%r78, 1;
	mov.b32 	%r91, 31;
	mov.b32 	%r92, -1;
	// begin inline asm
	{  .reg .f32 r0;  .reg .pred p;  shfl.sync.down.b32 r0|p, %f251, %r78, %r91, %r92;  @p add.f32 r0, r0, %f251;  mov.f32 %f211, r0;}
	// end inline asm
	mov.b32 	%r81, 2;
	// begin inline asm
	{  .reg .f32 r0;  .reg .pred p;  shfl.sync.down.b32 r0|p, %f211, %r81, %r91, %r92;  @p add.f32 r0, r0, %f211;  mov.f32 %f214, r0;}
	// end inline asm
	mov.b32 	%r84, 4;
	// begin inline asm
	{  .reg .f32 r0;  .reg .pred p;  shfl.sync.down.b32 r0|p, %f214, %r84, %r91, %r92;  @p add.f32 r0, r0, %f214;  mov.f32 %f217, r0;}
	// end inline asm
	mov.b32 	%r87, 8;
	// begin inline asm
	{  .reg .f32 r0;  .reg .pred p;  shfl.sync.down.b32 r0|p, %f217, %r87, %r91, %r92;  @p add.f32 r0, r0, %f217;  mov.f32 %f220, r0;}
	// end inline asm
	mov.b32 	%r90, 16;
	// begin inline asm
	{  .reg .f32 r0;  .reg .pred p;  shfl.sync.down.b32 r0|p, %f220, %r90, %r91, %r92;  @p add.f32 r0, r0, %f220;  mov.f32 %f223, r0;}
	// end inline asm
	@%p24 bra 	$L__BB1_36;
	st.shared.f32 	[%r5], %f223;
$L__BB1_36:
	setp.ne.s32 	%p25, %r1, 0;
	bar.sync 	0;
	@%p25 bra 	$L__BB1_38;
	ld.shared.f32 	%f226, [_ZZ25LayerNormRowReduceInToOutIff6MeanOpIffE6IvarOpIffEEvPKT_iiPT0_S8_T1_T2_E12temp_storage+8];
	add.f32 	%f227, %f223, %f226;
	ld.shared.f32 	%f228, [_ZZ25LayerNormRowReduceInToOutIff6MeanOpIffE6IvarOpIffEEvPKT_iiPT0_S8_T1_T2_E12temp_storage+12];
	add.f32 	%f229, %f227, %f228;
	ld.shared.f32 	%f230, [_ZZ25LayerNormRowReduceInToOutIff6MeanOpIffE6IvarOpIffEEvPKT_iiPT0_S8_T1_T2_E12temp_storage+16];
	add.f32 	%f231, %f229, %f230;
	cvt.rn.f32.s32 	%f232, %r43;
	div.rn.f32 	%f233, %f231, %f232;
	add.f32 	%f234, %f33, %f233;
	rsqrt.approx.f32 	%f235, %f234;
	mul.wide.s32 	%rd26, %r93, 4;
	add.s64 	%rd27, %rd3, %rd26;
	st.global.f32 	[%rd27], %f235;
$L__BB1_38:
	add.s32 	%r93, %r93, %r6;
	setp.lt.s32 	%p26, %r93, %r40;
	@%p26 bra 	$L__BB1_2;
$L__BB1_39:
	ret;

}
	// .globl	_Z26LayerNormRowReduceInToTempIff6MeanOpIffEEvPKT_iiPT0_T1_
.visible .entry _Z26LayerNormRowReduceInToTempIff6MeanOpIffEEvPKT_iiPT0_T1_(
	.param .u64 .ptr .align 1 _Z26LayerNormRowReduceInToTempIff6MeanOpIffEEvPKT_iiPT0_T1__param_0,
	.param .u32 _Z26LayerNormRowReduceInToTempIff6MeanOpIffEEvPKT_iiPT0_T1__param_1,
	.param .u32 _Z26LayerNormRowReduceInToTempIff6MeanOpIffEEvPKT_iiPT0_T1__param_2,
	.param .u64 .ptr .align 1 _Z26LayerNormRowReduceInToTempIff6MeanOpIffEEvPKT_iiPT0_T1__param_3,
	.param .align 4 .b8 _Z26LayerNormRowReduceInToTempIff6MeanOpIffEEvPKT_iiPT0_T1__param_4[4]
)
{
	.reg .pred 	%p<7>;
	.reg .b32 	%r<44>;
	.reg .b32 	%f<31>;
	.reg .b64 	%rd<9>;
	// demoted variable
	.shared .align 4 .b8 _ZZ26LayerNormRowReduceInToTempIff6MeanOpIffEEvPKT_iiPT0_T1_E12temp_storage[24];
	ld.param.u32 	%r19, [_Z26LayerNormRowReduceInToTempIff6MeanOpIffEEvPKT_iiPT0_T1__param_4];
	ld.param.u64 	%rd3, [_Z26LayerNormRowReduceInToTempIff6MeanOpIffEEvPKT_iiPT0_T1__param_0];
	ld.param.u32 	%r17, [_Z26LayerNormRowReduceInToTempIff6MeanOpIffEEvPKT_iiPT0_T1__param_1];
	ld.param.u32 	%r18, [_Z26LayerNormRowReduceInToTempIff6MeanOpIffEEvPKT_iiPT0_T1__param_2];
	ld.param.u64 	%rd4, [_Z26LayerNormRowReduceInToTempIff6MeanOpIffEEvPKT_iiPT0_T1__param_3];
	mov.u32 	%r1, %tid.x;
	mov.u32 	%r2, %ctaid.x;
	mov.u32 	%r3, %ntid.x;
	mad.lo.s32 	%r4, %r2, %r3, %r1;
	mov.u32 	%r42, %ctaid.y;
	setp.ge.s32 	%p1, %r42, %r17;
	@%p1 bra 	$L__BB2_10;
	mov.u32 	%r6, %nctaid.x;
	mul.lo.s32 	%r7, %r6, %r3;
	// begin inline asm
	mov.u32 %r20, %laneid;
	// end inline asm
	shr.u32 	%r21, %r1, 3;
	and.b32  	%r22, %r21, 124;
	mov.u32 	%r23, _ZZ26LayerNormRowReduceInToTempIff6MeanOpIffEEvPKT_iiPT0_T1_E12temp_storage;
	add.s32 	%r24, %r23, %r22;
	add.s32 	%r9, %r24, 4;
	mov.u32 	%r10, %nctaid.y;
	cvta.to.global.u64 	%rd1, %rd4;
	cvta.to.global.u64 	%rd2, %rd3;
$L__BB2_2:
	setp.ge.s32 	%p2, %r4, %r18;
	mov.f32 	%f30, 0f00000000;
	@%p2 bra 	$L__BB2_5;
	mul.lo.s32 	%r13, %r42, %r19;
	mov.f32 	%f30, 0f00000000;
	mov.u32 	%r43, %r4;
$L__BB2_4:
	add.s32 	%r25, %r43, %r13;
	mul.wide.s32 	%rd5, %r25, 4;
	add.s64 	%rd6, %rd2, %rd5;
	ld.global.nc.f32 	%f7, [%rd6];
	add.f32 	%f30, %f30, %f7;
	add.s32 	%r43, %r43, %r7;
	setp.lt.s32 	%p3, %r43, %r18;
	@%p3 bra 	$L__BB2_4;
$L__BB2_5:
	setp.ne.s32 	%p4, %r20, 0;
	mov.b32 	%r26, 1;
	mov.b32 	%r39, 31;
	mov.b32 	%r40, -1;
	// begin inline asm
	{  .reg .f32 r0;  .reg .pred p;  shfl.sync.down.b32 r0|p, %f30, %r26, %r39, %r40;  @p add.f32 r0, r0, %f30;  mov.f32 %f8, r0;}
	// end inline asm
	mov.b32 	%r29, 2;
	// begin inline asm
	{  .reg .f32 r0;  .reg .pred p;  shfl.sync.down.b32 r0|p, %f8, %r29, %r39, %r40;  @p add.f32 r0, r0, %f8;  mov.f32 %f11, r0;}
	// end inline asm
	mov.b32 	%r32, 4;
	// begin inline asm
	{  .reg .f32 r0;  .reg .pred p;  shfl.sync.down.b32 r0|p, %f11, %r32, %r39, %r40;  @p add.f32 r0, r0, %f11;  mov.f32 %f14, r0;}
	// end inline asm
	mov.b32 	%r35, 8;
	// begin inline asm
	{  .reg .f32 r0;  .reg .pred p;  shfl.sync.down.b32 r0|p, %f14, %r35, %r39, %r40;  @p add.f32 r0, r0, %f14;  mov.f32 %f17, r0;}
	// end inline asm
	mov.b32 	%r38, 16;
	// begin inline asm
	{  .reg .f32 r0;  .reg .pred p;  shfl.sync.down.b32 r0|p, %f17, %r38, %r39, %r40;  @p add.f32 r0, r0, %f17;  mov.f32 %f20, r0;}
	// end inline asm
	@%p4 bra 	$L__BB2_7;
	st.shared.f32 	[%r9], %f20;
$L__BB2_7:
	setp.ne.s32 	%p5, %r1, 0;
	bar.sync 	0;
	@%p5 bra 	$L__BB2_9;
	ld.shared.f32 	%f23, [_ZZ26LayerNormRowReduceInToTempIff6MeanOpIffEEvPKT_iiPT0_T1_E12temp_storage+8];
	add.f32 	%f24, %f20, %f23;
	ld.shared.f32 	%f25, [_ZZ26LayerNormRowReduceInToTempIff6MeanOpIffEEvPKT_iiPT0_T1_E12temp_storage+12];
	add.f32 	%f26, %f24, %f25;
	ld.shared.f32 	%f27, [_ZZ26LayerNormRowReduceInToTempIff6MeanOpIffEEvPKT_iiPT0_T1_E12temp_storage+16];
	add.f32 	%f28, %f26, %f27;
	mad.lo.s32 	%r41, %r42, %r6, %r2;
	mul.wide.u32 	%rd7, %r41, 4;
	add.s64 	%rd8, %rd1, %rd7;
	st.global.f32 	[%rd8], %f28;
$L__BB2_9:
	add.s32 	%r42, %r42, %r10;
	setp.lt.s32 	%p6, %r42, %r17;
	@%p6 bra 	$L__BB2_2;
$L__BB2_10:
	ret;

}
	// .globl	_Z27LayerNormRowReduceTempToOutIf6MeanOpIffEEvPKT_iiPS2_T0_
.visible .entry _Z27LayerNormRowReduceTempToOutIf6MeanOpIffEEvPKT_iiPS2_T0_(
	.param .u64 .ptr .align 1 _Z27LayerNormRowReduceTempToOutIf6MeanOpIffEEvPKT_iiPS2_T0__param_0,
	.param .u32 _Z27LayerNormRowReduceTempToOutIf6MeanOpIffEEvPKT_iiPS2_T0__param_1,
	.param .u32 _Z27LayerNormRowReduceTempToOutIf6MeanOpIffEEvPKT_iiPS2_T0__param_2,
	.param .u64 .ptr .align 1 _Z27LayerNormRowReduceTempToOutIf6MeanOpIffEEvPKT_iiPS2_T0__param_3,
	.param .align 4 .b8 _Z27LayerNormRowReduceTempToOutIf6MeanOpIffEEvPKT_iiPS2_T0__param_4[4]
)
{
	.reg .pred 	%p<15>;
	.reg .b32 	%r<65>;
	.reg .b32 	%f<109>;
	.reg .b64 	%rd<16>;
	// demoted variable
	.shared .align 4 .b8 _ZZ27LayerNormRowReduceTempToOutIf6MeanOpIffEEvPKT_iiPS2_T0_E12temp_storage[24];
	ld.param.u32 	%r30, [_Z27LayerNormRowReduceTempToOutIf6MeanOpIffEEvPKT_iiPS2_T0__param_4];
	ld.param.u64 	%rd6, [_Z27LayerNormRowReduceTempToOutIf6MeanOpIffEEvPKT_iiPS2_T0__param_0];
	ld.param.u32 	%r28, [_Z27LayerNormRowReduceTempToOutIf6MeanOpIffEEvPKT_iiPS2_T0__param_1];
	ld.param.u32 	%r29, [_Z27LayerNormRowReduceTempToOutIf6MeanOpIffEEvPKT_iiPS2_T0__param_2];
	ld.param.u64 	%rd5, [_Z27LayerNormRowReduceTempToOutIf6MeanOpIffEEvPKT_iiPS2_T0__param_3];
	cvta.to.global.u64 	%rd1, %rd6;
	mov.u32 	%r58, %ctaid.x;
	setp.ge.s32 	%p1, %r58, %r28;
	@%p1 bra 	$L__BB3_21;
	mov.u32 	%r2, %tid.x;
	// begin inline asm
	mov.u32 %r31, %laneid;
	// end inline asm
	shr.u32 	%r32, %r2, 3;
	and.b32  	%r33, %r32, 124;
	mov.u32 	%r34, _ZZ27LayerNormRowReduceTempToOutIf6MeanOpIffEEvPKT_iiPS2_T0_E12temp_storage;
	add.s32 	%r35, %r34, %r33;
	add.s32 	%r4, %r35, 4;
	cvt.rn.f32.s32 	%f1, %r30;
	mov.u32 	%r5, %nctaid.x;
	not.b32 	%r36, %r2;
	add.s32 	%r6, %r29, %r36;
	shr.u32 	%r37, %r6, 7;
	add.s32 	%r38, %r37, 1;
	and.b32  	%r7, %r38, 15;
	add.s32 	%r8, %r7, -1;
	and.b32  	%r9, %r38, 7;
	add.s32 	%r10, %r9, -1;
	and.b32  	%r11, %r38, 3;
	and.b32  	%r39, %r38, 67108848;
	neg.s32 	%r12, %r39;
	add.s64 	%rd2, %rd1, 4096;
	cvta.to.global.u64 	%rd3, %rd5;
$L__BB3_2:
	setp.ge.s32 	%p2, %r2, %r29;
	mov.f32 	%f108, 0f00000000;
	@%p2 bra 	$L__BB3_16;
	setp.lt.u32 	%p3, %r6, 1920;
	mul.lo.s32 	%r14, %r58, %r29;
	mov.f32 	%f108, 0f00000000;
	mov.u32 	%r62, %r2;
	@%p3 bra 	$L__BB3_6;
	add.s32 	%r59, %r2, %r14;
	mov.f32 	%f108, 0f00000000;
	mov.u32 	%r60, %r12;
	mov.u32 	%r62, %r2;
$L__BB3_5:
	.pragma "nounroll";
	mul.wide.s32 	%rd7, %r59, 4;
	add.s64 	%rd8, %rd2, %rd7;
	ld.global.nc.f32 	%f21, [%rd8+-4096];
	add.f32 	%f22, %f108, %f21;
	ld.global.nc.f32 	%f23, [%rd8+-3584];
	add.f32 	%f24, %f22, %f23;
	ld.global.nc.f32 	%f25, [%rd8+-3072];
	add.f32 	%f26, %f24, %f25;
	ld.global.nc.f32 	%f27, [%rd8+-2560];
	add.f32 	%f28, %f26, %f27;
	ld.global.nc.f32 	%f29, [%rd8+-2048];
	add.f32 	%f30, %f28, %f29;
	ld.global.nc.f32 	%f31, [%rd8+-1536];
	add.f32 	%f32, %f30, %f31;
	ld.global.nc.f32 	%f33, [%rd8+-1024];
	add.f32 	%f34, %f32, %f33;
	ld.global.nc.f32 	%f35, [%rd8+-512];
	add.f32 	%f36, %f34, %f35;
	ld.global.nc.f32 	%f37, [%rd8];
	add.f32 	%f38, %f36, %f37;
	ld.global.nc.f32 	%f39, [%rd8+512];
	add.f32 	%f40, %f38, %f39;
	ld.global.nc.f32 	%f41, [%rd8+1024];
	add.f32 	%f42, %f40, %f41;
	ld.global.nc.f32 	%f43, [%rd8+1536];
	add.f32 	%f44, %f42, %f43;
	ld.global.nc.f32 	%f45, [%rd8+2048];
	add.f32 	%f46, %f44, %f45;
	ld.global.nc.f32 	%f47, [%rd8+2560];
	add.f32 	%f48, %f46, %f47;
	ld.global.nc.f32 	%f49, [%rd8+3072];
	add.f32 	%f50, %f48, %f49;
	ld.global.nc.f32 	%f51, [%rd8+3584];
	add.f32 	%f108, %f50, %f51;
	add.s32 	%r62, %r62, 2048;
	add.s32 	%r60, %r60, 16;
	add.s32 	%r59, %r59, 2048;
	setp.ne.s32 	%p4, %r60, 0;
	@%p4 bra 	$L__BB3_5;
$L__BB3_6:
	setp.eq.s32 	%p5, %r7, 0;
	@%p5 bra 	$L__BB3_16;
	setp.lt.u32 	%p6, %r8, 7;
	@%p6 bra 	$L__BB3_9;
	add.s32 	%r40, %r62, %r14;
	mul.wide.s32 	%rd9, %r40, 4;
	add.s64 	%rd10, %rd1, %rd9;
	ld.global.nc.f32 	%f53, [%rd10];
	add.f32 	%f54, %f108, %f53;
	ld.global.nc.f32 	%f55, [%rd10+512];
	add.f32 	%f56, %f54, %f55;
	ld.global.nc.f32 	%f57, [%rd10+1024];
	add.f32 	%f58, %f56, %f57;
	ld.global.nc.f32 	%f59, [%rd10+1536];
	add.f32 	%f60, %f58, %f59;
	ld.global.nc.f32 	%f61, [%rd10+2048];
	add.f32 	%f62, %f60, %f61;
	ld.global.nc.f32 	%f63, [%rd10+2560];
	add.f32 	%f64, %f62, %f63;
	ld.global.nc.f32 	%f65, [%rd10+3072];
	add.f32 	%f66, %f64, %f65;
	ld.global.nc.f32 	%f67, [%rd10+3584];
	add.f32 	%f108, %f66, %f67;
	add.s32 	%r62, %r62, 1024;
$L__BB3_9:
	setp.eq.s32 	%p7, %r9, 0;
	@%p7 bra 	$L__BB3_16;
	setp.lt.u32 	%p8, %r10, 3;
	@%p8 bra 	$L__BB3_12;
	add.s32 	%r41, %r62, %r14;
	mul.wide.s32 	%rd11, %r41, 4;
	add.s64 	%rd12, %rd1, %rd11;
	ld.global.nc.f32 	%f69, [%rd12];
	add.f32 	%f70, %f108, %f69;
	ld.global.nc.f32 	%f71, [%rd12+512];
	add.f32 	%f72, %f70, %f71;
	ld.global.nc.f32 	%f73, [%rd12+1024];
	add.f32 	%f74, %f72, %f73;
	ld.global.nc.f32 	%f75, [%rd12+1536];
	add.f32 	%f108, %f74, %f75;
	add.s32 	%r62, %r62, 512;
$L__BB3_12:
	setp.eq.s32 	%p9, %r11, 0;
	@%p9 bra 	$L__BB3_16;
	setp.eq.s32 	%p10, %r11, 1;
	add.s32 	%r42, %r62, %r14;
	mul.wide.s32 	%rd13, %r42, 4;
	add.s64 	%rd4, %rd1, %rd13;
	ld.global.nc.f32 	%f76, [%rd4];
	add.f32 	%f108, %f108, %f76;
	@%p10 bra 	$L__BB3_16;
	setp.eq.s32 	%p11, %r11, 2;
	ld.global.nc.f32 	%f77, [%rd4+512];
	add.f32 	%f108, %f108, %f77;
	@%p11 bra 	$L__BB3_16;
	ld.global.nc.f32 	%f78, [%rd4+1024];
	add.f32 	%f108, %f108, %f78;
$L__BB3_16:
	setp.ne.s32 	%p12, %r31, 0;
	mov.b32 	%r43, 1;
	mov.b32 	%r56, 31;
	mov.b32 	%r57, -1;
	// begin inline asm
	{  .reg .f32 r0;  .reg .pred p;  shfl.sync.down.b32 r0|p, %f108, %r43, %r56, %r57;  @p add.f32 r0, r0, %f108;  mov.f32 %f79, r0;}
	// end inline asm
	mov.b32 	%r46, 2;
	// begin inline asm
	{  .reg .f32 r0;  .reg .pred p;  shfl.sync.down.b32 r0|p, %f79, %r46, %r56, %r57;  @p add.f32 r0, r0, %f79;  mov.f32 %f82, r0;}
	// end inline asm
	mov.b32 	%r49, 4;
	// begin inline asm
	{  .reg .f32 r0;  .reg .pred p;  shfl.sync.down.b32 r0|p, %f82, %r49, %r56, %r57;  @p add.f32 r0, r0, %f82;  mov.f32 %f85, r0;}
	// end inline asm
	mov.b32 	%r52, 8;
	// begin inline asm
	{  .reg .f32 r0;  .reg .pred p;  shfl.sync.down.b32 r0|p, %f85, %r52, %r56, %r57;  @p add.f32 r0, r0, %f85;  mov.f32 %f88, r0;}
	// end inline asm
	mov.b32 	%r55, 16;
	// begin inline asm
	{  .reg .f32 r0;  .reg .pred p;  shfl.sync.down.b32 r0|p, %f88, %r55, %r56, %r57;  @p add.f32 r0, r0, %f88;  mov.f32 %f91, r0;}
	// end inline asm
	@%p12 bra 	$L__BB3_18;
	st.shared.f32 	[%r4], %f91;
$L__BB3_18:
	setp.ne.s32 	%p13, %r2, 0;
	bar.sync 	0;
	@%p13 bra 	$L__BB3_20;
	ld.shared.f32 	%f94, [_ZZ27LayerNormRowReduceTempToOutIf6MeanOpIffEEvPKT_iiPS2_T0_E12temp_storage+8];
	add.f32 	%f95, %f91, %f94;
	ld.shared.f32 	%f96, [_ZZ27LayerNormRowReduceTempToOutIf6MeanOpIffEEvPKT_iiPS2_T0_E12temp_storage+12];
	add.f32 	%f97, %f95, %f96;
	ld.shared.f32 	%f98, [_ZZ27LayerNormRowReduceTempToOutIf6MeanOpIffEEvPKT_iiPS2_T0_E12temp_storage+16];
	add.f32 	%f99, %f97, %f98;
	div.rn.f32 	%f100, %f99, %f1;
	mul.wide.s32 	%rd14, %r58, 4;
	add.s64 	%rd15, %rd3, %rd14;
	st.global.f32 	[%rd15], %f100;
$L__BB3_20:
	add.s32 	%r58, %r58, %r5;
	setp.lt.s32 	%p14, %r58, %r28;
	@%p14 bra 	$L__BB3_2;
$L__BB3_21:
	ret;

}
	// .globl	_Z26LayerNormRowReduceInToTempIff6IvarOpIffEEvPKT_iiPT0_T1_
.visible .entry _Z26LayerNormRowReduceInToTempIff6IvarOpIffEEvPKT_iiPT0_T1_(
	.param .u64 .ptr .align 1 _Z26LayerNormRowReduceInToTempIff6IvarOpIffEEvPKT_iiPT0_T1__param_0,
	.param .u32 _Z26LayerNormRowReduceInToTempIff6IvarOpIffEEvPKT_iiPT0_T1__param_1,
	.param .u32 _Z26LayerNormRowReduceInToTempIff6IvarOpIffEEvPKT_iiPT0_T1__param_2,
	.param .u64 .ptr .align 1 _Z26LayerNormRowReduceInToTempIff6IvarOpIffEEvPKT_iiPT0_T1__param_3,
	.param .align 8 .b8 _Z26LayerNormRowReduceInToTempIff6IvarOpIffEEvPKT_iiPT0_T1__param_4[16]
)
{
	.reg .pred 	%p<7>;
	.reg .b32 	%r<43>;
	.reg .b32 	%f<33>;
	.reg .b64 	%rd<13>;
	// demoted variable
	.shared .align 4 .b8 _ZZ26LayerNormRowReduceInToTempIff6IvarOpIffEEvPKT_iiPT0_T1_E12temp_storage[24];
	ld.param.u64 	%rd5, [_Z26LayerNormRowReduceInToTempIff6IvarOpIffEEvPKT_iiPT0_T1__param_0];
	ld.param.u64 	%rd1, [_Z26LayerNormRowReduceInToTempIff6IvarOpIffEEvPKT_iiPT0_T1__param_4];
	ld.param.u32 	%r1, [_Z26LayerNormRowReduceInToTempIff6IvarOpIffEEvPKT_iiPT0_T1__param_4+8];
	ld.param.u32 	%r17, [_Z26LayerNormRowReduceInToTempIff6IvarOpIffEEvPKT_iiPT0_T1__param_1];
	ld.param.u32 	%r18, [_Z26LayerNormRowReduceInToTempIff6IvarOpIffEEvPKT_iiPT0_T1__param_2];
	ld.param.u64 	%rd6, [_Z26LayerNormRowReduceInToTempIff6IvarOpIffEEvPKT_iiPT0_T1__param_3];
	mov.u32 	%r2, %tid.x;
	mov.u32 	%r3, %ctaid.x;
	mov.u32 	%r4, %ntid.x;
	mad.lo.s32 	%r5, %r3, %r4, %r2;
	mov.u32 	%r41, %ctaid.y;
	setp.ge.s32 	%p1, %r41, %r17;
	@%p1 bra 	$L__BB4_10;
	mov.u32 	%r7, %nctaid.x;
	mul.lo.s32 	%r8, %r7, %r4;
	// begin inline asm
	mov.u32 %r19, %laneid;
	// end inline asm
	shr.u32 	%r20, %r2, 3;
	and.b32  	%r21, %r20, 124;
	mov.u32 	%r22, _ZZ26LayerNormRowReduceInToTempIff6IvarOpIffEEvPKT_iiPT0_T1_E12temp_storage;
	add.s32 	%r23, %r22, %r21;
	add.s32 	%r10, %r23, 4;
	mov.u32 	%r11, %nctaid.y;
	cvta.to.global.u64 	%rd2, %rd1;
	cvta.to.global.u64 	%rd3, %rd6;
	cvta.to.global.u64 	%rd4, %rd5;
$L__BB4_2:
	setp.ge.s32 	%p2, %r5, %r18;
	mov.f32 	%f32, 0f00000000;
	@%p2 bra 	$L__BB4_5;
	mul.wide.s32 	%rd7, %r41, 4;
	add.s64 	%rd8, %rd2, %rd7;
	mul.lo.s32 	%r13, %r41, %r1;
	ld.global.f32 	%f1, [%rd8];
	mov.f32 	%f32, 0f00000000;
	mov.u32 	%r42, %r5;
$L__BB4_4:
	add.s32 	%r24, %r42, %r13;
	mul.wide.s32 	%rd9, %r24, 4;
	add.s64 	%rd10, %rd4, %rd9;
	ld.global.nc.f32 	%f8, [%rd10];
	sub.f32 	%f9, %f8, %f1;
	fma.rn.f32 	%f32, %f9, %f9, %f32;
	add.s32 	%r42, %r42, %r8;
	setp.lt.s32 	%p3, %r42, %r18;
	@%p3 bra 	$L__BB4_4;
$L__BB4_5:
	setp.ne.s32 	%p4, %r19, 0;
	mov.b32 	%r25, 1;
	mov.b32 	%r38, 31;
	mov.b32 	%r39, -1;
	// begin inline asm
	{  .reg .f32 r0;  .reg .pred p;  shfl.sync.down.b32 r0|p, %f32, %r25, %r38, %r39;  @p add.f32 r0, r0, %f32;  mov.f32 %f10, r0;}
	// end inline asm
	mov.b32 	%r28, 2;
	// begin inline asm
	{  .reg .f32 r0;  .reg .pred p;  shfl.sync.down.b32 r0|p, %f10, %r28, %r38, %r39;  @p add.f32 r0, r0, %f10;  mov.f32 %f13, r0;}
	// end inline asm
	mov.b32 	%r31, 4;
	// begin inline asm
	{  .reg .f32 r0;  .reg .pred p;  shfl.sync.down.b32 r0|p, %f13, %r31, %r38, %r39;  @p add.f32 r0, r0, %f13;  mov.f32 %f16, r0;}
	// end inline asm
	mov.b32 	%r34, 8;
	// begin inline asm
	{  .reg .f32 r0;  .reg .pred p;  shfl.sync.down.b32 r0|p, %f16, %r34, %r38, %r39;  @p add.f32 r0, r0, %f16;  mov.f32 %f19, r0;}
	// end inline asm
	mov.b32 	%r37, 16;
	// begin inline asm
	{  .reg .f32 r0;  .reg .pred p;  shfl.sync.down.b32 r0|p, %f19, %r37, %r38, %r39;  @p add.f32 r0, r0, %f19;  mov.f32 %f22, r0;}
	// end inline asm
	@%p4 bra 	$L__BB4_7;
	st.shared.f32 	[%r10], %f22;
$L__BB4_7:
	setp.ne.s32 	%p5, %r2, 0;
	bar.sync 	0;
	@%p5 bra 	$L__BB4_9;
	ld.shared.f32 	%f25, [_ZZ26LayerNormRowReduceInToTempIff6IvarOpIffEEvPKT_iiPT0_T1_E12temp_storage+8];
	add.f32 	%f26, %f22, %f25;
	ld.shared.f32 	%f27, [_ZZ26LayerNormRowReduceInToTempIff6IvarOpIffEEvPKT_iiPT0_T1_E12temp_storage+12];
	add.f32 	%f28, %f26, %f27;
	ld.shared.f32 	%f29, [_ZZ26LayerNormRowReduceInToTempIff6IvarOpIffEEvPKT_iiPT0_T1_E12temp_storage+16];
	add.f32 	%f30, %f28, %f29;
	mad.lo.s32 	%r40, %r41, %r7, %r3;
	mul.wide.u32 	%rd11, %r40, 4;
	add.s64 	%rd12, %rd3, %rd11;
	st.global.f32 	[%rd12], %f30;
$L__BB4_9:
	add.s32 	%r41, %r41, %r11;
	setp.lt.s32 	%p6, %r41, %r17;
	@%p6 bra 	$L__BB4_2;
$L__BB4_10:
	ret;

}
	// .globl	_Z27LayerNormRowReduceTempToOutIf6IvarOpIffEEvPKT_iiPS2_T0_
.visible .entry _Z27LayerNormRowReduceTempToOutIf6IvarOpIffEEvPKT_iiPS2_T0_(
	.param .u64 .ptr .align 1 _Z27LayerNormRowReduceTempToOutIf6IvarOpIffEEvPKT_iiPS2_T0__param_0,
	.param .u32 _Z27LayerNormRowReduceTempToOutIf6IvarOpIffEEvPKT_iiPS2_T0__param_1,
	.param .u32 _Z27LayerNormRowReduceTempToOutIf6IvarOpIffEEvPKT_iiPS2_T0__param_2,
	.param .u64 .ptr .align 1 _Z27LayerNormRowReduceTempToOutIf6IvarOpIffEEvPKT_iiPS2_T0__param_3,
	.param .align 8 .b8 _Z27LayerNormRowReduceTempToOutIf6IvarOpIffEEvPKT_iiPS2_T0__param_4[16]
)
{
	.reg .pred 	%p<15>;
	.reg .b32 	%r<65>;
	.reg .b32 	%f<113>;
	.reg .b64 	%rd<17>;
	// demoted variable
	.shared .align 4 .b8 _ZZ27LayerNormRowReduceTempToOutIf6IvarOpIffEEvPKT_iiPS2_T0_E12temp_storage[24];
	ld.param.f32 	%f18, [_Z27LayerNormRowReduceTempToOutIf6IvarOpIffEEvPKT_iiPS2_T0__param_4+12];
	ld.param.u32 	%r30, [_Z27LayerNormRowReduceTempToOutIf6IvarOpIffEEvPKT_iiPS2_T0__param_4+8];
	ld.param.u64 	%rd7, [_Z27LayerNormRowReduceTempToOutIf6IvarOpIffEEvPKT_iiPS2_T0__param_0];
	ld.param.u32 	%r28, [_Z27LayerNormRowReduceTempToOutIf6IvarOpIffEEvPKT_iiPS2_T0__param_1];
	ld.param.u32 	%r29, [_Z27LayerNormRowReduceTempToOutIf6IvarOpIffEEvPKT_iiPS2_T0__param_2];
	ld.param.u64 	%rd5, [_Z27LayerNormRowReduceTempToOutIf6IvarOpIffEEvPKT_iiPS2_T0__param_3];
	cvta.to.global.u64 	%rd1, %rd7;
	mov.u32 	%r58, %ctaid.x;
	setp.ge.s32 	%p1, %r58, %r28;
	@%p1 bra 	$L__BB5_21;
	mov.u32 	%r2, %tid.x;
	// begin inline asm
	mov.u32 %r31, %laneid;
	// end inline asm
	shr.u32 	%r32, %r2, 3;
	and.b32  	%r33, %r32, 124;
	mov.u32 	%r34, _ZZ27LayerNormRowReduceTempToOutIf6IvarOpIffEEvPKT_iiPS2_T0_E12temp_storage;
	add.s32 	%r35, %r34, %r33;
	add.s32 	%r4, %r35, 4;
	cvt.rn.f32.s32 	%f2, %r30;
	mov.u32 	%r5, %nctaid.x;
	not.b32 	%r36, %r2;
	add.s32 	%r6, %r29, %r36;
	shr.u32 	%r37, %r6, 7;
	add.s32 	%r38, %r37, 1;
	and.b32  	%r7, %r38, 15;
	add.s32 	%r8, %r7, -1;
	and.b32  	%r9, %r38, 7;
	add.s32 	%r10, %r9, -1;
	and.b32  	%r11, %r38, 3;
	and.b32  	%r39, %r38, 67108848;
	neg.s32 	%r12, %r39;
	add.s64 	%rd2, %rd1, 4096;
	cvta.to.global.u64 	%rd3, %rd5;
$L__BB5_2:
	setp.ge.s32 	%p2, %r2, %r29;
	mov.f32 	%f112, 0f00000000;
	@%p2 bra 	$L__BB5_16;
	setp.lt.u32 	%p3, %r6, 1920;
	mul.lo.s32 	%r14, %r58, %r29;
	mov.f32 	%f112, 0f00000000;
	mov.u32 	%r62, %r2;
	@%p3 bra 	$L__BB5_6;
	add.s32 	%r59, %r2, %r14;
	mov.f32 	%f112, 0f00000000;
	mov.u32 	%r60, %r12;
	mov.u32 	%r62, %r2;
$L__BB5_5:
	.pragma "nounroll";
	mul.wide.s32 	%rd8, %r59, 4;
	add.s64 	%rd9, %rd2, %rd8;
	ld.global.nc.f32 	%f23, [%rd9+-4096];
	add.f32 	%f24, %f112, %f23;
	ld.global.nc.f32 	%f25, [%rd9+-3584];
	add.f32 	%f26, %f24, %f25;
	ld.global.nc.f32 	%f27, [%rd9+-3072];
	add.f32 	%f28, %f26, %f27;
	ld.global.nc.f32 	%f29, [%rd9+-2560];
	add.f32 	%f30, %f28, %f29;
	ld.global.nc.f32 	%f31, [%rd9+-2048];
	add.f32 	%f32, %f30, %f31;
	ld.global.nc.f32 	%f33, [%rd9+-1536];
	add.f32 	%f34, %f32, %f33;
	ld.global.nc.f32 	%f35, [%rd9+-1024];
	add.f32 	%f36, %f34, %f35;
	ld.global.nc.f32 	%f37, [%rd9+-512];
	add.f32 	%f38, %f36, %f37;
	ld.global.nc.f32 	%f39, [%rd9];
	add.f32 	%f40, %f38, %f39;
	ld.global.nc.f32 	%f41, [%rd9+512];
	add.f32 	%f42, %f40, %f41;
	ld.global.nc.f32 	%f43, [%rd9+1024];
	add.f32 	%f44, %f42, %f43;
	ld.global.nc.f32 	%f45, [%rd9+1536];
	add.f32 	%f46, %f44, %f45;
	ld.global.nc.f32 	%f47, [%rd9+2048];
	add.f32 	%f48, %f46, %f47;
	ld.global.nc.f32 	%f49, [%rd9+2560];
	add.f32 	%f50, %f48, %f49;
	ld.global.nc.f32 	%f51, [%rd9+3072];
	add.f32 	%f52, %f50, %f51;
	ld.global.nc.f32 	%f53, [%rd9+3584];
	add.f32 	%f112, %f52, %f53;
	add.s32 	%r62, %r62, 2048;
	add.s32 	%r60, %r60, 16;
	add.s32 	%r59, %r59, 2048;
	setp.ne.s32 	%p4, %r60, 0;
	@%p4 bra 	$L__BB5_5;
$L__BB5_6:
	setp.eq.s32 	%p5, %r7, 0;
	@%p5 bra 	$L__BB5_16;
	setp.lt.u32 	%p6, %r8, 7;
	@%p6 bra 	$L__BB5_9;
	add.s32 	%r40, %r62, %r14;
	mul.wide.s32 	%rd10, %r40, 4;
	add.s64 	%rd11, %rd1, %rd10;
	ld.global.nc.f32 	%f55, [%rd11];
	add.f32 	%f56, %f112, %f55;
	ld.global.nc.f32 	%f57, [%rd11+512];
	add.f32 	%f58, %f56, %f57;
	ld.global.nc.f32 	%f59, [%rd11+1024];
	add.f32 	%f60, %f58, %f59;
	ld.global.nc.f32 	%f61, [%rd11+1536];
	add.f32 	%f62, %f60, %f61;
	ld.global.nc.f32 	%f63, [%rd11+2048];
	add.f32 	%f64, %f62, %f63;
	ld.global.nc.f32 	%f65, [%rd11+2560];
	add.f32 	%f66, %f64, %f65;
	ld.global.nc.f32 	%f67, [%rd11+3072];
	add.f32 	%f68, %f66, %f67;
	ld.global.nc.f32 	%f69, [%rd11+3584];
	add.f32 	%f112, %f68, %f69;
	add.s32 	%r62, %r62, 1024;
$L__BB5_9:
	setp.eq.s32 	%p7, %r9, 0;
	@%p7 bra 	$L__BB5_16;
	setp.lt.u32 	%p8, %r10, 3;
	@%p8 bra 	$L__BB5_12;
	add.s32 	%r41, %r62, %r14;
	mul.wide.s32 	%rd12, %r41, 4;
	add.s64 	%rd13, %rd1, %rd12;
	ld.global.nc.f32 	%f71, [%rd13];
	add.f32 	%f72, %f112, %f71;
	ld.global.nc.f32 	%f73, [%rd13+512];
	add.f32 	%f74, %f72, %f73;
	ld.global.nc.f32 	%f75, [%rd13+1024];
	add.f32 	%f76, %f74, %f75;
	ld.global.nc.f32 	%f77, [%rd13+1536];
	add.f32 	%f112, %f76, %f77;
	add.s32 	%r62, %r62, 512;
$L__BB5_12:
	setp.eq.s32 	%p9, %r11, 0;
	@%p9 bra 	$L__BB5_16;
	setp.eq.s32 	%p10, %r11, 1;
	add.s32 	%r42, %r62, %r14;
	mul.wide.s32 	%rd14, %r42, 4;
	add.s64 	%rd4, %rd1, %rd14;
	ld.global.nc.f32 	%f78, [%rd4];
	add.f32 	%f112, %f112, %f78;
	@%p10 bra 	$L__BB5_16;
	setp.eq.s32 	%p11, %r11, 2;
	ld.global.nc.f32 	%f79, [%rd4+512];
	add.f32 	%f112, %f112, %f79;
	@%p11 bra 	$L__BB5_16;
	ld.global.nc.f32 	%f80, [%rd4+1024];
	add.f32 	%f112, %f112, %f80;
$L__BB5_16:
	setp.ne.s32 	%p12, %r31, 0;
	mov.b32 	%r43, 1;
	mov.b32 	%r56, 31;
	mov.b32 	%r57, -1;
	// begin inline asm
	{  .reg .f32 r0;  .reg .pred p;  shfl.sync.down.b32 r0|p, %f112, %r43, %r56, %r57;  @p add.f32 r0, r0, %f112;  mov.f32 %f81, r0;}
	// end inline asm
	mov.b32 	%r46, 2;
	// begin inline asm
	{  .reg .f32 r0;  .reg .pred p;  shfl.sync.down.b32 r0|p, %f81, %r46, %r56, %r57;  @p add.f32 r0, r0, %f81;  mov.f32 %f84, r0;}
	// end inline asm
	mov.b32 	%r49, 4;
	// begin inline asm
	{  .reg .f32 r0;  .reg .pred p;  shfl.sync.down.b32 r0|p, %f84, %r49, %r56, %r57;  @p add.f32 r0, r0, %f84;  mov.f32 %f87, r0;}
	// end inline asm
	mov.b32 	%r52, 8;
	// begin inline asm
	{  .reg .f32 r0;  .reg .pred p;  shfl.sync.down.b32 r0|p, %f87, %r52, %r56, %r57;  @p add.f32 r0, r0, %f87;  mov.f32 %f90, r0;}
	// end inline asm
	mov.b32 	%r55, 16;
	// begin inline asm
	{  .reg .f32 r0;  .reg .pred p;  shfl.sync.down.b32 r0|p, %f90, %r55, %r56, %r57;  @p add.f32 r0, r0, %f90;  mov.f32 %f93, r0;}
	// end inline asm
	@%p12 bra 	$L__BB5_18;
	st.shared.f32 	[%r4], %f93;
$L__BB5_18:
	setp.ne.s32 	%p13, %r2, 0;
	bar.sync 	0;
	@%p13 bra 	$L__BB5_20;
	ld.shared.f32 	%f96, [_ZZ27LayerNormRowReduceTempToOutIf6IvarOpIffEEvPKT_iiPS2_T0_E12temp_storage+8];
	add.f32 	%f97, %f93, %f96;
	ld.shared.f32 	%f98, [_ZZ27LayerNormRowReduceTempToOutIf6IvarOpIffEEvPKT_iiPS2_T0_E12temp_storage+12];
	add.f32 	%f99, %f97, %f98;
	ld.shared.f32 	%f100, [_ZZ27LayerNormRowReduceTempToOutIf6IvarOpIffEEvPKT_iiPS2_T0_E12temp_storage+16];
	add.f32 	%f101, %f99, %f100;
	div.rn.f32 	%f102, %f101, %f2;
	add.f32 	%f103, %f18, %f102;
	rsqrt.approx.f32 	%f104, %f103;
	mul.wide.s32 	%rd15, %r58, 4;
	add.s64 	%rd16, %rd3, %rd15;
	st.global.f32 	[%rd16], %f104;
$L__BB5_20:
	add.s32 	%r58, %r58, %r5;
	setp.lt.s32 	%p14, %r58, %r28;
	@%p14 bra 	$L__BB5_2;
$L__BB5_21:
	ret;

}
	// .globl	_Z15LayerNormUpdateIf3YOpIffEEvPKT_iiPS2_T0_
.visible .entry _Z15LayerNormUpdateIf3YOpIffEEvPKT_iiPS2_T0_(
	.param .u64 .ptr .align 1 _Z15LayerNormUpdateIf3YOpIffEEvPKT_iiPS2_T0__param_0,
	.param .u32 _Z15LayerNormUpdateIf3YOpIffEEvPKT_iiPS2_T0__param_1,
	.param .u32 _Z15LayerNormUpdateIf3YOpIffEEvPKT_iiPS2_T0__param_2,
	.param .u64 .ptr .align 1 _Z15LayerNormUpdateIf3YOpIffEEvPKT_iiPS2_T0__param_3,
	.param .align 8 .b8 _Z15LayerNormUpdateIf3YOpIffEEvPKT_iiPS2_T0__param_4[40]
)
{
	.reg .pred 	%p<2>;
	.reg .b16 	%rs<5>;
	.reg .b32 	%r<18>;
	.reg .b32 	%f<9>;
	.reg .b64 	%rd<23>;

	ld.param.u32 	%r3, [_Z15LayerNormUpdateIf3YOpIffEEvPKT_iiPS2_T0__param_4+32];
	ld.param.u64 	%rd6, [_Z15LayerNormUpdateIf3YOpIffEEvPKT_iiPS2_T0__param_4+24];
	ld.param.u64 	%rd5, [_Z15LayerNormUpdateIf3YOpIffEEvPKT_iiPS2_T0__param_4+16];
	ld.param.u64 	%rd4, [_Z15LayerNormUpdateIf3YOpIffEEvPKT_iiPS2_T0__param_4+8];
	ld.param.u64 	%rd3, [_Z15LayerNormUpdateIf3YOpIffEEvPKT_iiPS2_T0__param_4];
	ld.param.u64 	%rd1, [_Z15LayerNormUpdateIf3YOpIffEEvPKT_iiPS2_T0__param_0];
	ld.param.u32 	%r9, [_Z15LayerNormUpdateIf3YOpIffEEvPKT_iiPS2_T0__param_1];
	ld.param.u32 	%r2, [_Z15LayerNormUpdateIf3YOpIffEEvPKT_iiPS2_T0__param_2];
	ld.param.u64 	%rd2, [_Z15LayerNormUpdateIf3YOpIffEEvPKT_iiPS2_T0__param_3];
	mov.u32 	%r10, %tid.x;
	mov.u32 	%r11, %ctaid.x;
	mov.u32 	%r12, %ntid.x;
	mad.lo.s32 	%r1, %r11, %r12, %r10;
	mul.lo.s32 	%r13, %r2, %r9;
	setp.ge.s32 	%p1, %r1, %r13;
	@%p1 bra 	$L__BB6_2;
	cvta.to.global.u64 	%rd7, %rd6;
	cvta.to.global.u64 	%rd8, %rd5;
	cvta.to.global.u64 	%rd9, %rd4;
	cvta.to.global.u64 	%rd10, %rd3;
	cvta.to.global.u64 	%rd11, %rd1;
	cvta.to.global.u64 	%rd12, %rd2;
	div.s32 	%r14, %r1, %r2;
	mul.lo.s32 	%r15, %r14, %r2;
	sub.s32 	%r16, %r1, %r15;
	mul.wide.s32 	%rd13, %r14, 4;
	add.s64 	%rd14, %rd10, %rd13;
	ld.global.f32 	%f1, [%rd14];
	add.s64 	%rd15, %rd9, %rd13;
	ld.global.f32 	%f2, [%rd15];
	mad.lo.s32 	%r17, %r14, %r3, %r16;
	mul.wide.s32 	%rd16, %r17, 4;
	add.s64 	%rd17, %rd11, %rd16;
	ld.global.nc.f32 	%f3, [%rd17];
	sub.f32 	%f4, %f3, %f1;
	mul.f32 	%f5, %f2, %f4;
	mul.wide.s32 	%rd18, %r16, 4;
	add.s64 	%rd19, %rd8, %rd18;
	ld.global.f32 	%f6, [%rd19];
	add.s64 	%rd20, %rd7, %rd18;
	ld.global.f32 	%f7, [%rd20];
	fma.rn.f32 	%f8, %f6, %f5, %f7;
	mul.wide.s32 	%rd21, %r1, 4;
	add.s64 	%rd22, %rd12, %rd21;
	st.global.f32 	[%rd22], %f8;
$L__BB6_2:
	ret;

}
	// .globl	_Z22LayerNormGradBetaGammaIffEvPKT_S2_PKT0_S5_iiPS3_S6_
.visible .entry _Z22LayerNormGradBetaGammaIffEvPKT_S2_PKT0_S5_iiPS3_S6_(
	.param .u64 .ptr .align 1 _Z22LayerNormGradBetaGammaIffEvPKT_S2_PKT0_S5_iiPS3_S6__param_0,
	.param .u64 .ptr .align 1 _Z22LayerNormGradBetaGammaIffEvPKT_S2_PKT0_S5_iiPS3_S6__param_1,
	.param .u64 .ptr .align 1 _Z22LayerNormGradBetaGammaIffEvPKT_S2_PKT0_S5_iiPS3_S6__param_2,
	.param .u64 .ptr .align 1 _Z22LayerNormGradBetaGammaIffEvPKT_S2_PKT0_S5_iiPS3_S6__param_3,
	.param .u32 _Z22LayerNormGradBetaGammaIffEvPKT_S2_PKT0_S5_iiPS3_S6__param_4,
	.param .u32 _Z22LayerNormGradBetaGammaIffEvPKT_S2_PKT0_S5_iiPS3_S6__param_5,
	.param .u64 .ptr .align 1 _Z22LayerNormGradBetaGammaIffEvPKT_S2_PKT0_S5_iiPS3_S6__param_6,
	.param .u64 .ptr .align 1 _Z22LayerNormGradBetaGammaIffEvPKT_S2_PKT0_S5_iiPS3_S6__param_7
)
{
	.reg .pred 	%p<11>;
	.reg .b32 	%r<31>;
	.reg .b32 	%f<159>;
	.reg .b64 	%rd<72>;

	ld.param.u64 	%rd13, [_Z22LayerNormGradBetaGammaIffEvPKT_S2_PKT0_S5_iiPS3_S6__param_0];
	ld.param.u64 	%rd14, [_Z22LayerNormGradBetaGammaIffEvPKT_S2_PKT0_S5_iiPS3_S6__param_1];
	ld.param.u64 	%rd15, [_Z22LayerNormGradBetaGammaIffEvPKT_S2_PKT0_S5_iiPS3_S6__param_2];
	ld.param.u64 	%rd16, [_Z22LayerNormGradBetaGammaIffEvPKT_S2_PKT0_S5_iiPS3_S6__param_3];
	ld.param.u32 	%r15, [_Z22LayerNormGradBetaGammaIffEvPKT_S2_PKT0_S5_iiPS3_S6__param_4];
	ld.param.u32 	%r16, [_Z22LayerNormGradBetaGammaIffEvPKT_S2_PKT0_S5_iiPS3_S6__param_5];
	cvta.to.global.u64 	%rd1, %rd16;
	cvta.to.global.u64 	%rd2, %rd15;
	cvta.to.global.u64 	%rd3, %rd14;
	cvta.to.global.u64 	%rd4, %rd13;
	mov.u32 	%r17, %tid.x;
	mov.u32 	%r18, %ctaid.x;
	mov.u32 	%r19, %ntid.x;
	mad.lo.s32 	%r1, %r18, %r19, %r17;
	setp.ge.s32 	%p1, %r1, %r16;
	@%p1 bra 	$L__BB7_14;
	setp.lt.s32 	%p2, %r15, 1;
	mov.f32 	%f157, 0f00000000;
	mov.f32 	%f158, %f157;
	@%p2 bra 	$L__BB7_13;
	and.b32  	%r2, %r15, 7;
	setp.lt.u32 	%p3, %r15, 8;
	mov.f32 	%f158, 0f00000000;
	mov.b32 	%r29, 0;
	mov.f32 	%f157, %f158;
	@%p3 bra 	$L__BB7_5;
	and.b32  	%r29, %r15, 2147483640;
	neg.s32 	%r27, %r29;
	add.s64 	%rd71, %rd2, 16;
	add.s64 	%rd70, %rd1, 16;
	mov.f32 	%f158, 0f00000000;
	mul.wide.s32 	%rd20, %r16, 4;
	shl.b32 	%r21, %r16, 3;
	mov.u32 	%r26, %r1;
$L__BB7_4:
	.pragma "nounroll";
	mul.wide.s32 	%rd17, %r26, 4;
	add.s64 	%rd18, %rd4, %rd17;
	ld.global.nc.f32 	%f29, [%rd18];
	add.s64 	%rd19, %rd3, %rd17;
	ld.global.nc.f32 	%f30, [%rd19];
	ld.global.nc.f32 	%f31, [%rd71+-16];
	sub.f32 	%f32, %f30, %f31;
	mul.f32 	%f33, %f29, %f32;
	ld.global.nc.f32 	%f34, [%rd70+-16];
	fma.rn.f32 	%f35, %f34, %f33, %f157;
	add.f32 	%f36, %f158, %f29;
	add.s64 	%rd21, %rd18, %rd20;
	ld.global.nc.f32 	%f37, [%rd21];
	add.s64 	%rd22, %rd19, %rd20;
	ld.global.nc.f32 	%f38, [%rd22];
	ld.global.nc.f32 	%f39, [%rd71+-12];
	sub.f32 	%f40, %f38, %f39;
	mul.f32 	%f41, %f37, %f40;
	ld.global.nc.f32 	%f42, [%rd70+-12];
	fma.rn.f32 	%f43, %f42, %f41, %f35;
	add.f32 	%f44, %f36, %f37;
	add.s64 	%rd23, %rd21, %rd20;
	ld.global.nc.f32 	%f45, [%rd23];
	add.s64 	%rd24, %rd22, %rd20;
	ld.global.nc.f32 	%f46, [%rd24];
	ld.global.nc.f32 	%f47, [%rd71+-8];
	sub.f32 	%f48, %f46, %f47;
	mul.f32 	%f49, %f45, %f48;
	ld.global.nc.f32 	%f50, [%rd70+-8];
	fma.rn.f32 	%f51, %f50, %f49, %f43;
	add.f32 	%f52, %f44, %f45;
	add.s64 	%rd25, %rd23, %rd20;
	ld.global.nc.f32 	%f53, [%rd25];
	add.s64 	%rd26, %rd24, %rd20;
	ld.global.nc.f32 	%f54, [%rd26];
	ld.global.nc.f32 	%f55, [%rd71+-4];
	sub.f32 	%f56, %f54, %f55;
	mul.f32 	%f57, %f53, %f56;
	ld.global.nc.f32 	%f58, [%rd70+-4];
	fma.rn.f32 	%f59, %f58, %f57, %f51;
	add.f32 	%f60, %f52, %f53;
	add.s64 	%rd27, %rd25, %rd20;
	ld.global.nc.f32 	%f61, [%rd27];
	add.s64 	%rd28, %rd26, %rd20;
	ld.global.nc.f32 	%f62, [%rd28];
	ld.global.nc.f32 	%f63, [%rd71];
	sub.f32 	%f64, %f62, %f63;
	mul.f32 	%f65, %f61, %f64;
	ld.global.nc.f32 	%f66, [%rd70];
	fma.rn.f32 	%f67, %f66, %f65, %f59;
	add.f32 	%f68, %f60, %f61;
	add.s64 	%rd29, %rd27, %rd20;
	ld.global.nc.f32 	%f69, [%rd29];
	add.s64 	%rd30, %rd28, %rd20;
	ld.global.nc.f32 	%f70, [%rd30];
	ld.global.nc.f32 	%f71, [%rd71+4];
	sub.f32 	%f72, %f70, %f71;
	mul.f32 	%f73, %f69, %f72;
	ld.global.nc.f32 	%f74, [%rd70+4];
	fma.rn.f32 	%f75, %f74, %f73, %f67;
	add.f32 	%f76, %f68, %f69;
	add.s64 	%rd31, %rd29, %rd20;
	ld.global.nc.f32 	%f77, [%rd31];
	add.s64 	%rd32, %rd30, %rd20;
	ld.global.nc.f32 	%f78, [%rd32];
	ld.global.nc.f32 	%f79, [%rd71+8];
	sub.f32 	%f80, %f78, %f79;
	mul.f32 	%f81, %f77, %f80;
	ld.global.nc.f32 	%f82, [%rd70+8];
	fma.rn.f32 	%f83, %f82, %f81, %f75;
	add.f32 	%f84, %f76, %f77;
	add.s64 	%rd33, %rd31, %rd20;
	ld.global.nc.f32 	%f85, [%rd33];
	add.s64 	%rd34, %rd32, %rd20;
	ld.global.nc.f32 	%f86, [%rd34];
	ld.global.nc.f32 	%f87, [%rd71+12];
	sub.f32 	%f88, %f86, %f87;
	mul.f32 	%f89, %f85, %f88;
	ld.global.nc.f32 	%f90, [%rd70+12];
	fma.rn.f32 	%f157, %f90, %f89, %f83;
	add.f32 	%f158, %f84, %f85;
	add.s32 	%r27, %r27, 8;
	add.s32 	%r26, %r26, %r21;
	add.s64 	%rd71, %rd71, 32;
	add.s64 	%rd70, %rd70, 32;
	setp.ne.s32 	%p4, %r27, 0;
	@%p4 bra 	$L__BB7_4;
$L__BB7_5:
	setp.eq.s32 	%p5, %r2, 0;
	@%p5 bra 	$L__BB7_13;
	and.b32  	%r10, %r15, 3;
	setp.lt.u32 	%p6, %r2, 4;
	@%p6 bra 	$L__BB7_8;
	mad.lo.s32 	%r22, %r29, %r16, %r1;
	mul.wide.s32 	%rd35, %r22, 4;
	add.s64 	%rd36, %rd4, %rd35;
	ld.global.nc.f32 	%f92, [%rd36];
	add.s64 	%rd37, %rd3, %rd35;
	ld.global.nc.f32 	%f93, [%rd37];
	mul.wide.u32 	%rd38, %r29, 4;
	add.s64 	%rd39, %rd2, %rd38;
	ld.global.nc.f32 	%f94, [%rd39];
	sub.f32 	%f95, %f93, %f94;
	mul.f32 	%f96, %f92, %f95;
	add.s64 	%rd40, %rd1, %rd38;
	ld.global.nc.f32 	%f97, [%rd40];
	fma.rn.f32 	%f98, %f97, %f96, %f157;
	add.f32 	%f99, %f158, %f92;
	mul.wide.s32 	%rd41, %r16, 4;
	add.s64 	%rd42, %rd36, %rd41;
	ld.global.nc.f32 	%f100, [%rd42];
	add.s64 	%rd43, %rd37, %rd41;
	ld.global.nc.f32 	%f101, [%rd43];
	ld.global.nc.f32 	%f102, [%rd39+4];
	sub.f32 	%f103, %f101, %f102;
	mul.f32 	%f104, %f100, %f103;
	ld.global.nc.f32 	%f105, [%rd40+4];
	fma.rn.f32 	%f106, %f105, %f104, %f98;
	add.f32 	%f107, %f99, %f100;
	add.s64 	%rd44, %rd42, %rd41;
	ld.global.nc.f32 	%f108, [%rd44];
	add.s64 	%rd45, %rd43, %rd41;
	ld.global.nc.f32 	%f109, [%rd45];
	ld.global.nc.f32 	%f110, [%rd39+8];
	sub.f32 	%f111, %f109, %f110;
	mul.f32 	%f112, %f108, %f111;
	ld.global.nc.f32 	%f113, [%rd40+8];
	fma.rn.f32 	%f114, %f113, %f112, %f106;
	add.f32 	%f115, %f107, %f108;
	add.s64 	%rd46, %rd44, %rd41;
	ld.global.nc.f32 	%f116, [%rd46];
	add.s64 	%rd47, %rd45, %rd41;
	ld.global.nc.f32 	%f117, [%rd47];
	ld.global.nc.f32 	%f118, [%rd39+12];
	sub.f32 	%f119, %f117, %f118;
	mul.f32 	%f120, %f116, %f119;
	ld.global.nc.f32 	%f121, [%rd40+12];
	fma.rn.f32 	%f157, %f121, %f120, %f114;
	add.f32 	%f158, %f115, %f116;
	add.s32 	%r29, %r29, 4;
$L__BB7_8:
	setp.eq.s32 	%p7, %r10, 0;
	@%p7 bra 	$L__BB7_13;
	setp.eq.s32 	%p8, %r10, 1;
	@%p8 bra 	$L__BB7_11;
	mad.lo.s32 	%r23, %r29, %r16, %r1;
	mul.wide.s32 	%rd48, %r23, 4;
	add.s64 	%rd49, %rd4, %rd48;
	ld.global.nc.f32 	%f123, [%rd49];
	add.s64 	%rd50, %rd3, %rd48;
	ld.global.nc.f32 	%f124, [%rd50];
	mul.wide.u32 	%rd51, %r29, 4;
	add.s64 	%rd52, %rd2, %rd51;
	ld.global.nc.f32 	%f125, [%rd52];
	sub.f32 	%f126, %f124, %f125;
	mul.f32 	%f127, %f123, %f126;
	add.s64 	%rd53, %rd1, %rd51;
	ld.global.nc.f32 	%f128, [%rd53];
	fma.rn.f32 	%f129, %f128, %f127, %f157;
	add.f32 	%f130, %f158, %f123;
	mul.wide.s32 	%rd54, %r16, 4;
	add.s64 	%rd55, %rd49, %rd54;
	ld.global.nc.f32 	%f131, [%rd55];
	add.s64 	%rd56, %rd50, %rd54;
	ld.global.nc.f32 	%f132, [%rd56];
	ld.global.nc.f32 	%f133, [%rd52+4];
	sub.f32 	%f134, %f132, %f133;
	mul.f32 	%f135, %f131, %f134;
	ld.global.nc.f32 	%f136, [%rd53+4];
	fma.rn.f32 	%f157, %f136, %f135, %f129;
	add.f32 	%f158, %f130, %f131;
	add.s32 	%r29, %r29, 2;
$L__BB7_11:
	and.b32  	%r24, %r15, 1;
	setp.eq.b32 	%p9, %r24, 1;
	not.pred 	%p10, %p9;
	@%p10 bra 	$L__BB7_13;
	mad.lo.s32 	%r25, %r29, %r16, %r1;
	mul.wide.s32 	%rd57, %r25, 4;
	add.s64 	%rd58, %rd4, %rd57;
	ld.global.nc.f32 	%f137, [%rd58];
	add.s64 	%rd59, %rd3, %rd57;
	ld.global.nc.f32 	%f138, [%rd59];
	mul.wide.u32 	%rd60, %r29, 4;
	add.s64 	%rd61, %rd2, %rd60;
	ld.global.nc.f32 	%f139, [%rd61];
	sub.f32 	%f140, %f138, %f139;
	mul.f32 	%f141, %f137, %f140;
	add.s64 	%rd62, %rd1, %rd60;
	ld.global.nc.f32 	%f142, [%rd62];
	fma.rn.f32 	%f157, %f142, %f141, %f157;
	add.f32 	%f158, %f158, %f137;
$L__BB7_13:
	ld.param.u64 	%rd69, [_Z22LayerNormGradBetaGammaIffEvPKT_S2_PKT0_S5_iiPS3_S6__param_7];
	ld.param.u64 	%rd68, [_Z22LayerNormGradBetaGammaIffEvPKT_S2_PKT0_S5_iiPS3_S6__param_6];
	cvta.to.global.u64 	%rd63, %rd68;
	mul.wide.s32 	%rd64, %r1, 4;
	add.s64 	%rd65, %rd63, %rd64;
	st.global.f32 	[%rd65], %f157;
	cvta.to.global.u64 	%rd66, %rd69;
	add.s64 	%rd67, %rd66, %rd64;
	st.global.f32 	[%rd67], %f158;
$L__BB7_14:
	ret;

}
	// .globl	_Z30LayerNormGradBetaGammaInToTempIffEvPKT_S2_PKT0_S5_iiiPS3_S6_
.visible .entry _Z30LayerNormGradBetaGammaInToTempIffEvPKT_S2_PKT0_S5_iiiPS3_S6_(
	.param .u64 .ptr .align 1 _Z30LayerNormGradBetaGammaInToTempIffEvPKT_S2_PKT0_S5_iiiPS3_S6__param_0,
	.param .u64 .ptr .align 1 _Z30LayerNormGradBetaGammaInToTempIffEvPKT_S2_PKT0_S5_iiiPS3_S6__param_1,
	.param .u64 .ptr .align 1 _Z30LayerNormGradBetaGammaInToTempIffEvPKT_S2_PKT0_S5_iiiPS3_S6__param_2,
	.param .u64 .ptr .align 1 _Z30LayerNormGradBetaGammaInToTempIffEvPKT_S2_PKT0_S5_iiiPS3_S6__param_3,
	.param .u32 _Z30LayerNormGradBetaGammaInToTempIffEvPKT_S2_PKT0_S5_iiiPS3_S6__param_4,
	.param .u32 _Z30LayerNormGradBetaGammaInToTempIffEvPKT_S2_PKT0_S5_iiiPS3_S6__param_5,
	.param .u32 _Z30LayerNormGradBetaGammaInToTempIffEvPKT_S2_PKT0_S5_iiiPS3_S6__param_6,
	.param .u64 .ptr .align 1 _Z30LayerNormGradBetaGammaInToTempIffEvPKT_S2_PKT0_S5_iiiPS3_S6__param_7,
	.param .u64 .ptr .align 1 _Z30LayerNormGradBetaGammaInToTempIffEvPKT_S2_PKT0_S5_iiiPS3_S6__param_8
)
{
	.reg .pred 	%p<11>;
	.reg .b32 	%r<44>;
	.reg .b32 	%f<159>;
	.reg .b64 	%rd<67>;

	ld.param.u64 	%rd7, [_Z30LayerNormGradBetaGammaInToTempIffEvPKT_S2_PKT0_S5_iiiPS3_S6__param_0];
	ld.param.u64 	%rd8, [_Z30LayerNormGradBetaGammaInToTempIffEvPKT_S2_PKT0_S5_iiiPS3_S6__param_1];
	ld.param.u64 	%rd9, [_Z30LayerNormGradBetaGammaInToTempIffEvPKT_S2_PKT0_S5_iiiPS3_S6__param_2];
	ld.param.u64 	%rd10, [_Z30LayerNormGradBetaGammaInToTempIffEvPKT_S2_PKT0_S5_iiiPS3_S6__param_3];
	ld.param.u32 	%r23, [_Z30LayerNormGradBetaGammaInToTempIffEvPKT_S2_PKT0_S5_iiiPS3_S6__param_4];
	ld.param.u32 	%r24, [_Z30LayerNormGradBetaGammaInToTempIffEvPKT_S2_PKT0_S5_iiiPS3_S6__param_5];
	ld.param.u32 	%r25, [_Z30LayerNormGradBetaGammaInToTempIffEvPKT_S2_PKT0_S5_iiiPS3_S6__param_6];
	cvta.to.global.u64 	%rd1, %rd10;
	cvta.to.global.u64 	%rd2, %rd9;
	cvta.to.global.u64 	%rd3, %rd8;
	cvta.to.global.u64 	%rd4, %rd7;
	mov.u32 	%r1, %tid.x;
	mov.u32 	%r26, %ctaid.x;
	mov.u32 	%r27, %ntid.x;
	mul.lo.s32 	%r2, %r26, %r27;
	add.s32 	%r3, %r2, %r1;
	setp.ge.s32 	%p1, %r3, %r24;
	@%p1 bra 	$L__BB8_14;
	mov.u32 	%r4, %ctaid.y;
	mul.lo.s32 	%r41, %r25, %r4;
	add.s32 	%r28, %r41, %r25;
	min.u32 	%r6, %r28, %r23;
	setp.ge.u32 	%p2, %r41, %r6;
	mov.f32 	%f157, 0f00000000;
	mov.f32 	%f158, %f157;
	@%p2 bra 	$L__BB8_13;
	sub.s32 	%r7, %r6, %r41;
	sub.s32 	%r29, %r41, %r6;
	setp.gt.u32 	%p3, %r29, -8;
	mov.f32 	%f158, 0f00000000;
	mov.f32 	%f157, %f158;
	@%p3 bra 	$L__BB8_5;
	mad.lo.s32 	%r30, %r41, %r24, %r1;
	add.s32 	%r39, %r30, %r2;
	and.b32  	%r31, %r7, -8;
	neg.s32 	%r38, %r31;
	mov.f32 	%f158, 0f00000000;
	mul.wide.s32 	%rd17, %r24, 4;
$L__BB8_4:
	.pragma "nounroll";
	mul.wide.s32 	%rd11, %r39, 4;
	add.s64 	%rd12, %rd4, %rd11;
	ld.global.nc.f32 	%f29, [%rd12];
	add.s64 	%rd13, %rd3, %rd11;
	ld.global.nc.f32 	%f30, [%rd13];
	mul.wide.s32 	%rd14, %r41, 4;
	add.s64 	%rd15, %rd2, %rd14;
	ld.global.nc.f32 	%f31, [%rd15];
	sub.f32 	%f32, %f30, %f31;
	mul.f32 	%f33, %f29, %f32;
	add.s64 	%rd16, %rd1, %rd14;
	ld.global.nc.f32 	%f34, [%rd16];
	fma.rn.f32 	%f35, %f34, %f33, %f157;
	add.f32 	%f36, %f158, %f29;
	add.s64 	%rd18, %rd12, %rd17;
	ld.global.nc.f32 	%f37, [%rd18];
	add.s64 	%rd19, %rd13, %rd17;
	ld.global.nc.f32 	%f38, [%rd19];
	ld.global.nc.f32 	%f39, [%rd15+4];
	sub.f32 	%f40, %f38, %f39;
	mul.f32 	%f41, %f37, %f40;
	ld.global.nc.f32 	%f42, [%rd16+4];
	fma.rn.f32 	%f43, %f42, %f41, %f35;
	add.f32 	%f44, %f36, %f37;
	add.s64 	%rd20, %rd18, %rd17;
	ld.global.nc.f32 	%f45, [%rd20];
	add.s64 	%rd21, %rd19, %rd17;
	ld.global.nc.f32 	%f46, [%rd21];
	ld.global.nc.f32 	%f47, [%rd15+8];
	sub.f32 	%f48, %f46, %f47;
	mul.f32 	%f49, %f45, %f48;
	ld.global.nc.f32 	%f50, [%rd16+8];
	fma.rn.f32 	%f51, %f50, %f49, %f43;
	add.f32 	%f52, %f44, %f45;
	add.s64 	%rd22, %rd20, %rd17;
	ld.global.nc.f32 	%f53, [%rd22];
	add.s64 	%rd23, %rd21, %rd17;
	ld.global.nc.f32 	%f54, [%rd23];
	ld.global.nc.f32 	%f55, [%rd15+12];
	sub.f32 	%f56, %f54, %f55;
	mul.f32 	%f57, %f53, %f56;
	ld.global.nc.f32 	%f58, [%rd16+12];
	fma.rn.f32 	%f59, %f58, %f57, %f51;
	add.f32 	%f60, %f52, %f53;
	add.s64 	%rd24, %rd22, %rd17;
	ld.global.nc.f32 	%f61, [%rd24];
	add.s64 	%rd25, %rd23, %rd17;
	ld.global.nc.f32 	%f62, [%rd25];
	ld.global.nc.f32 	%f63, [%rd15+16];
	sub.f32 	%f64, %f62, %f63;
	mul.f32 	%f65, %f61, %f64;
	ld.global.nc.f32 	%f66, [%rd16+16];
	fma.rn.f32 	%f67, %f66, %f65, %f59;
	add.f32 	%f68, %f60, %f61;
	add.s64 	%rd26, %rd24, %rd17;
	ld.global.nc.f32 	%f69, [%rd26];
	add.s64 	%rd27, %rd25, %rd17;
	ld.global.nc.f32 	%f70, [%rd27];
	ld.global.nc.f32 	%f71, [%rd15+20];
	sub.f32 	%f72, %f70, %f71;
	mul.f32 	%f73, %f69, %f72;
	ld.global.nc.f32 	%f74, [%rd16+20];
	fma.rn.f32 	%f75, %f74, %f73, %f67;
	add.f32 	%f76, %f68, %f69;
	add.s64 	%rd28, %rd26, %rd17;
	ld.global.nc.f32 	%f77, [%rd28];
	add.s64 	%rd29, %rd27, %rd17;
	ld.global.nc.f32 	%f78, [%rd29];
	ld.global.nc.f32 	%f79, [%rd15+24];
	sub.f32 	%f80, %f78, %f79;
	mul.f32 	%f81, %f77, %f80;
	ld.global.nc.f32 	%f82, [%rd16+24];
	fma.rn.f32 	%f83, %f82, %f81, %f75;
	add.f32 	%f84, %f76, %f77;
	add.s64 	%rd30, %rd28, %rd17;
	ld.global.nc.f32 	%f85, [%rd30];
	add.s64 	%rd31, %rd29, %rd17;
	ld.global.nc.f32 	%f86, [%rd31];
	ld.global.nc.f32 	%f87, [%rd15+28];
	sub.f32 	%f88, %f86, %f87;
	mul.f32 	%f89, %f85, %f88;
	ld.global.nc.f32 	%f90, [%rd16+28];
	fma.rn.f32 	%f157, %f90, %f89, %f83;
	add.f32 	%f158, %f84, %f85;
	add.s32 	%r41, %r41, 8;
	shl.b32 	%r32, %r24, 3;
	add.s32 	%r39, %r39, %r32;
	add.s32 	%r38, %r38, 8;
	setp.ne.s32 	%p4, %r38, 0;
	@%p4 bra 	$L__BB8_4;
$L__BB8_5:
	and.b32  	%r17, %r7, 7;
	setp.eq.s32 	%p5, %r17, 0;
	@%p5 bra 	$L__BB8_13;
	setp.lt.u32 	%p6, %r17, 4;
	@%p6 bra 	$L__BB8_8;
	mad.lo.s32 	%r33, %r41, %r24, %r3;
	mul.wide.s32 	%rd32, %r33, 4;
	add.s64 	%rd33, %rd4, %rd32;
	ld.global.nc.f32 	%f92, [%rd33];
	add.s64 	%rd34, %rd3, %rd32;
	ld.global.nc.f32 	%f93, [%rd34];
	mul.wide.s32 	%rd35, %r41, 4;
	add.s64 	%rd36, %rd2, %rd35;
	ld.global.nc.f32 	%f94, [%rd36];
	sub.f32 	%f95, %f93, %f94;
	mul.f32 	%f96, %f92, %f95;
	add.s64 	%rd37, %rd1, %rd35;
	ld.global.nc.f32 	%f97, [%rd37];
	fma.rn.f32 	%f98, %f97, %f96, %f157;
	add.f32 	%f99, %f158, %f92;
	mul.wide.s32 	%rd38, %r24, 4;
	add.s64 	%rd39, %rd33, %rd38;
	ld.global.nc.f32 	%f100, [%rd39];
	add.s64 	%rd40, %rd34, %rd38;
	ld.global.nc.f32 	%f101, [%rd40];
	ld.global.nc.f32 	%f102, [%rd36+4];
	sub.f32 	%f103, %f101, %f102;
	mul.f32 	%f104, %f100, %f103;
	ld.global.nc.f32 	%f105, [%rd37+4];
	fma.rn.f32 	%f106, %f105, %f104, %f98;
	add.f32 	%f107, %f99, %f100;
	add.s64 	%rd41, %rd39, %rd38;
	ld.global.nc.f32 	%f108, [%rd41];
	add.s64 	%rd42, %rd40, %rd38;
	ld.global.nc.f32 	%f109, [%rd42];
	ld.global.nc.f32 	%f110, [%rd36+8];
	sub.f32 	%f111, %f109, %f110;
	mul.f32 	%f112, %f108, %f111;
	ld.global.nc.f32 	%f113, [%rd37+8];
	fma.rn.f32 	%f114, %f113, %f112, %f106;
	add.f32 	%f115, %f107, %f108;
	add.s64 	%rd43, %rd41, %rd38;
	ld.global.nc.f32 	%f116, [%rd43];
	add.s64 	%rd44, %rd42, %rd38;
	ld.global.nc.f32 	%f117, [%rd44];
	ld.global.nc.f32 	%f118, [%rd36+12];
	sub.f32 	%f119, %f117, %f118;
	mul.f32 	%f120, %f116, %f119;
	ld.global.nc.f32 	%f121, [%rd37+12];
	fma.rn.f32 	%f157, %f121, %f120, %f114;
	add.f32 	%f158, %f115, %f116;
	add.s32 	%r41, %r41, 4;
$L__BB8_8:
	and.b32  	%r20, %r7, 3;
	setp.eq.s32 	%p7, %r20, 0;
	@%p7 bra 	$L__BB8_13;
	setp.eq.s32 	%p8, %r20, 1;
	@%p8 bra 	$L__BB8_11;
	mad.lo.s32 	%r34, %r41, %r24, %r3;
	mul.wide.s32 	%rd45, %r34, 4;
	add.s64 	%rd46, %rd4, %rd45;
	ld.global.nc.f32 	%f123, [%rd46];
	add.s64 	%rd47, %rd3, %rd45;
	ld.global.nc.f32 	%f124, [%rd47];
	mul.wide.s32 	%rd48, %r41, 4;
	add.s64 	%rd49, %rd2, %rd48;
	ld.global.nc.f32 	%f125, [%rd49];
	sub.f32 	%f126, %f124, %f125;
	mul.f32 	%f127, %f123, %f126;
	add.s64 	%rd50, %rd1, %rd48;
	ld.global.nc.f32 	%f128, [%rd50];
	fma.rn.f32 	%f129, %f128, %f127, %f157;
	add.f32 	%f130, %f158, %f123;
	mul.wide.s32 	%rd51, %r24, 4;
	add.s64 	%rd52, %rd46, %rd51;
	ld.global.nc.f32 	%f131, [%rd52];
	add.s64 	%rd53, %rd47, %rd51;
	ld.global.nc.f32 	%f132, [%rd53];
	ld.global.nc.f32 	%f133, [%rd49+4];
	sub.f32 	%f134, %f132, %f133;
	mul.f32 	%f135, %f131, %f134;
	ld.global.nc.f32 	%f136, [%rd50+4];
	fma.rn.f32 	%f157, %f136, %f135, %f129;
	add.f32 	%f158, %f130, %f131;
	add.s32 	%r41, %r41, 2;
$L__BB8_11:
	and.b32  	%r35, %r7, 1;
	setp.eq.b32 	%p9, %r35, 1;
	not.pred 	%p10, %p9;
	@%p10 bra 	$L__BB8_13;
	mad.lo.s32 	%r36, %r41, %r24, %r3;
	mul.wide.s32 	%rd54, %r36, 4;
	add.s64 	%rd55, %rd4, %rd54;
	ld.global.nc.f32 	%f137, [%rd55];
	add.s64 	%rd56, %rd3, %rd54;
	ld.global.nc.f32 	%f138, [%rd56];
	mul.wide.s32 	%rd57, %r41, 4;
	add.s64 	%rd58, %rd2, %rd57;
	ld.global.nc.f32 	%f139, [%rd58];
	sub.f32 	%f140, %f138, %f139;
	mul.f32 	%f141, %f137, %f140;
	add.s64 	%rd59, %rd1, %rd57;
	ld.global.nc.f32 	%f142, [%rd59];
	fma.rn.f32 	%f157, %f142, %f141, %f157;
	add.f32 	%f158, %f158, %f137;
$L__BB8_13:
	ld.param.u64 	%rd66, [_Z30LayerNormGradBetaGammaInToTempIffEvPKT_S2_PKT0_S5_iiiPS3_S6__param_8];
	ld.param.u64 	%rd65, [_Z30LayerNormGradBetaGammaInToTempIffEvPKT_S2_PKT0_S5_iiiPS3_S6__param_7];
	mad.lo.s32 	%r37, %r24, %r4, %r3;
	cvta.to.global.u64 	%rd60, %rd65;
	mul.wide.u32 	%rd61, %r37, 4;
	add.s64 	%rd62, %rd60, %rd61;
	st.global.f32 	[%rd62], %f157;
	cvta.to.global.u64 	%rd63, %rd66;
	add.s64 	%rd64, %rd63, %rd61;
	st.global.f32 	[%rd64], %f158;
$L__BB8_14:
	ret;

}
	// .globl	_Z31LayerNormGradBetaGammaTempToOutIfEvPKT_S2_iiPS0_S3_
.visible .entry _Z31LayerNormGradBetaGammaTempToOutIfEvPKT_S2_iiPS0_S3_(
	.param .u64 .ptr .align 1 _Z31LayerNormGradBetaGammaTempToOutIfEvPKT_S2_iiPS0_S3__param_0,
	.param .u64 .ptr .align 1 _Z31LayerNormGradBetaGammaTempToOutIfEvPKT_S2_iiPS0_S3__param_1,
	.param .u32 _Z31LayerNormGradBetaGammaTempToOutIfEvPKT_S2_iiPS0_S3__param_2,
	.param .u32 _Z31LayerNormGradBetaGammaTempToOutIfEvPKT_S2_iiPS0_S3__param_3,
	.param .u64 .ptr .align 1 _Z31LayerNormGradBetaGammaTempToOutIfEvPKT_S2_iiPS0_S3__param_4,
	.param .u64 .ptr .align 1 _Z31LayerNormGradBetaGammaTempToOutIfEvPKT_S2_iiPS0_S3__param_5
)
{
	.reg .pred 	%p<11>;
	.reg .b32 	%r<38>;
	.reg .b32 	%f<159>;
	.reg .b64 	%rd<77>;

	ld.param.u64 	%rd5, [_Z31LayerNormGradBetaGammaTempToOutIfEvPKT_S2_iiPS0_S3__param_0];
	ld.param.u64 	%rd6, [_Z31LayerNormGradBetaGammaTempToOutIfEvPKT_S2_iiPS0_S3__param_1];
	ld.param.u32 	%r23, [_Z31LayerNormGradBetaGammaTempToOutIfEvPKT_S2_iiPS0_S3__param_2];
	ld.param.u32 	%r24, [_Z31LayerNormGradBetaGammaTempToOutIfEvPKT_S2_iiPS0_S3__param_3];
	ld.param.u64 	%rd3, [_Z31LayerNormGradBetaGammaTempToOutIfEvPKT_S2_iiPS0_S3__param_4];
	ld.param.u64 	%rd4, [_Z31LayerNormGradBetaGammaTempToOutIfEvPKT_S2_iiPS0_S3__param_5];
	cvta.to.global.u64 	%rd1, %rd6;
	cvta.to.global.u64 	%rd2, %rd5;
	mov.u32 	%r25, %tid.x;
	mov.u32 	%r26, %ctaid.x;
	mov.u32 	%r27, %ntid.x;
	mad.lo.s32 	%r1, %r26, %r27, %r25;
	setp.ge.s32 	%p1, %r1, %r24;
	@%p1 bra 	$L__BB9_15;
	setp.lt.s32 	%p2, %r23, 1;
	mov.f32 	%f157, 0f00000000;
	mov.f32 	%f158, %f157;
	@%p2 bra 	$L__BB9_14;
	and.b32  	%r2, %r23, 15;
	setp.lt.u32 	%p3, %r23, 16;
	mov.f32 	%f158, 0f00000000;
	mov.b32 	%r34, 0;
	mov.f32 	%f157, %f158;
	@%p3 bra 	$L__BB9_5;
	and.b32  	%r34, %r23, 2147483632;
	neg.s32 	%r32, %r34;
	shl.b32 	%r5, %r24, 4;
	mov.f32 	%f158, 0f00000000;
	mul.wide.s32 	%rd10, %r24, 4;
	mov.u32 	%r31, %r1;
$L__BB9_4:
	.pragma "nounroll";
	mul.wide.s32 	%rd7, %r31, 4;
	add.s64 	%rd8, %rd2, %rd7;
	ld.global.nc.f32 	%f31, [%rd8];
	add.s64 	%rd9, %rd1, %rd7;
	ld.global.nc.f32 	%f32, [%rd9];
	add.f32 	%f33, %f157, %f31;
	add.f32 	%f34, %f158, %f32;
	add.s64 	%rd11, %rd8, %rd10;
	ld.global.nc.f32 	%f35, [%rd11];
	add.s64 	%rd12, %rd9, %rd10;
	ld.global.nc.f32 	%f36, [%rd12];
	add.f32 	%f37, %f33, %f35;
	add.f32 	%f38, %f34, %f36;
	add.s64 	%rd13, %rd11, %rd10;
	ld.global.nc.f32 	%f39, [%rd13];
	add.s64 	%rd14, %rd12, %rd10;
	ld.global.nc.f32 	%f40, [%rd14];
	add.f32 	%f41, %f37, %f39;
	add.f32 	%f42, %f38, %f40;
	add.s64 	%rd15, %rd13, %rd10;
	ld.global.nc.f32 	%f43, [%rd15];
	add.s64 	%rd16, %rd14, %rd10;
	ld.global.nc.f32 	%f44, [%rd16];
	add.f32 	%f45, %f41, %f43;
	add.f32 	%f46, %f42, %f44;
	add.s64 	%rd17, %rd15, %rd10;
	ld.global.nc.f32 	%f47, [%rd17];
	add.s64 	%rd18, %rd16, %rd10;
	ld.global.nc.f32 	%f48, [%rd18];
	add.f32 	%f49, %f45, %f47;
	add.f32 	%f50, %f46, %f48;
	add.s64 	%rd19, %rd17, %rd10;
	ld.global.nc.f32 	%f51, [%rd19];
	add.s64 	%rd20, %rd18, %rd10;
	ld.global.nc.f32 	%f52, [%rd20];
	add.f32 	%f53, %f49, %f51;
	add.f32 	%f54, %f50, %f52;
	add.s64 	%rd21, %rd19, %rd10;
	ld.global.nc.f32 	%f55, [%rd21];
	add.s64 	%rd22, %rd20, %rd10;
	ld.global.nc.f32 	%f56, [%rd22];
	add.f32 	%f57, %f53, %f55;
	add.f32 	%f58, %f54, %f56;
	add.s64 	%rd23, %rd21, %rd10;
	ld.global.nc.f32 	%f59, [%rd23];
	add.s64 	%rd24, %rd22, %rd10;
	ld.global.nc.f32 	%f60, [%rd24];
	add.f32 	%f61, %f57, %f59;
	add.f32 	%f62, %f58, %f60;
	add.s64 	%rd25, %rd23, %rd10;
	ld.global.nc.f32 	%f63, [%rd25];
	add.s64 	%rd26, %rd24, %rd10;
	ld.global.nc.f32 	%f64, [%rd26];
	add.f32 	%f65, %f61, %f63;
	add.f32 	%f66, %f62, %f64;
	add.s64 	%rd27, %rd25, %rd10;
	ld.global.nc.f32 	%f67, [%rd27];
	add.s64 	%rd28, %rd26, %rd10;
	ld.global.nc.f32 	%f68, [%rd28];
	add.f32 	%f69, %f65, %f67;
	add.f32 	%f70, %f66, %f68;
	add.s64 	%rd29, %rd27, %rd10;
	ld.global.nc.f32 	%f71, [%rd29];
	add.s64 	%rd30, %rd28, %rd10;
	ld.global.nc.f32 	%f72, [%rd30];
	add.f32 	%f73, %f69, %f71;
	add.f32 	%f74, %f70, %f72;
	add.s64 	%rd31, %rd29, %rd10;
	ld.global.nc.f32 	%f75, [%rd31];
	add.s64 	%rd32, %rd30, %rd10;
	ld.global.nc.f32 	%f76, [%rd32];
	add.f32 	%f77, %f73, %f75;
	add.f32 	%f78, %f74, %f76;
	add.s64 	%rd33, %rd31, %rd10;
	ld.global.nc.f32 	%f79, [%rd33];
	add.s64 	%rd34, %rd32, %rd10;
	ld.global.nc.f32 	%f80, [%rd34];
	add.f32 	%f81, %f77, %f79;
	add.f32 	%f82, %f78, %f80;
	add.s64 	%rd35, %rd33, %rd10;
	ld.global.nc.f32 	%f83, [%rd35];
	add.s64 	%rd36, %rd34, %rd10;
	ld.global.nc.f32 	%f84, [%rd36];
	add.f32 	%f85, %f81, %f83;
	add.f32 	%f86, %f82, %f84;
	add.s64 	%rd37, %rd35, %rd10;
	ld.global.nc.f32 	%f87, [%rd37];
	add.s64 	%rd38, %rd36, %rd10;
	ld.global.nc.f32 	%f88, [%rd38];
	add.f32 	%f89, %f85, %f87;
	add.f32 	%f90, %f86, %f88;
	add.s64 	%rd39, %rd37, %rd10;
	ld.global.nc.f32 	%f91, [%rd39];
	add.s64 	%rd40, %rd38, %rd10;
	ld.global.nc.f32 	%f92, [%rd40];
	add.f32 	%f157, %f89, %f91;
	add.f32 	%f158, %f90, %f92;
	add.s32 	%r32, %r32, 16;
	add.s32 	%r31, %r31, %r5;
	setp.ne.s32 	%p4, %r32, 0;
	@%p4 bra 	$L__BB9_4;
$L__BB9_5:
	setp.eq.s32 	%p5, %r2, 0;
	@%p5 bra 	$L__BB9_14;
	and.b32  	%r11, %r23, 7;
	setp.lt.u32 	%p6, %r2, 8;
	@%p6 bra 	$L__BB9_8;
	mad.lo.s32 	%r29, %r34, %r24, %r1;
	mul.wide.s32 	%rd41, %r29, 4;
	add.s64 	%rd42, %rd2, %rd41;
	ld.global.nc.f32 	%f94, [%rd42];
	add.s64 	%rd43, %rd1, %rd41;
	ld.global.nc.f32 	%f95, [%rd43];
	add.f32 	%f96, %f157, %f94;
	add.f32 	%f97, %f158, %f95;
	mul.wide.s32 	%rd44, %r24, 4;
	add.s64 	%rd45, %rd42, %rd44;
	ld.global.nc.f32 	%f98, [%rd45];
	add.s64 	%rd46, %rd43, %rd44;
	ld.global.nc.f32 	%f99, [%rd46];
	add.f32 	%f100, %f96, %f98;
	add.f32 	%f101, %f97, %f99;
	add.s64 	%rd47, %rd45, %rd44;
	ld.global.nc.f32 	%f102, [%rd47];
	add.s64 	%rd48, %rd46, %rd44;
	ld.global.nc.f32 	%f103, [%rd48];
	add.f32 	%f104, %f100, %f102;
	add.f32 	%f105, %f101, %f103;
	add.s64 	%rd49, %rd47, %rd44;
	ld.global.nc.f32 	%f106, [%rd49];
	add.s64 	%rd50, %rd48, %rd44;
	ld.global.nc.f32 	%f107, [%rd50];
	add.f32 	%f108, %f104, %f106;
	add.f32 	%f109, %f105, %f107;
	add.s64 	%rd51, %rd49, %rd44;
	ld.global.nc.f32 	%f110, [%rd51];
	add.s64 	%rd52, %rd50, %rd44;
	ld.global.nc.f32 	%f111, [%rd52];
	add.f32 	%f112, %f108, %f110;
	add.f32 	%f113, %f109, %f111;
	add.s64 	%rd53, %rd51, %rd44;
	ld.global.nc.f32 	%f114, [%rd53];
	add.s64 	%rd54, %rd52, %rd44;
	ld.global.nc.f32 	%f115, [%rd54];
	add.f32 	%f116, %f112, %f114;
	add.f32 	%f117, %f113, %f115;
	add.s64 	%rd55, %rd53, %rd44;
	ld.global.nc.f32 	%f118, [%rd55];
	add.s64 	%rd56, %rd54, %rd44;
	ld.global.nc.f32 	%f119, [%rd56];
	add.f32 	%f120, %f116, %f118;
	add.f32 	%f121, %f117, %f119;
	add.s64 	%rd57, %rd55, %rd44;
	ld.global.nc.f32 	%f122, [%rd57];
	add.s64 	%rd58, %rd56, %rd44;
	ld.global.nc.f32 	%f123, [%rd58];
	add.f32 	%f157, %f120, %f122;
	add.f32 	%f158, %f121, %f123;
	add.s32 	%r34, %r34, 8;
$L__BB9_8:
	setp.eq.s32 	%p7, %r11, 0;
	@%p7 bra 	$L__BB9_14;
	and.b32  	%r14, %r23, 3;
	setp.lt.u32 	%p8, %r11, 4;
	@%p8 bra 	$L__BB9_11;
	mad.lo.s32 	%r30, %r34, %r24, %r1;
	mul.wide.s32 	%rd59, %r30, 4;
	add.s64 	%rd60, %rd2, %rd59;
	ld.global.nc.f32 	%f125, [%rd60];
	add.s64 	%rd61, %rd1, %rd59;
	ld.global.nc.f32 	%f126, [%rd61];
	add.f32 	%f127, %f157, %f125;
	add.f32 	%f128, %f158, %f126;
	mul.wide.s32 	%rd62, %r24, 4;
	add.s64 	%rd63, %rd60, %rd62;
	ld.global.nc.f32 	%f129, [%rd63];
	add.s64 	%rd64, %rd61, %rd62;
	ld.global.nc.f32 	%f130, [%rd64];
	add.f32 	%f131, %f127, %f129;
	add.f32 	%f132, %f128, %f130;
	add.s64 	%rd65, %rd63, %rd62;
	ld.global.nc.f32 	%f133, [%rd65];
	add.s64 	%rd66, %rd64, %rd62;
	ld.global.nc.f32 	%f134, [%rd66];
	add.f32 	%f135, %f131, %f133;
	add.f32 	%f136, %f132, %f134;
	add.s64 	%rd67, %rd65, %rd62;
	ld.global.nc.f32 	%f137, [%rd67];
	add.s64 	%rd68, %rd66, %rd62;
	ld.global.nc.f32 	%f138, [%rd68];
	add.f32 	%f157, %f135, %f137;
	add.f32 	%f158, %f136, %f138;
	add.s32 	%r34, %r34, 4;
$L__BB9_11:
	setp.eq.s32 	%p9, %r14, 0;
	@%p9 bra 	$L__BB9_14;
	mad.lo.s32 	%r37, %r34, %r24, %r1;
	neg.s32 	%r36, %r14;
$L__BB9_13:
	.pragma "nounroll";
	mul.wide.s32 	%rd69, %r37, 4;
	add.s64 	%rd70, %rd2, %rd69;
	ld.global.nc.f32 	%f139, [%rd70];
	add.s64 	%rd71, %rd1, %rd69;
	ld.global.nc.f32 	%f140, [%rd71];
	add.f32 	%f157, %f157, %f139;
	add.f32 	%f158, %f158, %f140;
	add.s32 	%r37, %r37, %r24;
	add.s32 	%r36, %r36, 1;
	setp.ne.s32 	%p10, %r36, 0;
	@%p10 bra 	$L__BB9_13;
$L__BB9_14:
	cvta.to.global.u64 	%rd72, %rd3;
	mul.wide.s32 	%rd73, %r1, 4;
	add.s64 	%rd74, %rd72, %rd73;
	st.global.f32 	[%rd74], %f157;
	cvta.to.global.u64 	%rd75, %rd4;
	add.s64 	%rd76, %rd75, %rd73;
	st.global.f32 	[%rd76], %f158;
$L__BB9_15:
	ret;

}
	// .globl	_Z29LayerNormRowReduceInToOutWarpIff6DvarOpIffE7DmeanOpIffEEvPKT_iiPT0_S8_T1_T2_
.visible .entry _Z29LayerNormRowReduceInToOutWarpIff6DvarOpIffE7DmeanOpIffEEvPKT_iiPT0_S8_T1_T2_(
	.param .u64 .ptr .align 1 _Z29LayerNormRowReduceInToOutWarpIff6DvarOpIffE7DmeanOpIffEEvPKT_iiPT0_S8_T1_T2__param_0,
	.param .u32 _Z29LayerNormRowReduceInToOutWarpIff6DvarOpIffE7DmeanOpIffEEvPKT_iiPT0_S8_T1_T2__param_1,
	.param .u32 _Z29LayerNormRowReduceInToOutWarpIff6DvarOpIffE7DmeanOpIffEEvPKT_iiPT0_S8_T1_T2__param_2,
	.param .u64 .ptr .align 1 _Z29LayerNormRowReduceInToOutWarpIff6DvarOpIffE7DmeanOpIffEEvPKT_iiPT0_S8_T1_T2__param_3,
	.param .u64 .ptr .align 1 _Z29LayerNormRowReduceInToOutWarpIff6DvarOpIffE7DmeanOpIffEEvPKT_iiPT0_S8_T1_T2__param_4,
	.param .align 8 .b8 _Z29LayerNormRowReduceInToOutWarpIff6DvarOpIffE7DmeanOpIffEEvPKT_iiPT0_S8_T1_T2__param_5[40],
	.param .align 8 .b8 _Z29LayerNormRowReduceInToOutWarpIff6DvarOpIffE7DmeanOpIffEEvPKT_iiPT0_S8_T1_T2__param_6[48]
)
{
	.reg .pred 	%p<22>;
	.reg .b16 	%rs<9>;
	.reg .b32 	%r<113>;
	.reg .b32 	%f<293>;
	.reg .b64 	%rd<83>;
	.reg .b64 	%fd<173>;

	ld.param.u32 	%r43, [_Z29LayerNormRowReduceInToOutWarpIff6DvarOpIffE7DmeanOpIffEEvPKT_iiPT0_S8_T1_T2__param_6+40];
	ld.param.u64 	%rd28, [_Z29LayerNormRowReduceInToOutWarpIff6DvarOpIffE7DmeanOpIffEEvPKT_iiPT0_S8_T1_T2__param_6+24];
	ld.param.u64 	%rd27, [_Z29LayerNormRowReduceInToOutWarpIff6DvarOpIffE7DmeanOpIffEEvPKT_iiPT0_S8_T1_T2__param_6+16];
	ld.param.u32 	%r42, [_Z29LayerNormRowReduceInToOutWarpIff6DvarOpIffE7DmeanOpIffEEvPKT_iiPT0_S8_T1_T2__param_5+32];
	ld.param.u64 	%rd24, [_Z29LayerNormRowReduceInToOutWarpIff6DvarOpIffE7DmeanOpIffEEvPKT_iiPT0_S8_T1_T2__param_5+24];
	ld.param.u64 	%rd23, [_Z29LayerNormRowReduceInToOutWarpIff6DvarOpIffE7DmeanOpIffEEvPKT_iiPT0_S8_T1_T2__param_5+16];
	ld.param.u64 	%rd26, [_Z29LayerNormRowReduceInToOutWarpIff6DvarOpIffE7DmeanOpIffEEvPKT_iiPT0_S8_T1_T2__param_6+8];
	ld.param.u64 	%rd25, [_Z29LayerNormRowReduceInToOutWarpIff6DvarOpIffE7DmeanOpIffEEvPKT_iiPT0_S8_T1_T2__param_6];
	ld.param.u64 	%rd22, [_Z29LayerNormRowReduceInToOutWarpIff6DvarOpIffE7DmeanOpIffEEvPKT_iiPT0_S8_T1_T2__param_5+8];
	ld.param.u64 	%rd21, [_Z29LayerNormRowReduceInToOutWarpIff6DvarOpIffE7DmeanOpIffEEvPKT_iiPT0_S8_T1_T2__param_5];
	ld.param.u64 	%rd30, [_Z29LayerNormRowReduceInToOutWarpIff6DvarOpIffE7DmeanOpIffEEvPKT_iiPT0_S8_T1_T2__param_0];
	ld.param.u32 	%r40, [_Z29LayerNormRowReduceInToOutWarpIff6DvarOpIffE7DmeanOpIffEEvPKT_iiPT0_S8_T1_T2__param_1];
	ld.param.u32 	%r41, [_Z29LayerNormRowReduceInToOutWarpIff6DvarOpIffE7DmeanOpIffEEvPKT_iiPT0_S8_T1_T2__param_2];
	ld.param.u64 	%rd19, [_Z29LayerNormRowReduceInToOutWarpIff6DvarOpIffE7DmeanOpIffEEvPKT_iiPT0_S8_T1_T2__param_3];
	ld.param.u64 	%rd20, [_Z29LayerNormRowReduceInToOutWarpIff6DvarOpIffE7DmeanOpIffEEvPKT_iiPT0_S8_T1_T2__param_4];
	cvta.to.global.u64 	%rd1, %rd30;
	cvta.to.global.u64 	%rd2, %rd21;
	cvta.to.global.u64 	%rd3, %rd22;
	cvta.to.global.u64 	%rd6, %rd25;
	cvta.to.global.u64 	%rd7, %rd26;
	mov.u32 	%r2, %tid.x;
	and.b32  	%r3, %r2, 31;
	shr.u32 	%r54, %r2, 5;
	mov.u32 	%r55, %ctaid.x;
	shl.b32 	%r56, %r55, 2;
	add.s32 	%r101, %r56, %r54;
	setp.ge.s32 	%p1, %r101, %r40;
	@%p1 bra 	$L__BB10_31;
	cvt.rn.f64.s32 	%fd5, %r43;
	mov.f64 	%fd6, 0d4000000000000000;
	div.rn.f64 	%fd1, %fd6, %fd5;
	mov.u32 	%r57, %nctaid.x;
	shl.b32 	%r5, %r57, 2;
	not.b32 	%r58, %r3;
	add.s32 	%r6, %r41, %r58;
	shr.u32 	%r59, %r6, 5;
	add.s32 	%r60, %r59, 1;
	and.b32  	%r7, %r60, 7;
	add.s32 	%r8, %r7, -1;
	and.b32  	%r9, %r60, 3;
	add.s32 	%r10, %r9, -1;
	and.b32  	%r11, %r60, 268435448;
	and.b32  	%r12, %r6, 32;
	neg.s32 	%r13, %r11;
	add.s64 	%rd9, %rd1, 512;
	add.s64 	%rd10, %rd3, 512;
	mul.wide.u32 	%rd31, %r3, 4;
	add.s64 	%rd32, %rd31, %rd2;
	add.s64 	%rd11, %rd32, 512;
	cvta.to.global.u64 	%rd12, %rd27;
	cvta.to.global.u64 	%rd13, %rd24;
	cvta.to.global.u64 	%rd14, %rd23;
	cvta.to.global.u64 	%rd15, %rd19;
	cvta.to.global.u64 	%rd16, %rd20;
$L__BB10_2:
	setp.ge.s32 	%p2, %r3, %r41;
	mov.f32 	%f284, 0f00000000;
	@%p2 bra 	$L__BB10_14;
	setp.lt.u32 	%p3, %r6, 224;
	mul.lo.s32 	%r15, %r101, %r42;
	mul.wide.s32 	%rd33, %r101, 4;
	add.s64 	%rd34, %rd13, %rd33;
	ld.global.f32 	%f1, [%rd34];
	add.s64 	%rd35, %rd14, %rd33;
	ld.global.f32 	%f31, [%rd35];
	mul.f32 	%f32, %f31, %f31;
	mul.f32 	%f33, %f31, %f32;
	cvt.f64.f32 	%fd2, %f33;
	mov.f32 	%f284, 0f00000000;
	mov.u32 	%r105, %r3;
	@%p3 bra 	$L__BB10_6;
	add.s32 	%r102, %r3, %r15;
	mov.f32 	%f284, 0f00000000;
	mov.u64 	%rd82, %rd11;
	mov.u32 	%r103, %r13;
	mov.u32 	%r105, %r3;
$L__BB10_5:
	.pragma "nounroll";
	mul.wide.s32 	%rd36, %r102, 4;
	add.s64 	%rd37, %rd9, %rd36;
	add.s64 	%rd38, %rd10, %rd36;
	ld.global.nc.f32 	%f35, [%rd37+-512];
	ld.global.f32 	%f36, [%rd82+-512];
	mul.f32 	%f37, %f35, %f36;
	ld.global.f32 	%f38, [%rd38+-512];
	sub.f32 	%f39, %f38, %f1;
	mul.f32 	%f40, %f37, %f39;
	cvt.f64.f32 	%fd7, %f40;
	mul.f64 	%fd8, %fd7, 0dBFE0000000000000;
	mul.f64 	%fd9, %fd8, %fd2;
	cvt.rn.f32.f64 	%f41, %fd9;
	add.f32 	%f42, %f284, %f41;
	ld.global.nc.f32 	%f43, [%rd37+-384];
	ld.global.f32 	%f44, [%rd82+-384];
	mul.f32 	%f45, %f43, %f44;
	ld.global.f32 	%f46, [%rd38+-384];
	sub.f32 	%f47, %f46, %f1;
	mul.f32 	%f48, %f45, %f47;
	cvt.f64.f32 	%fd10, %f48;
	mul.f64 	%fd11, %fd10, 0dBFE0000000000000;
	mul.f64 	%fd12, %fd11, %fd2;
	cvt.rn.f32.f64 	%f49, %fd12;
	add.f32 	%f50, %f42, %f49;
	ld.global.nc.f32 	%f51, [%rd37+-256];
	ld.global.f32 	%f52, [%rd82+-256];
	mul.f32 	%f53, %f51, %f52;
	ld.global.f32 	%f54, [%rd38+-256];
	sub.f32 	%f55, %f54, %f1;
	mul.f32 	%f56, %f53, %f55;
	cvt.f64.f32 	%fd13, %f56;
	mul.f64 	%fd14, %fd13, 0dBFE0000000000000;
	mul.f64 	%fd15, %fd14, %fd2;
	cvt.rn.f32.f64 	%f57, %fd15;
	add.f32 	%f58, %f50, %f57;
	ld.global.nc.f32 	%f59, [%rd37+-128];
	ld.global.f32 	%f60, [%rd82+-128];
	mul.f32 	%f61, %f59, %f60;
	ld.global.f32 	%f62, [%rd38+-128];
	sub.f32 	%f63, %f62, %f1;
	mul.f32 	%f64, %f61, %f63;
	cvt.f64.f32 	%fd16, %f64;
	mul.f64 	%fd17, %fd16, 0dBFE0000000000000;
	mul.f64 	%fd18, %fd17, %fd2;
	cvt.rn.f32.f64 	%f65, %fd18;
	add.f32 	%f66, %f58, %f65;
	ld.global.nc.f32 	%f67, [%rd37];
	ld.global.f32 	%f68, [%rd82];
	mul.f32 	%f69, %f67, %f68;
	ld.global.f32 	%f70, [%rd38];
	sub.f32 	%f71, %f70, %f1;
	mul.f32 	%f72, %f69, %f71;
	cvt.f64.f32 	%fd19, %f72;
	mul.f64 	%fd20, %fd19, 0dBFE0000000000000;
	mul.f64 	%fd21, %fd20, %fd2;
	cvt.rn.f32.f64 	%f73, %fd21;
	add.f32 	%f74, %f66, %f73;
	ld.global.nc.f32 	%f75, [%rd37+128];
	ld.global.f32 	%f76, [%rd82+128];
	mul.f32 	%f77, %f75, %f76;
	ld.global.f32 	%f78, [%rd38+128];
	sub.f32 	%f79, %f78, %f1;
	mul.f32 	%f80, %f77, %f79;
	cvt.f64.f32 	%fd22, %f80;
	mul.f64 	%fd23, %fd22, 0dBFE0000000000000;
	mul.f64 	%fd24, %fd23, %fd2;
	cvt.rn.f32.f64 	%f81, %fd24;
	add.f32 	%f82, %f74, %f81;
	ld.global.nc.f32 	%f83, [%rd37+256];
	ld.global.f32 	%f84, [%rd82+256];
	mul.f32 	%f85, %f83, %f84;
	ld.global.f32 	%f86, [%rd38+256];
	sub.f32 	%f87, %f86, %f1;
	mul.f32 	%f88, %f85, %f87;
	cvt.f64.f32 	%fd25, %f88;
	mul.f64 	%fd26, %fd25, 0dBFE0000000000000;
	mul.f64 	%fd27, %fd26, %fd2;
	cvt.rn.f32.f64 	%f89, %fd27;
	add.f32 	%f90, %f82, %f89;
	ld.global.nc.f32 	%f91, [%rd37+384];
	ld.global.f32 	%f92, [%rd82+384];
	mul.f32 	%f93, %f91, %f92;
	ld.global.f32 	%f94, [%rd38+384];
	sub.f32 	%f95, %f94, %f1;
	mul.f32 	%f96, %f93, %f95;
	cvt.f64.f32 	%fd28, %f96;
	mul.f64 	%fd29, %fd28, 0dBFE0000000000000;
	mul.f64 	%fd30, %fd29, %fd2;
	cvt.rn.f32.f64 	%f97, %fd30;
	add.f32 	%f284, %f90, %f97;
	add.s32 	%r105, %r105, 256;
	add.s32 	%r103, %r103, 8;
	add.s32 	%r102, %r102, 256;
	add.s64 	%rd82, %rd82, 1024;
	setp.ne.s32 	%p4, %r103, 0;
	@%p4 bra 	$L__BB10_5;
$L__BB10_6:
	setp.eq.s32 	%p5, %r7, 0;
	@%p5 bra 	$L__BB10_14;
	setp.lt.u32 	%p6, %r8, 3;
	@%p6 bra 	$L__BB10_9;
	add.s32 	%r62, %r105, %r15;
	mul.wide.s32 	%rd39, %r62, 4;
	add.s64 	%rd40, %rd1, %rd39;
	ld.global.nc.f32 	%f99, [%rd40];
	mul.wide.u32 	%rd41, %r105, 4;
	add.s64 	%rd42, %rd2, %rd41;
	ld.global.f32 	%f100, [%rd42];
	mul.f32 	%f101, %f99, %f100;
	add.s64 	%rd43, %rd3, %rd39;
	ld.global.f32 	%f102, [%rd43];
	sub.f32 	%f103, %f102, %f1;
	mul.f32 	%f104, %f101, %f103;
	cvt.f64.f32 	%fd31, %f104;
	mul.f64 	%fd32, %fd31, 0dBFE0000000000000;
	mul.f64 	%fd33, %fd32, %fd2;
	cvt.rn.f32.f64 	%f105, %fd33;
	add.f32 	%f106, %f284, %f105;
	ld.global.nc.f32 	%f107, [%rd40+128];
	ld.global.f32 	%f108, [%rd42+128];
	mul.f32 	%f109, %f107, %f108;
	ld.global.f32 	%f110, [%rd43+128];
	sub.f32 	%f111, %f110, %f1;
	mul.f32 	%f112, %f109, %f111;
	cvt.f64.f32 	%fd34, %f112;
	mul.f64 	%fd35, %fd34, 0dBFE0000000000000;
	mul.f64 	%fd36, %fd35, %fd2;
	cvt.rn.f32.f64 	%f113, %fd36;
	add.f32 	%f114, %f106, %f113;
	ld.global.nc.f32 	%f115, [%rd40+256];
	ld.global.f32 	%f116, [%rd42+256];
	mul.f32 	%f117, %f115, %f116;
	ld.global.f32 	%f118, [%rd43+256];
	sub.f32 	%f119, %f118, %f1;
	mul.f32 	%f120, %f117, %f119;
	cvt.f64.f32 	%fd37, %f120;
	mul.f64 	%fd38, %fd37, 0dBFE0000000000000;
	mul.f64 	%fd39, %fd38, %fd2;
	cvt.rn.f32.f64 	%f121, %fd39;
	add.f32 	%f122, %f114, %f121;
	ld.global.nc.f32 	%f123, [%rd40+384];
	ld.global.f32 	%f124, [%rd42+384];
	mul.f32 	%f125, %f123, %f124;
	ld.global.f32 	%f126, [%rd43+384];
	sub.f32 	%f127, %f126, %f1;
	mul.f32 	%f128, %f125, %f127;
	cvt.f64.f32 	%fd40, %f128;
	mul.f64 	%fd41, %fd40, 0dBFE0000000000000;
	mul.f64 	%fd42, %fd41, %fd2;
	cvt.rn.f32.f64 	%f129, %fd42;
	add.f32 	%f284, %f122, %f129;
	add.s32 	%r105, %r105, 128;
$L__BB10_9:
	setp.eq.s32 	%p7, %r9, 0;
	@%p7 bra 	$L__BB10_14;
	setp.eq.s32 	%p8, %r10, 0;
	@%p8 bra 	$L__BB10_12;
	add.s32 	%r63, %r105, %r15;
	mul.wide.s32 	%rd44, %r63, 4;
	add.s64 	%rd45, %rd1, %rd44;
	ld.global.nc.f32 	%f131, [%rd45];
	mul.wide.u32 	%rd46, %r105, 4;
	add.s64 	%rd47, %rd2, %rd46;
	ld.global.f32 	%f132, [%rd47];
	mul.f32 	%f133, %f131, %f132;
	add.s64 	%rd48, %rd3, %rd44;
	ld.global.f32 	%f134, [%rd48];
	sub.f32 	%f135, %f134, %f1;
	mul.f32 	%f136, %f133, %f135;
	cvt.f64.f32 	%fd43, %f136;
	mul.f64 	%fd44, %fd43, 0dBFE0000000000000;
	mul.f64 	%fd45, %fd44, %fd2;
	cvt.rn.f32.f64 	%f137, %fd45;
	add.f32 	%f138, %f284, %f137;
	ld.global.nc.f32 	%f139, [%rd45+128];
	ld.global.f32 	%f140, [%rd47+128];
	mul.f32 	%f141, %f139, %f140;
	ld.global.f32 	%f142, [%rd48+128];
	sub.f32 	%f143, %f142, %f1;
	mul.f32 	%f144, %f141, %f143;
	cvt.f64.f32 	%fd46, %f144;
	mul.f64 	%fd47, %fd46, 0dBFE0000000000000;
	mul.f64 	%fd48, %fd47, %fd2;
	cvt.rn.f32.f64 	%f145, %fd48;
	add.f32 	%f284, %f138, %f145;
	add.s32 	%r105, %r105, 64;
$L__BB10_12:
	setp.ne.s32 	%p9, %r12, 0;
	@%p9 bra 	$L__BB10_14;
	add.s32 	%r64, %r105, %r15;
	mul.wide.s32 	%rd49, %r64, 4;
	add.s64 	%rd50, %rd1, %rd49;
	ld.global.nc.f32 	%f146, [%rd50];
	mul.wide.u32 	%rd51, %r105, 4;
	add.s64 	%rd52, %rd2, %rd51;
	ld.global.f32 	%f147, [%rd52];
	mul.f32 	%f148, %f146, %f147;
	add.s64 	%rd53, %rd3, %rd49;
	ld.global.f32 	%f149, [%rd53];
	sub.f32 	%f150, %f149, %f1;
	mul.f32 	%f151, %f148, %f150;
	cvt.f64.f32 	%fd49, %f151;
	mul.f64 	%fd50, %fd49, 0dBFE0000000000000;
	mul.f64 	%fd51, %fd50, %fd2;
	cvt.rn.f32.f64 	%f152, %fd51;
	add.f32 	%f284, %f284, %f152;
$L__BB10_14:
	setp.ne.s32 	%p10, %r3, 0;
	mov.b32 	%r65, 1;
	mov.b32 	%r78, 31;
	mov.b32 	%r79, -1;
	// begin inline asm
	{  .reg .f32 r0;  .reg .pred p;  shfl.sync.down.b32 r0|p, %f284, %r65, %r78, %r79;  @p add.f32 r0, r0, %f284;  mov.f32 %f153, r0;}
	// end inline asm
	mov.b32 	%r68, 2;
	// begin inline asm
	{  .reg .f32 r0;  .reg .pred p;  shfl.sync.down.b32 r0|p, %f153, %r68, %r78, %r79;  @p add.f32 r0, r0, %f153;  mov.f32 %f156, r0;}
	// end inline asm
	mov.b32 	%r71, 4;
	// begin inline asm
	{  .reg .f32 r0;  .reg .pred p;  shfl.sync.down.b32 r0|p, %f156, %r71, %r78, %r79;  @p add.f32 r0, r0, %f156;  mov.f32 %f159, r0;}
	// end inline asm
	mov.b32 	%r74, 8;
	// begin inline asm
	{  .reg .f32 r0;  .reg .pred p;  shfl.sync.down.b32 r0|p, %f159, %r74, %r78, %r79;  @p add.f32 r0, r0, %f159;  mov.f32 %f162, r0;}
	// end inline asm
	mov.b32 	%r77, 16;
	// begin inline asm
	{  .reg .f32 r0;  .reg .pred p;  shfl.sync.down.b32 r0|p, %f162, %r77, %r78, %r79;  @p add.f32 r0, r0, %f162;  mov.f32 %f165, r0;}
	// end inline asm
	mov.b32 	%r80, %f165;
	shfl.sync.idx.b32	%r28|%p11, %r80, 0, 31, -1;
	@%p10 bra 	$L__BB10_16;
	mul.wide.s32 	%rd54, %r101, 4;
	add.s64 	%rd55, %rd15, %rd54;
	st.global.u32 	[%rd55], %r28;
$L__BB10_16:
	setp.ge.s32 	%p12, %r3, %r41;
	mov.f32 	%f292, 0f00000000;
	@%p12 bra 	$L__BB10_28;
	setp.lt.u32 	%p13, %r6, 224;
	mul.lo.s32 	%r29, %r101, %r43;
	mul.wide.s32 	%rd56, %r101, 4;
	add.s64 	%rd57, %rd12, %rd56;
	ld.global.f32 	%f171, [%rd57];
	cvt.f64.f32 	%fd3, %f171;
	mov.b32 	%f172, %r28;
	cvt.f64.f32 	%fd52, %f172;
	mul.f64 	%fd4, %fd1, %fd52;
	cvta.to.global.u64 	%rd58, %rd28;
	add.s64 	%rd59, %rd58, %rd56;
	ld.global.f32 	%f14, [%rd59];
	mov.f32 	%f292, 0f00000000;
	mov.u32 	%r110, %r3;
	@%p13 bra 	$L__BB10_20;
	mov.b32 	%r109, 0;
	mov.f32 	%f292, 0f00000000;
	mov.u32 	%r110, %r3;
$L__BB10_19:
	.pragma "nounroll";
	add.s32 	%r82, %r110, %r29;
	mul.wide.s32 	%rd60, %r82, 4;
	add.s64 	%rd61, %rd1, %rd60;
	ld.global.nc.f32 	%f174, [%rd61];
	cvt.f64.f32 	%fd53, %f174;
	neg.f64 	%fd54, %fd53;
	mul.wide.u32 	%rd62, %r110, 4;
	add.s64 	%rd63, %rd6, %rd62;
	ld.global.f32 	%f175, [%rd63];
	cvt.f64.f32 	%fd55, %f175;
	mul.f64 	%fd56, %fd54, %fd55;
	mul.f64 	%fd57, %fd56, %fd3;
	add.s64 	%rd64, %rd7, %rd60;
	ld.global.f32 	%f176, [%rd64];
	sub.f32 	%f177, %f176, %f14;
	cvt.f64.f32 	%fd58, %f177;
	mul.f64 	%fd59, %fd4, %fd58;
	sub.f64 	%fd60, %fd57, %fd59;
	cvt.rn.f32.f64 	%f178, %fd60;
	add.f32 	%f179, %f292, %f178;
	ld.global.nc.f32 	%f180, [%rd61+128];
	cvt.f64.f32 	%fd61, %f180;
	neg.f64 	%fd62, %fd61;
	ld.global.f32 	%f181, [%rd63+128];
	cvt.f64.f32 	%fd63, %f181;
	mul.f64 	%fd64, %fd62, %fd63;
	mul.f64 	%fd65, %fd64, %fd3;
	ld.global.f32 	%f182, [%rd64+128];
	sub.f32 	%f183, %f182, %f14;
	cvt.f64.f32 	%fd66, %f183;
	mul.f64 	%fd67, %fd4, %fd66;
	sub.f64 	%fd68, %fd65, %fd67;
	cvt.rn.f32.f64 	%f184, %fd68;
	add.f32 	%f185, %f179, %f184;
	ld.global.nc.f32 	%f186, [%rd61+256];
	cvt.f64.f32 	%fd69, %f186;
	neg.f64 	%fd70, %fd69;
	ld.global.f32 	%f187, [%rd63+256];
	cvt.f64.f32 	%fd71, %f187;
	mul.f64 	%fd72, %fd70, %fd71;
	mul.f64 	%fd73, %fd72, %fd3;
	ld.global.f32 	%f188, [%rd64+256];
	sub.f32 	%f189, %f188, %f14;
	cvt.f64.f32 	%fd74, %f189;
	mul.f64 	%fd75, %fd4, %fd74;
	sub.f64 	%fd76, %fd73, %fd75;
	cvt.rn.f32.f64 	%f190, %fd76;
	add.f32 	%f191, %f185, %f190;
	ld.global.nc.f32 	%f192, [%rd61+384];
	cvt.f64.f32 	%fd77, %f192;
	neg.f64 	%fd78, %fd77;
	ld.global.f32 	%f193, [%rd63+384];
	cvt.f64.f32 	%fd79, %f193;
	mul.f64 	%fd80, %fd78, %fd79;
	mul.f64 	%fd81, %fd80, %fd3;
	ld.global.f32 	%f194, [%rd64+384];
	sub.f32 	%f195, %f194, %f14;
	cvt.f64.f32 	%fd82, %f195;
	mul.f64 	%fd83, %fd4, %fd82;
	sub.f64 	%fd84, %fd81, %fd83;
	cvt.rn.f32.f64 	%f196, %fd84;
	add.f32 	%f197, %f191, %f196;
	ld.global.nc.f32 	%f198, [%rd61+512];
	cvt.f64.f32 	%fd85, %f198;
	neg.f64 	%fd86, %fd85;
	ld.global.f32 	%f199, [%rd63+512];
	cvt.f64.f32 	%fd87, %f199;
	mul.f64 	%fd88, %fd86, %fd87;
	mul.f64 	%fd89, %fd88, %fd3;
	ld.global.f32 	%f200, [%rd64+512];
	sub.f32 	%f201, %f200, %f14;
	cvt.f64.f32 	%fd90, %f201;
	mul.f64 	%fd91, %fd4, %fd90;
	sub.f64 	%fd92, %fd89, %fd91;
	cvt.rn.f32.f64 	%f202, %fd92;
	add.f32 	%f203, %f197, %f202;
	ld.global.nc.f32 	%f204, [%rd61+640];
	cvt.f64.f32 	%fd93, %f204;
	neg.f64 	%fd94, %fd93;
	ld.global.f32 	%f205, [%rd63+640];
	cvt.f64.f32 	%fd95, %f205;
	mul.f64 	%fd96, %fd94, %fd95;
	mul.f64 	%fd97, %fd96, %fd3;
	ld.global.f32 	%f206, [%rd64+640];
	sub.f32 	%f207, %f206, %f14;
	cvt.f64.f32 	%fd98, %f207;
	mul.f64 	%fd99, %fd4, %fd98;
	sub.f64 	%fd100, %fd97, %fd99;
	cvt.rn.f32.f64 	%f208, %fd100;
	add.f32 	%f209, %f203, %f208;
	ld.global.nc.f32 	%f210, [%rd61+768];
	cvt.f64.f32 	%fd101, %f210;
	neg.f64 	%fd102, %fd101;
	ld.global.f32 	%f211, [%rd63+768];
	cvt.f64.f32 	%fd103, %f211;
	mul.f64 	%fd104, %fd102, %fd103;
	mul.f64 	%fd105, %fd104, %fd3;
	ld.global.f32 	%f212, [%rd64+768];
	sub.f32 	%f213, %f212, %f14;
	cvt.f64.f32 	%fd106, %f213;
	mul.f64 	%fd107, %fd4, %fd106;
	sub.f64 	%fd108, %fd105, %fd107;
	cvt.rn.f32.f64 	%f214, %fd108;
	add.f32 	%f215, %f209, %f214;
	ld.global.nc.f32 	%f216, [%rd61+896];
	cvt.f64.f32 	%fd109, %f216;
	neg.f64 	%fd110, %fd109;
	ld.global.f32 	%f217, [%rd63+896];
	cvt.f64.f32 	%fd111, %f217;
	mul.f64 	%fd112, %fd110, %fd111;
	mul.f64 	%fd113, %fd112, %fd3;
	ld.global.f32 	%f218, [%rd64+896];
	sub.f32 	%f219, %f218, %f14;
	cvt.f64.f32 	%fd114, %f219;
	mul.f64 	%fd115, %fd4, %fd114;
	sub.f64 	%fd116, %fd113, %fd115;
	cvt.rn.f32.f64 	%f220, %fd116;
	add.f32 	%f292, %f215, %f220;
	add.s32 	%r110, %r110, 256;
	add.s32 	%r109, %r109, 8;
	setp.ne.s32 	%p14, %r109, %r11;
	@%p14 bra 	$L__BB10_19;
$L__BB10_20:
	setp.eq.s32 	%p15, %r7, 0;
	@%p15 bra 	$L__BB10_28;
	setp.lt.u32 	%p16, %r8, 3;
	@%p16 bra 	$L__BB10_23;
	add.s32 	%r83, %r110, %r29;
	mul.wide.s32 	%rd65, %r83, 4;
	add.s64 	%rd66, %rd1, %rd65;
	ld.global.nc.f32 	%f222, [%rd66];
	cvt.f64.f32 	%fd117, %f222;
	neg.f64 	%fd118, %fd117;
	mul.wide.u32 	%rd67, %r110, 4;
	add.s64 	%rd68, %rd6, %rd67;
	ld.global.f32 	%f223, [%rd68];
	cvt.f64.f32 	%fd119, %f223;
	mul.f64 	%fd120, %fd118, %fd119;
	mul.f64 	%fd121, %fd120, %fd3;
	add.s64 	%rd69, %rd7, %rd65;
	ld.global.f32 	%f224, [%rd69];
	sub.f32 	%f225, %f224, %f14;
	cvt.f64.f32 	%fd122, %f225;
	mul.f64 	%fd123, %fd4, %fd122;
	sub.f64 	%fd124, %fd121, %fd123;
	cvt.rn.f32.f64 	%f226, %fd124;
	add.f32 	%f227, %f292, %f226;
	ld.global.nc.f32 	%f228, [%rd66+128];
	cvt.f64.f32 	%fd125, %f228;
	neg.f64 	%fd126, %fd125;
	ld.global.f32 	%f229, [%rd68+128];
	cvt.f64.f32 	%fd127, %f229;
	mul.f64 	%fd128, %fd126, %fd127;
	mul.f64 	%fd129, %fd128, %fd3;
	ld.global.f32 	%f230, [%rd69+128];
	sub.f32 	%f231, %f230, %f14;
	cvt.f64.f32 	%fd130, %f231;
	mul.f64 	%fd131, %fd4, %fd130;
	sub.f64 	%fd132, %fd129, %fd131;
	cvt.rn.f32.f64 	%f232, %fd132;
	add.f32 	%f233, %f227, %f232;
	ld.global.nc.f32 	%f234, [%rd66+256];
	cvt.f64.f32 	%fd133, %f234;
	neg.f64 	%fd134, %fd133;
	ld.global.f32 	%f235, [%rd68+256];
	cvt.f64.f32 	%fd135, %f235;
	mul.f64 	%fd136, %fd134, %fd135;
	mul.f64 	%fd137, %fd136, %fd3;
	ld.global.f32 	%f236, [%rd69+256];
	sub.f32 	%f237, %f236, %f14;
	cvt.f64.f32 	%fd138, %f237;
	mul.f64 	%fd139, %fd4, %fd138;
	sub.f64 	%fd140, %fd137, %fd139;
	cvt.rn.f32.f64 	%f238, %fd140;
	add.f32 	%f239, %f233, %f238;
	ld.global.nc.f32 	%f240, [%rd66+384];
	cvt.f64.f32 	%fd141, %f240;
	neg.f64 	%fd142, %fd141;
	ld.global.f32 	%f241, [%rd68+384];
	cvt.f64.f32 	%fd143, %f241;
	mul.f64 	%fd144, %fd142, %fd143;
	mul.f64 	%fd145, %fd144, %fd3;
	ld.global.f32 	%f242, [%rd69+384];
	sub.f32 	%f243, %f242, %f14;
	cvt.f64.f32 	%fd146, %f243;
	mul.f64 	%fd147, %fd4, %fd146;
	sub.f64 	%fd148, %fd145, %fd147;
	cvt.rn.f32.f64 	%f244, %fd148;
	add.f32 	%f292, %f239, %f244;
	add.s32 	%r110, %r110, 128;
$L__BB10_23:
	setp.eq.s32 	%p17, %r9, 0;
	@%p17 bra 	$L__BB10_28;
	setp.eq.s32 	%p18, %r10, 0;
	@%p18 bra 	$L__BB10_26;
	add.s32 	%r84, %r110, %r29;
	mul.wide.s32 	%rd70, %r84, 4;
	add.s64 	%rd71, %rd1, %rd70;
	ld.global.nc.f32 	%f246, [%rd71];
	cvt.f64.f32 	%fd149, %f246;
	neg.f64 	%fd150, %fd149;
	mul.wide.u32 	%rd72, %r110, 4;
	add.s64 	%rd73, %rd6, %rd72;
	ld.global.f32 	%f247, [%rd73];
	cvt.f64.f32 	%fd151, %f247;
	mul.f64 	%fd152, %fd150, %fd151;
	mul.f64 	%fd153, %fd152, %fd3;
	add.s64 	%rd74, %rd7, %rd70;
	ld.global.f32 	%f248, [%rd74];
	sub.f32 	%f249, %f248, %f14;
	cvt.f64.f32 	%fd154, %f249;
	mul.f64 	%fd155, %fd4, %fd154;
	sub.f64 	%fd156, %fd153, %fd155;
	cvt.rn.f32.f64 	%f250, %fd156;
	add.f32 	%f251, %f292, %f250;
	ld.global.nc.f32 	%f252, [%rd71+128];
	cvt.f64.f32 	%fd157, %f252;
	neg.f64 	%fd158, %fd157;
	ld.global.f32 	%f253, [%rd73+128];
	cvt.f64.f32 	%fd159, %f253;
	mul.f64 	%fd160, %fd158, %fd159;
	mul.f64 	%fd161, %fd160, %fd3;
	ld.global.f32 	%f254, [%rd74+128];
	sub.f32 	%f255, %f254, %f14;
	cvt.f64.f32 	%fd162, %f255;
	mul.f64 	%fd163, %fd4, %fd162;
	sub.f64 	%fd164, %fd161, %fd163;
	cvt.rn.f32.f64 	%f256, %fd164;
	add.f32 	%f292, %f251, %f256;
	add.s32 	%r110, %r110, 64;
$L__BB10_26:
	setp.ne.s32 	%p19, %r12, 0;
	@%p19 bra 	$L__BB10_28;
	add.s32 	%r85, %r110, %r29;
	mul.wide.s32 	%rd75, %r85, 4;
	add.s64 	%rd76, %rd1, %rd75;
	ld.global.nc.f32 	%f257, [%rd76];
	cvt.f64.f32 	%fd165, %f257;
	neg.f64 	%fd166, %fd165;
	mul.wide.u32 	%rd77, %r110, 4;
	add.s64 	%rd78, %rd6, %rd77;
	ld.global.f32 	%f258, [%rd78];
	cvt.f64.f32 	%fd167, %f258;
	mul.f64 	%fd168, %fd166, %fd167;
	mul.f64 	%fd169, %fd168, %fd3;
	add.s64 	%rd79, %rd7, %rd75;
	ld.global.f32 	%f259, [%rd79];
	sub.f32 	%f260, %f259, %f14;
	cvt.f64.f32 	%fd170, %f260;
	mul.f64 	%fd171, %fd4, %fd170;
	sub.f64 	%fd172, %fd169, %fd171;
	cvt.rn.f32.f64 	%f261, %fd172;
	add.f32 	%f292, %f292, %f261;
$L__BB10_28:
	setp.ne.s32 	%p20, %r3, 0;
	mov.b32 	%r86, 1;
	mov.b32 	%r99, 31;
	mov.b32 	%r100, -1;
	// begin inline asm
	{  .reg .f32 r0;  .reg .pred p;  shfl.sync.down.b32 r0|p, %f292, %r86, %r99, %r100;  @p add.f32 r0, r0, %f292;  mov.f32 %f262, r0;}
	// end inline asm
	mov.b32 	%r89, 2;
	// begin inline asm
	{  .reg .f32 r0;  .reg .pred p;  shfl.sync.down.b32 r0|p, %f262, %r89, %r99, %r100;  @p add.f32 r0, r0, %f262;  mov.f32 %f265, r0;}
	// end inline asm
	mov.b32 	%r92, 4;
	// begin inline asm
	{  .reg .f32 r0;  .reg .pred p;  shfl.sync.down.b32 r0|p, %f265, %r92, %r99, %r100;  @p add.f32 r0, r0, %f265;  mov.f32 %f268, r0;}
	// end inline asm
	mov.b32 	%r95, 8;
	// begin inline asm
	{  .reg .f32 r0;  .reg .pred p;  shfl.sync.down.b32 r0|p, %f268, %r95, %r99, %r100;  @p add.f32 r0, r0, %f268;  mov.f32 %f271, r0;}
	// end inline asm
	mov.b32 	%r98, 16;
	// begin inline asm
	{  .reg .f32 r0;  .reg .pred p;  shfl.sync.down.b32 r0|p, %f271, %r98, %r99, %r100;  @p add.f32 r0, r0, %f271;  mov.f32 %f274, r0;}
	// end inline asm
	@%p20 bra 	$L__BB10_30;
	mul.wide.s32 	%rd80, %r101, 4;
	add.s64 	%rd81, %rd16, %rd80;
	st.global.f32 	[%rd81], %f274;
$L__BB10_30:
	add.s32 	%r101, %r101, %r5;
	setp.lt.s32 	%p21, %r101, %r40;
	@%p21 bra 	$L__BB10_2;
$L__BB10_31:
	ret;

}
	// .globl	_Z25LayerNormRowReduceInToOutIff6DvarOpIffE7DmeanOpIffEEvPKT_iiPT0_S8_T1_T2_
.visible .entry _Z25LayerNormRowReduceInToOutIff6DvarOpIffE7DmeanOpIffEEvPKT_iiPT0_S8_T1_T2_(
	.param .u64 .ptr .align 1 _Z25LayerNormRowReduceInToOutIff6DvarOpIffE7DmeanOpIffEEvPKT_iiPT0_S8_T1_T2__param_0,
	.param .u32 _Z25LayerNormRowReduceInToOutIff6DvarOpIffE7DmeanOpIffEEvPKT_iiPT0_S8_T1_T2__param_1,
	.param .u32 _Z25LayerNormRowReduceInToOutIff6DvarOpIffE7DmeanOpIffEEvPKT_iiPT0_S8_T1_T2__param_2,
	.param .u64 .ptr .align 1 _Z25LayerNormRowReduceInToOutIff6DvarOpIffE7DmeanOpIffEEvPKT_iiPT0_S8_T1_T2__param_3,
	.param .u64 .ptr .align 1 _Z25LayerNormRowReduceInToOutIff6DvarOpIffE7DmeanOpIffEEvPKT_iiPT0_S8_T1_T2__param_4,
	.param .align 8 .b8 _Z25LayerNormRowReduceInToOutIff6DvarOpIffE7DmeanOpIffEEvPKT_iiPT0_S8_T1_T2__param_5[40],
	.param .align 8 .b8 _Z25LayerNormRowReduceInToOutIff6DvarOpIffE7DmeanOpIffEEvPKT_iiPT0_S8_T1_T2__param_6[48]
)
{
	.reg .pred 	%p<23>;
	.reg .b16 	%rs<9>;
	.reg .b32 	%r<112>;
	.reg .b32 	%f<306>;
	.reg .b64 	%rd<82>;
	.reg .b64 	%fd<173>;
	// demoted variable
	.shared .align 4 .b8 _ZZ25LayerNormRowReduceInToOutIff6DvarOpIffE7DmeanOpIffEEvPKT_iiPT0_S8_T1_T2_E12temp_storage[24];
	ld.param.u32 	%r43, [_Z25LayerNormRowReduceInToOutIff6DvarOpIffE7DmeanOpIffEEvPKT_iiPT0_S8_T1_T2__param_6+40];
	ld.param.u64 	%rd26, [_Z25LayerNormRowReduceInToOutIff6DvarOpIffE7DmeanOpIffEEvPKT_iiPT0_S8_T1_T2__param_6+24];
	ld.param.u64 	%rd25, [_Z25LayerNormRowReduceInToOutIff6DvarOpIffE7DmeanOpIffEEvPKT_iiPT0_S8_T1_T2__param_6+16];
	ld.param.u32 	%r42, [_Z25LayerNormRowReduceInToOutIff6DvarOpIffE7DmeanOpIffEEvPKT_iiPT0_S8_T1_T2__param_5+32];
	ld.param.u64 	%rd22, [_Z25LayerNormRowReduceInToOutIff6DvarOpIffE7DmeanOpIffEEvPKT_iiPT0_S8_T1_T2__param_5+24];
	ld.param.u64 	%rd21, [_Z25LayerNormRowReduceInToOutIff6DvarOpIffE7DmeanOpIffEEvPKT_iiPT0_S8_T1_T2__param_5+16];
	ld.param.u64 	%rd24, [_Z25LayerNormRowReduceInToOutIff6DvarOpIffE7DmeanOpIffEEvPKT_iiPT0_S8_T1_T2__param_6+8];
	ld.param.u64 	%rd23, [_Z25LayerNormRowReduceInToOutIff6DvarOpIffE7DmeanOpIffEEvPKT_iiPT0_S8_T1_T2__param_6];
	ld.param.u64 	%rd20, [_Z25LayerNormRowReduceInToOutIff6DvarOpIffE7DmeanOpIffEEvPKT_iiPT0_S8_T1_T2__param_5+8];
	ld.param.u64 	%rd19, [_Z25LayerNormRowReduceInToOutIff6DvarOpIffE7DmeanOpIffEEvPKT_iiPT0_S8_T1_T2__param_5];
	ld.param.u64 	%rd28, [_Z25LayerNormRowReduceInToOutIff6DvarOpIffE7DmeanOpIffEEvPKT_iiPT0_S8_T1_T2__param_0];
	ld.param.u32 	%r40, [_Z25LayerNormRowReduceInToOutIff6DvarOpIffE7DmeanOpIffEEvPKT_iiPT0_S8_T1_T2__param_1];
	ld.param.u32 	%r41, [_Z25LayerNormRowReduceInToOutIff6DvarOpIffE7DmeanOpIffEEvPKT_iiPT0_S8_T1_T2__param_2];
	ld.param.u64 	%rd17, [_Z25LayerNormRowReduceInToOutIff6DvarOpIffE7DmeanOpIffEEvPKT_iiPT0_S8_T1_T2__param_3];
	ld.param.u64 	%rd18, [_Z25LayerNormRowReduceInToOutIff6DvarOpIffE7DmeanOpIffEEvPKT_iiPT0_S8_T1_T2__param_4];
	cvta.to.global.u64 	%rd1, %rd28;
	cvta.to.global.u64 	%rd2, %rd19;
	cvta.to.global.u64 	%rd3, %rd20;
	cvta.to.global.u64 	%rd6, %rd23;
	cvta.to.global.u64 	%rd7, %rd24;
	mov.u32 	%r2, %tid.x;
	mov.u32 	%r100, %ctaid.x;
	setp.ge.s32 	%p1, %r100, %r40;
	@%p1 bra 	$L__BB11_35;
	// begin inline asm
	mov.u32 %r54, %laneid;
	// end inline asm
	shr.u32 	%r55, %r2, 3;
	and.b32  	%r56, %r55, 124;
	mov.u32 	%r57, _ZZ25LayerNormRowReduceInToOutIff6DvarOpIffE7DmeanOpIffEEvPKT_iiPT0_S8_T1_T2_E12temp_storage;
	add.s32 	%r58, %r57, %r56;
	add.s32 	%r5, %r58, 4;
	cvt.rn.f64.s32 	%fd5, %r43;
	mov.f64 	%fd6, 0d4000000000000000;
	div.rn.f64 	%fd1, %fd6, %fd5;
	mov.u32 	%r6, %nctaid.x;
	not.b32 	%r59, %r2;
	add.s32 	%r7, %r41, %r59;
	shr.u32 	%r60, %r7, 7;
	add.s32 	%r61, %r60, 1;
	and.b32  	%r8, %r61, 7;
	add.s32 	%r9, %r8, -1;
	and.b32  	%r10, %r61, 3;
	add.s32 	%r11, %r10, -1;
	and.b32  	%r12, %r61, 67108856;
	and.b32  	%r13, %r7, 128;
	neg.s32 	%r14, %r12;
	add.s64 	%rd8, %rd1, 2048;
	add.s64 	%rd9, %rd3, 2048;
	mul.wide.u32 	%rd29, %r2, 4;
	add.s64 	%rd30, %rd29, %rd2;
	add.s64 	%rd10, %rd30, 2048;
	cvta.to.global.u64 	%rd11, %rd22;
	cvta.to.global.u64 	%rd12, %rd21;
	cvta.to.global.u64 	%rd13, %rd17;
	cvta.to.global.u64 	%rd14, %rd18;
$L__BB11_2:
	setp.ge.s32 	%p2, %r2, %r41;
	mov.f32 	%f297, 0f00000000;
	@%p2 bra 	$L__BB11_14;
	setp.lt.u32 	%p3, %r7, 896;
	mul.lo.s32 	%r16, %r100, %r42;
	mul.wide.s32 	%rd31, %r100, 4;
	add.s64 	%rd32, %rd11, %rd31;
	ld.global.f32 	%f1, [%rd32];
	add.s64 	%rd33, %rd12, %rd31;
	ld.global.f32 	%f32, [%rd33];
	mul.f32 	%f33, %f32, %f32;
	mul.f32 	%f34, %f32, %f33;
	cvt.f64.f32 	%fd2, %f34;
	mov.f32 	%f297, 0f00000000;
	mov.u32 	%r104, %r2;
	@%p3 bra 	$L__BB11_6;
	add.s32 	%r101, %r2, %r16;
	mov.f32 	%f297, 0f00000000;
	mov.u64 	%rd81, %rd10;
	mov.u32 	%r102, %r14;
	mov.u32 	%r104, %r2;
$L__BB11_5:
	.pragma "nounroll";
	mul.wide.s32 	%rd34, %r101, 4;
	add.s64 	%rd35, %rd8, %rd34;
	add.s64 	%rd36, %rd9, %rd34;
	ld.global.nc.f32 	%f36, [%rd35+-2048];
	ld.global.f32 	%f37, [%rd81+-2048];
	mul.f32 	%f38, %f36, %f37;
	ld.global.f32 	%f39, [%rd36+-2048];
	sub.f32 	%f40, %f39, %f1;
	mul.f32 	%f41, %f38, %f40;
	cvt.f64.f32 	%fd7, %f41;
	mul.f64 	%fd8, %fd7, 0dBFE0000000000000;
	mul.f64 	%fd9, %fd8, %fd2;
	cvt.rn.f32.f64 	%f42, %fd9;
	add.f32 	%f43, %f297, %f42;
	ld.global.nc.f32 	%f44, [%rd35+-1536];
	ld.global.f32 	%f45, [%rd81+-1536];
	mul.f32 	%f46, %f44, %f45;
	ld.global.f32 	%f47, [%rd36+-1536];
	sub.f32 	%f48, %f47, %f1;
	mul.f32 	%f49, %f46, %f48;
	cvt.f64.f32 	%fd10, %f49;
	mul.f64 	%fd11, %fd10, 0dBFE0000000000000;
	mul.f64 	%fd12, %fd11, %fd2;
	cvt.rn.f32.f64 	%f50, %fd12;
	add.f32 	%f51, %f43, %f50;
	ld.global.nc.f32 	%f52, [%rd35+-1024];
	ld.global.f32 	%f53, [%rd81+-1024];
	mul.f32 	%f54, %f52, %f53;
	ld.global.f32 	%f55, [%rd36+-1024];
	sub.f32 	%f56, %f55, %f1;
	mul.f32 	%f57, %f54, %f56;
	cvt.f64.f32 	%fd13, %f57;
	mul.f64 	%fd14, %fd13, 0dBFE0000000000000;
	mul.f64 	%fd15, %fd14, %fd2;
	cvt.rn.f32.f64 	%f58, %fd15;
	add.f32 	%f59, %f51, %f58;
	ld.global.nc.f32 	%f60, [%rd35+-512];
	ld.global.f32 	%f61, [%rd81+-512];
	mul.f32 	%f62, %f60, %f61;
	ld.global.f32 	%f63, [%rd36+-512];
	sub.f32 	%f64, %f63, %f1;
	mul.f32 	%f65, %f62, %f64;
	cvt.f64.f32 	%fd16, %f65;
	mul.f64 	%fd17, %fd16, 0dBFE0000000000000;
	mul.f64 	%fd18, %fd17, %fd2;
	cvt.rn.f32.f64 	%f66, %fd18;
	add.f32 	%f67, %f59, %f66;
	ld.global.nc.f32 	%f68, [%rd35];
	ld.global.f32 	%f69, [%rd81];
	mul.f32 	%f70, %f68, %f69;
	ld.global.f32 	%f71, [%rd36];
	sub.f32 	%f72, %f71, %f1;
	mul.f32 	%f73, %f70, %f72;
	cvt.f64.f32 	%fd19, %f73;
	mul.f64 	%fd20, %fd19, 0dBFE0000000000000;
	mul.f64 	%fd21, %fd20, %fd2;
	cvt.rn.f32.f64 	%f74, %fd21;
	add.f32 	%f75, %f67, %f74;
	ld.global.nc.f32 	%f76, [%rd35+512];
	ld.global.f32 	%f77, [%rd81+512];
	mul.f32 	%f78, %f76, %f77;
	ld.global.f32 	%f79, [%rd36+512];
	sub.f32 	%f80, %f79, %f1;
	mul.f32 	%f81, %f78, %f80;
	cvt.f64.f32 	%fd22, %f81;
	mul.f64 	%fd23, %fd22, 0dBFE0000000000000;
	mul.f64 	%fd24, %fd23, %fd2;
	cvt.rn.f32.f64 	%f82, %fd24;
	add.f32 	%f83, %f75, %f82;
	ld.global.nc.f32 	%f84, [%rd35+1024];
	ld.global.f32 	%f85, [%rd81+1024];
	mul.f32 	%f86, %f84, %f85;
	ld.global.f32 	%f87, [%rd36+1024];
	sub.f32 	%f88, %f87, %f1;
	mul.f32 	%f89, %f86, %f88;
	cvt.f64.f32 	%fd25, %f89;
	mul.f64 	%fd26, %fd25, 0dBFE0000000000000;
	mul.f64 	%fd27, %fd26, %fd2;
	cvt.rn.f32.f64 	%f90, %fd27;
	add.f32 	%f91, %f83, %f90;
	ld.global.nc.f32 	%f92, [%rd35+1536];
	ld.global.f32 	%f93, [%rd81+1536];
	mul.f32 	%f94, %f92, %f93;
	ld.global.f32 	%f95, [%rd36+1536];
	sub.f32 	%f96, %f95, %f1;
	mul.f32 	%f97, %f94, %f96;
	cvt.f64.f32 	%fd28, %f97;
	mul.f64 	%fd29, %fd28, 0dBFE0000000000000;
	mul.f64 	%fd30, %fd29, %fd2;
	cvt.rn.f32.f64 	%f98, %fd30;
	add.f32 	%f297, %f91, %f98;
	add.s32 	%r104, %r104, 1024;
	add.s32 	%r102, %r102, 8;
	add.s32 	%r101, %r101, 1024;
	add.s64 	%rd81, %rd81, 4096;
	setp.ne.s32 	%p4, %r102, 0;
	@%p4 bra 	$L__BB11_5;
$L__BB11_6:
	setp.eq.s32 	%p5, %r8, 0;
	@%p5 bra 	$L__BB11_14;
	setp.lt.u32 	%p6, %r9, 3;
	@%p6 bra 	$L__BB11_9;
	add.s32 	%r62, %r104, %r16;
	mul.wide.s32 	%rd37, %r62, 4;
	add.s64 	%rd38, %rd1, %rd37;
	ld.global.nc.f32 	%f100, [%rd38];
	mul.wide.u32 	%rd39, %r104, 4;
	add.s64 	%rd40, %rd2, %rd39;
	ld.global.f32 	%f101, [%rd40];
	mul.f32 	%f102, %f100, %f101;
	add.s64 	%rd41, %rd3, %rd37;
	ld.global.f32 	%f103, [%rd41];
	sub.f32 	%f104, %f103, %f1;
	mul.f32 	%f105, %f102, %f104;
	cvt.f64.f32 	%fd31, %f105;
	mul.f64 	%fd32, %fd31, 0dBFE0000000000000;
	mul.f64 	%fd33, %fd32, %fd2;
	cvt.rn.f32.f64 	%f106, %fd33;
	add.f32 	%f107, %f297, %f106;
	ld.global.nc.f32 	%f108, [%rd38+512];
	ld.global.f32 	%f109, [%rd40+512];
	mul.f32 	%f110, %f108, %f109;
	ld.global.f32 	%f111, [%rd41+512];
	sub.f32 	%f112, %f111, %f1;
	mul.f32 	%f113, %f110, %f112;
	cvt.f64.f32 	%fd34, %f113;
	mul.f64 	%fd35, %fd34, 0dBFE0000000000000;
	mul.f64 	%fd36, %fd35, %fd2;
	cvt.rn.f32.f64 	%f114, %fd36;
	add.f32 	%f115, %f107, %f114;
	ld.global.nc.f32 	%f116, [%rd38+1024];
	ld.global.f32 	%f117, [%rd40+1024];
	mul.f32 	%f118, %f116, %f117;
	ld.global.f32 	%f119, [%rd41+1024];
	sub.f32 	%f120, %f119, %f1;
	mul.f32 	%f121, %f118, %f120;
	cvt.f64.f32 	%fd37, %f121;
	mul.f64 	%fd38, %fd37, 0dBFE0000000000000;
	mul.f64 	%fd39, %fd38, %fd2;
	cvt.rn.f32.f64 	%f122, %fd39;
	add.f32 	%f123, %f115, %f122;
	ld.global.nc.f32 	%f124, [%rd38+1536];
	ld.global.f32 	%f125, [%rd40+1536];
	mul.f32 	%f126, %f124, %f125;
	ld.global.f32 	%f127, [%rd41+1536];
	sub.f32 	%f128, %f127, %f1;
	mul.f32 	%f129, %f126, %f128;
	cvt.f64.f32 	%fd40, %f129;
	mul.f64 	%fd41, %fd40, 0dBFE0000000000000;
	mul.f64 	%fd42, %fd41, %fd2;
	cvt.rn.f32.f64 	%f130, %fd42;
	add.f32 	%f297, %f123, %f130;
	add.s32 	%r104, %r104, 512;
$L__BB11_9:
	setp.eq.s32 	%p7, %r10, 0;
	@%p7 bra 	$L__BB11_14;
	setp.eq.s32 	%p8, %r11, 0;
	@%p8 bra 	$L__BB11_12;
	add.s32 	%r63, %r104, %r16;
	mul.wide.s32 	%rd42, %r63, 4;
	add.s64 	%rd43, %rd1, %rd42;
	ld.global.nc.f32 	%f132, [%rd43];
	mul.wide.u32 	%rd44, %r104, 4;
	add.s64 	%rd45, %rd2, %rd44;
	ld.global.f32 	%f133, [%rd45];
	mul.f32 	%f134, %f132, %f133;
	add.s64 	%rd46, %rd3, %rd42;
	ld.global.f32 	%f135, [%rd46];
	sub.f32 	%f136, %f135, %f1;
	mul.f32 	%f137, %f134, %f136;
	cvt.f64.f32 	%fd43, %f137;
	mul.f64 	%fd44, %fd43, 0dBFE0000000000000;
	mul.f64 	%fd45, %fd44, %fd2;
	cvt.rn.f32.f64 	%f138, %fd45;
	add.f32 	%f139, %f297, %f138;
	ld.global.nc.f32 	%f140, [%rd43+512];
	ld.global.f32 	%f141, [%rd45+512];
	mul.f32 	%f142, %f140, %f141;
	ld.global.f32 	%f143, [%rd46+512];
	sub.f32 	%f144, %f143, %f1;
	mul.f32 	%f145, %f142, %f144;
	cvt.f64.f32 	%fd46, %f145;
	mul.f64 	%fd47, %fd46, 0dBFE0000000000000;
	mul.f64 	%fd48, %fd47, %fd2;
	cvt.rn.f32.f64 	%f146, %fd48;
	add.f32 	%f297, %f139, %f146;
	add.s32 	%r104, %r104, 256;
$L__BB11_12:
	setp.ne.s32 	%p9, %r13, 0;
	@%p9 bra 	$L__BB11_14;
	add.s32 	%r64, %r104, %r16;
	mul.wide.s32 	%rd47, %r64, 4;
	add.s64 	%rd48, %rd1, %rd47;
	ld.global.nc.f32 	%f147, [%rd48];
	mul.wide.u32 	%rd49, %r104, 4;
	add.s64 	%rd50, %rd2, %rd49;
	ld.global.f32 	%f148, [%rd50];
	mul.f32 	%f149, %f147, %f148;
	add.s64 	%rd51, %rd3, %rd47;
	ld.global.f32 	%f150, [%rd51];
	sub.f32 	%f151, %f150, %f1;
	mul.f32 	%f152, %f149, %f151;
	cvt.f64.f32 	%fd49, %f152;
	mul.f64 	%fd50, %fd49, 0dBFE0000000000000;
	mul.f64 	%fd51, %fd50, %fd2;
	cvt.rn.f32.f64 	%f153, %fd51;
	add.f32 	%f297, %f297, %f153;
$L__BB11_14:
	setp.ne.s32 	%p10, %r54, 0;
	mov.b32 	%r65, 1;
	mov.b32 	%r78, 31;
	mov.b32 	%r79, -1;
	// begin inline asm
	{  .reg .f32 r0;  .reg .pred p;  shfl.sync.down.b32 r0|p, %f297, %r65, %r78, %r79;  @p add.f32 r0, r0, %f297;  mov.f32 %f154, r0;}
	// end inline asm
	mov.b32 	%r68, 2;
	// begin inline asm
	{  .reg .f32 r0;  .reg .pred p;  shfl.sync.down.b32 r0|p, %f154, %r68, %r78, %r79;  @p add.f32 r0, r0, %f154;  mov.f32 %f157, r0;}
	// end inline asm
	mov.b32 	%r71, 4;
	// begin inline asm
	{  .reg .f32 r0;  .reg .pred p;  shfl.sync.down.b32 r0|p, %f157, %r71, %r78, %r79;  @p add.f32 r0, r0, %f157;  mov.f32 %f160, r0;}
	// end inline asm
	mov.b32 	%r74, 8;
	// begin inline asm
	{  .reg .f32 r0;  .reg .pred p;  shfl.sync.down.b32 r0|p, %f160, %r74, %r78, %r79;  @p add.f32 r0, r0, %f160;  mov.f32 %f163, r0;}
	// end inline asm
	mov.b32 	%r77, 16;
	// begin inline asm
	{  .reg .f32 r0;  .reg .pred p;  shfl.sync.down.b32 r0|p, %f163, %r77, %r78, %r79;  @p add.f32 r0, r0, %f163;  mov.f32 %f166, r0;}
	// end inline asm
	@%p10 bra 	$L__BB11_16;
	st.shared.f32 	[%r5], %f166;
$L__BB11_16:
	setp.ne.s32 	%p11, %r2, 0;
	bar.sync 	0;
	@%p11 bra 	$L__BB11_18;
	ld.shared.f32 	%f169, [_ZZ25LayerNormRowReduceInToOutIff6DvarOpIffE7DmeanOpIffEEvPKT_iiPT0_S8_T1_T2_E12temp_storage+8];
	add.f32 	%f170, %f166, %f169;
	ld.shared.f32 	%f171, [_ZZ25LayerNormRowReduceInToOutIff6DvarOpIffE7DmeanOpIffEEvPKT_iiPT0_S8_T1_T2_E12temp_storage+12];
	add.f32 	%f172, %f170, %f171;
	ld.shared.f32 	%f173, [_ZZ25LayerNormRowReduceInToOutIff6DvarOpIffE7DmeanOpIffEEvPKT_iiPT0_S8_T1_T2_E12temp_storage+16];
	add.f32 	%f174, %f172, %f173;
	st.shared.f32 	[_ZZ25LayerNormRowReduceInToOutIff6DvarOpIffE7DmeanOpIffEEvPKT_iiPT0_S8_T1_T2_E12temp_storage], %f174;
	mul.wide.s32 	%rd52, %r100, 4;
	add.s64 	%rd53, %rd13, %rd52;
	st.global.f32 	[%rd53], %f174;
$L__BB11_18:
	setp.ge.s32 	%p12, %r2, %r41;
	bar.sync 	0;
	mov.f32 	%f305, 0f00000000;
	@%p12 bra 	$L__BB11_30;
	setp.lt.u32 	%p13, %r7, 896;
	ld.shared.f32 	%f178, [_ZZ25LayerNormRowReduceInToOutIff6DvarOpIffE7DmeanOpIffEEvPKT_iiPT0_S8_T1_T2_E12temp_storage];
	mul.lo.s32 	%r29, %r100, %r43;
	cvta.to.global.u64 	%rd54, %rd25;
	mul.wide.s32 	%rd55, %r100, 4;
	add.s64 	%rd56, %rd54, %rd55;
	ld.global.f32 	%f179, [%rd56];
	cvt.f64.f32 	%fd3, %f179;
	cvt.f64.f32 	%fd52, %f178;
	mul.f64 	%fd4, %fd1, %fd52;
	cvta.to.global.u64 	%rd57, %rd26;
	add.s64 	%rd58, %rd57, %rd55;
	ld.global.f32 	%f15, [%rd58];
	mov.f32 	%f305, 0f00000000;
	mov.u32 	%r109, %r2;
	@%p13 bra 	$L__BB11_22;
	mov.b32 	%r108, 0;
	mov.f32 	%f305, 0f00000000;
	mov.u32 	%r109, %r2;
$L__BB11_21:
	.pragma "nounroll";
	add.s32 	%r81, %r109, %r29;
	mul.wide.s32 	%rd59, %r81, 4;
	add.s64 	%rd60, %rd1, %rd59;
	ld.global.nc.f32 	%f181, [%rd60];
	cvt.f64.f32 	%fd53, %f181;
	neg.f64 	%fd54, %fd53;
	mul.wide.u32 	%rd61, %r109, 4;
	add.s64 	%rd62, %rd6, %rd61;
	ld.global.f32 	%f182, [%rd62];
	cvt.f64.f32 	%fd55, %f182;
	mul.f64 	%fd56, %fd54, %fd55;
	mul.f64 	%fd57, %fd56, %fd3;
	add.s64 	%rd63, %rd7, %rd59;
	ld.global.f32 	%f183, [%rd63];
	sub.f32 	%f184, %f183, %f15;
	cvt.f64.f32 	%fd58, %f184;
	mul.f64 	%fd59, %fd4, %fd58;
	sub.f64 	%fd60, %fd57, %fd59;
	cvt.rn.f32.f64 	%f185, %fd60;
	add.f32 	%f186, %f305, %f185;
	ld.global.nc.f32 	%f187, [%rd60+512];
	cvt.f64.f32 	%fd61, %f187;
	neg.f64 	%fd62, %fd61;
	ld.global.f32 	%f188, [%rd62+512];
	cvt.f64.f32 	%fd63, %f188;
	mul.f64 	%fd64, %fd62, %fd63;
	mul.f64 	%fd65, %fd64, %fd3;
	ld.global.f32 	%f189, [%rd63+512];
	sub.f32 	%f190, %f189, %f15;
	cvt.f64.f32 	%fd66, %f190;
	mul.f64 	%fd67, %fd4, %fd66;
	sub.f64 	%fd68, %fd65, %fd67;
	cvt.rn.f32.f64 	%f191, %fd68;
	add.f32 	%f192, %f186, %f191;
	ld.global.nc.f32 	%f193, [%rd60+1024];
	cvt.f64.f32 	%fd69, %f193;
	neg.f64 	%fd70, %fd69;
	ld.global.f32 	%f194, [%rd62+1024];
	cvt.f64.f32 	%fd71, %f194;
	mul.f64 	%fd72, %fd70, %fd71;
	mul.f64 	%fd73, %fd72, %fd3;
	ld.global.f32 	%f195, [%rd63+1024];
	sub.f32 	%f196, %f195, %f15;
	cvt.f64.f32 	%fd74, %f196;
	mul.f64 	%fd75, %fd4, %fd74;
	sub.f64 	%fd76, %fd73, %fd75;
	cvt.rn.f32.f64 	%f197, %fd76;
	add.f32 	%f198, %f192, %f197;
	ld.global.nc.f32 	%f199, [%rd60+1536];
	cvt.f64.f32 	%fd77, %f199;
	neg.f64 	%fd78, %fd77;
	ld.global.f32 	%f200, [%rd62+1536];
	cvt.f64.f32 	%fd79, %f200;
	mul.f64 	%fd80, %fd78, %fd79;
	mul.f64 	%fd81, %fd80, %fd3;
	ld.global.f32 	%f201, [%rd63+1536];
	sub.f32 	%f202, %f201, %f15;
	cvt.f64.f32 	%fd82, %f202;
	mul.f64 	%fd83, %fd4, %fd82;
	sub.f64 	%fd84, %fd81, %fd83;
	cvt.rn.f32.f64 	%f203, %fd84;
	add.f32 	%f204, %f198, %f203;
	ld.global.nc.f32 	%f205, [%rd60+2048];
	cvt.f64.f32 	%fd85, %f205;
	neg.f64 	%fd86, %fd85;
	ld.global.f32 	%f206, [%rd62+2048];
	cvt.f64.f32 	%fd87, %f206;
	mul.f64 	%fd88, %fd86, %fd87;
	mul.f64 	%fd89, %fd88, %fd3;
	ld.global.f32 	%f207, [%rd63+2048];
	sub.f32 	%f208, %f207, %f15;
	cvt.f64.f32 	%fd90, %f208;
	mul.f64 	%fd91, %fd4, %fd90;
	sub.f64 	%fd92, %fd89, %fd91;
	cvt.rn.f32.f64 	%f209, %fd92;
	add.f32 	%f210, %f204, %f209;
	ld.global.nc.f32 	%f211, [%rd60+2560];
	cvt.f64.f32 	%fd93, %f211;
	neg.f64 	%fd94, %fd93;
	ld.global.f32 	%f212, [%rd62+2560];
	cvt.f64.f32 	%fd95, %f212;
	mul.f64 	%fd96, %fd94, %fd95;
	mul.f64 	%fd97, %fd96, %fd3;
	ld.global.f32 	%f213, [%rd63+2560];
	sub.f32 	%f214, %f213, %f15;
	cvt.f64.f32 	%fd98, %f214;
	mul.f64 	%fd99, %fd4, %fd98;
	sub.f64 	%fd100, %fd97, %fd99;
	cvt.rn.f32.f64 	%f215, %fd100;
	add.f32 	%f216, %f210, %f215;
	ld.global.nc.f32 	%f217, [%rd60+3072];
	cvt.f64.f32 	%fd101, %f217;
	neg.f64 	%fd102, %fd101;
	ld.global.f32 	%f218, [%rd62+3072];
	cvt.f64.f32 	%fd103, %f218;
	mul.f64 	%fd104, %fd102, %fd103;
	mul.f64 	%fd105, %fd104, %fd3;
	ld.global.f32 	%f219, [%rd63+3072];
	sub.f32 	%f220, %f219, %f15;
	cvt.f64.f32 	%fd106, %f220;
	mul.f64 	%fd107, %fd4, %fd106;
	sub.f64 	%fd108, %fd105, %fd107;
	cvt.rn.f32.f64 	%f221, %fd108;
	add.f32 	%f222, %f216, %f221;
	ld.global.nc.f32 	%f223, [%rd60+3584];
	cvt.f64.f32 	%fd109, %f223;
	neg.f64 	%fd110, %fd109;
	ld.global.f32 	%f224, [%rd62+3584];
	cvt.f64.f32 	%fd111, %f224;
	mul.f64 	%fd112, %fd110, %fd111;
	mul.f64 	%fd113, %fd112, %fd3;
	ld.global.f32 	%f225, [%rd63+3584];
	sub.f32 	%f226, %f225, %f15;
	cvt.f64.f32 	%fd114, %f226;
	mul.f64 	%fd115, %fd4, %fd114;
	sub.f64 	%fd116, %fd113, %fd115;
	cvt.rn.f32.f64 	%f227, %fd116;
	add.f32 	%f305, %f222, %f227;
	add.s32 	%r109, %r109, 1024;
	add.s32 	%r108, %r108, 8;
	setp.ne.s32 	%p14, %r108, %r12;
	@%p14 bra 	$L__BB11_21;
$L__BB11_22:
	setp.eq.s32 	%p15, %r8, 0;
	@%p15 bra 	$L__BB11_30;
	setp.lt.u32 	%p16, %r9, 3;
	@%p16 bra 	$L__BB11_25;
	add.s32 	%r82, %r109, %r29;
	mul.wide.s32 	%rd64, %r82, 4;
	add.s64 	%rd65, %rd1, %rd64;
	ld.global.nc.f32 	%f229, [%rd65];
	cvt.f64.f32 	%fd117, %f229;
	neg.f64 	%fd118, %fd117;
	mul.wide.u32 	%rd66, %r109, 4;
	add.s64 	%rd67, %rd6, %rd66;
	ld.global.f32 	%f230, [%rd67];
	cvt.f64.f32 	%fd119, %f230;
	mul.f64 	%fd120, %fd118, %fd119;
	mul.f64 	%fd121, %fd120, %fd3;
	add.s64 	%rd68, %rd7, %rd64;
	ld.global.f32 	%f231, [%rd68];
	sub.f32 	%f232, %f231, %f15;
	cvt.f64.f32 	%fd122, %f232;
	mul.f64 	%fd123, %fd4, %fd122;
	sub.f64 	%fd124, %fd121, %fd123;
	cvt.rn.f32.f64 	%f233, %fd124;
	add.f32 	%f234, %f305, %f233;
	ld.global.nc.f32 	%f235, [%rd65+512];
	cvt.f64.f32 	%fd125, %f235;
	neg.f64 	%fd126, %fd125;
	ld.global.f32 	%f236, [%rd67+512];
	cvt.f64.f32 	%fd127, %f236;
	mul.f64 	%fd128, %fd126, %fd127;
	mul.f64 	%fd129, %fd128, %fd3;
	ld.global.f32 	%f237, [%rd68+512];
	sub.f32 	%f238, %f237, %f15;
	cvt.f64.f32 	%fd130, %f238;
	mul.f64 	%fd131, %fd4, %fd130;
	sub.f64 	%fd132, %fd129, %fd131;
	cvt.rn.f32.f64 	%f239, %fd132;
	add.f32 	%f240, %f234, %f239;
	ld.global.nc.f32 	%f241, [%rd65+1024];
	cvt.f64.f32 	%fd133, %f241;
	neg.f64 	%fd134, %fd133;
	ld.global.f32 	%f242, [%rd67+1024];
	cvt.f64.f32 	%fd135, %f242;
	mul.f64 	%fd136, %fd134, %fd135;
	mul.f64 	%fd137, %fd136, %fd3;
	ld.global.f32 	%f243, [%rd68+1024];
	sub.f32 	%f244, %f243, %f15;
	cvt.f64.f32 	%fd138, %f244;
	mul.f64 	%fd139, %fd4, %fd138;
	sub.f64 	%fd140, %fd137, %fd139;
	cvt.rn.f32.f64 	%f245, %fd140;
	add.f32 	%f246, %f240, %f245;
	ld.global.nc.f32 	%f247, [%rd65+1536];
	cvt.f64.f32 	%fd141, %f247;
	neg.f64 	%fd142, %fd141;
	ld.global.f32 	%f248, [%rd67+1536];
	cvt.f64.f32 	%fd143, %f248;
	mul.f64 	%fd144, %fd142, %fd143;
	mul.f64 	%fd145, %fd144, %fd3;
	ld.global.f32 	%f249, [%rd68+1536];
	sub.f32 	%f250, %f249, %f15;
	cvt.f64.f32 	%fd146, %f250;
	mul.f64 	%fd147, %fd4, %fd146;
	sub.f64 	%fd148, %fd145, %fd147;
	cvt.rn.f32.f64 	%f251, %fd148;
	add.f32 	%f305, %f246, %f251;
	add.s32 	%r109, %r109, 512;
$L__BB11_25:
	setp.eq.s32 	%p17, %r10, 0;
	@%p17 bra 	$L__BB11_30;
	setp.eq.s32 	%p18, %r11, 0;
	@%p18 bra 	$L__BB11_28;
	add.s32 	%r83, %r109, %r29;
	mul.wide.s32 	%rd69, %r83, 4;
	add.s64 	%rd70, %rd1, %rd69;
	ld.global.nc.f32 	%f253, [%rd70];
	cvt.f64.f32 	%fd149, %f253;
	neg.f64 	%fd150, %fd149;
	mul.wide.u32 	%rd71, %r109, 4;
	add.s64 	%rd72, %rd6, %rd71;
	ld.global.f32 	%f254, [%rd72];
	cvt.f64.f32 	%fd151, %f254;
	mul.f64 	%fd152, %fd150, %fd151;
	mul.f64 	%fd153, %fd152, %fd3;
	add.s64 	%rd73, %rd7, %rd69;
	ld.global.f32 	%f255, [%rd73];
	sub.f32 	%f256, %f255, %f15;
	cvt.f64.f32 	%fd154, %f256;
	mul.f64 	%fd155, %fd4, %fd154;
	sub.f64 	%fd156, %fd153, %fd155;
	cvt.rn.f32.f64 	%f257, %fd156;
	add.f32 	%f258, %f305, %f257;
	ld.global.nc.f32 	%f259, [%rd70+512];
	cvt.f64.f32 	%fd157, %f259;
	neg.f64 	%fd158, %fd157;
	ld.global.f32 	%f260, [%rd72+512];
	cvt.f64.f32 	%fd159, %f260;
	mul.f64 	%fd160, %fd158, %fd159;
	mul.f64 	%fd161, %fd160, %fd3;
	ld.global.f32 	%f261, [%rd73+512];
	sub.f32 	%f262, %f261, %f15;
	cvt.f64.f32 	%fd162, %f262;
	mul.f64 	%fd163, %fd4, %fd162;
	sub.f64 	%fd164, %fd161, %fd163;
	cvt.rn.f32.f64 	%f263, %fd164;
	add.f32 	%f305, %f258, %f263;
	add.s32 	%r109, %r109, 256;
$L__BB11_28:
	setp.ne.s32 	%p19, %r13, 0;
	@%p19 bra 	$L__BB11_30;
	add.s32 	%r84, %r109, %r29;
	mul.wide.s32 	%rd74, %r84, 4;
	add.s64 	%rd75, %rd1, %rd74;
	ld.global.nc.f32 	%f264, [%rd75];
	cvt.f64.f32 	%fd165, %f264;
	neg.f64 	%fd166, %fd165;
	mul.wide.u32 	%rd76, %r109, 4;
	add.s64 	%rd77, %rd6, %rd76;
	ld.global.f32 	%f265, [%rd77];
	cvt.f64.f32 	%fd167, %f265;
	mul.f64 	%fd168, %fd166, %fd167;
	mul.f64 	%fd169, %fd168, %fd3;
	add.s64 	%rd78, %rd7, %rd74;
	ld.global.f32 	%f266, [%rd78];
	sub.f32 	%f267, %f266, %f15;
	cvt.f64.f32 	%fd170, %f267;
	mul.f64 	%fd171, %fd4, %fd170;
	sub.f64 	%fd172, %fd169, %fd171;
	cvt.rn.f32.f64 	%f268, %fd172;
	add.f32 	%f305, %f305, %f268;
$L__BB11_30:
	setp.ne.s32 	%p20, %r54, 0;
	mov.b32 	%r85, 1;
	mov.b32 	%r98, 31;
	mov.b32 	%r99, -1;
	// begin inline asm
	{  .reg .f32 r0;  .reg .pred p;  shfl.sync.down.b32 r0|p, %f305, %r85, %r98, %r99;  @p add.f32 r0, r0, %f305;  mov.f32 %f269, r0;}
	// end inline asm
	mov.b32 	%r88, 2;
	// begin inline asm
	{  .reg .f32 r0;  .reg .pred p;  shfl.sync.down.b32 r0|p, %f269, %r88, %r98, %r99;  @p add.f32 r0, r0, %f269;  mov.f32 %f272, r0;}
	// end inline asm
	mov.b32 	%r91, 4;
	// begin inline asm
	{  .reg .f32 r0;  .reg .pred p;  shfl.sync.down.b32 r0|p, %f272, %r91, %r98, %r99;  @p add.f32 r0, r0, %f272;  mov.f32 %f275, r0;}
	// end inline asm
	mov.b32 	%r94, 8;
	// begin inline asm
	{  .reg .f32 r0;  .reg .pred p;  shfl.sync.down.b32 r0|p, %f275, %r94, %r98, %r99;  @p add.f32 r0, r0, %f275;  mov.f32 %f278, r0;}
	// end inline asm
	mov.b32 	%r97, 16;
	// begin inline asm
	{  .reg .f32 r0;  .reg .pred p;  shfl.sync.down.b32 r0|p, %f278, %r97, %r98, %r99;  @p add.f32 r0, r0, %f278;  mov.f32 %f281, r0;}
	// end inline asm
	@%p20 bra 	$L__BB11_32;
	st.shared.f32 	[%r5], %f281;
$L__BB11_32:
	setp.ne.s32 	%p21, %r2, 0;
	bar.sync 	0;
	@%p21 bra 	$L__BB11_34;
	ld.shared.f32 	%f284, [_ZZ25LayerNormRowReduceInToOutIff6DvarOpIffE7DmeanOpIffEEvPKT_iiPT0_S8_T1_T2_E12temp_storage+8];
	add.f32 	%f285, %f281, %f284;
	ld.shared.f32 	%f286, [_ZZ25LayerNormRowReduceInToOutIff6DvarOpIffE7DmeanOpIffEEvPKT_iiPT0_S8_T1_T2_E12temp_storage+12];
	add.f32 	%f287, %f285, %f286;
	ld.shared.f32 	%f288, [_ZZ25LayerNormRowReduceInToOutIff6DvarOpIffE7DmeanOpIffEEvPKT_iiPT0_S8_T1_T2_E12temp_storage+16];
	add.f32 	%f289, %f287, %f288;
	mul.wide.s32 	%rd79, %r100, 4;
	add.s64 	%rd80, %rd14, %rd79;
	st.global.f32 	[%rd80], %f289;
$L__BB11_34:
	add.s32 	%r100, %r100, %r6;
	setp.lt.s32 	%p22, %r100, %r40;
	@%p22 bra 	$L__BB11_2;
$L__BB11_35:
	ret;

}
	// .globl	_Z26LayerNormRowReduceInToTempIff6DvarOpIffEEvPKT_iiPT0_T1_
.visible .entry _Z26LayerNormRowReduceInToTempIff6DvarOpIffEEvPKT_iiPT0_T1_(
	.param .u64 .ptr .align 1 _Z26LayerNormRowReduceInToTempIff6DvarOpIffEEvPKT_iiPT0_T1__param_0,
	.param .u32 _Z26LayerNormRowReduceInToTempIff6DvarOpIffEEvPKT_iiPT0_T1__param_1,
	.param .u32 _Z26LayerNormRowReduceInToTempIff6DvarOpIffEEvPKT_iiPT0_T1__param_2,
	.param .u64 .ptr .align 1 _Z26LayerNormRowReduceInToTempIff6DvarOpIffEEvPKT_iiPT0_T1__param_3,
	.param .align 8 .b8 _Z26LayerNormRowReduceInToTempIff6DvarOpIffEEvPKT_iiPT0_T1__param_4[40]
)
{
	.reg .pred 	%p<7>;
	.reg .b16 	%rs<5>;
	.reg .b32 	%r<48>;
	.reg .b32 	%f<41>;
	.reg .b64 	%rd<25>;
	.reg .b64 	%fd<5>;
	// demoted variable
	.shared .align 4 .b8 _ZZ26LayerNormRowReduceInToTempIff6DvarOpIffEEvPKT_iiPT0_T1_E12temp_storage[24];
	ld.param.u32 	%r18, [_Z26LayerNormRowReduceInToTempIff6DvarOpIffEEvPKT_iiPT0_T1__param_4+32];
	ld.param.u64 	%rd12, [_Z26LayerNormRowReduceInToTempIff6DvarOpIffEEvPKT_iiPT0_T1__param_4+24];
	ld.param.u64 	%rd11, [_Z26LayerNormRowReduceInToTempIff6DvarOpIffEEvPKT_iiPT0_T1__param_4+16];
	ld.param.u64 	%rd10, [_Z26LayerNormRowReduceInToTempIff6DvarOpIffEEvPKT_iiPT0_T1__param_4+8];
	ld.param.u64 	%rd9, [_Z26LayerNormRowReduceInToTempIff6DvarOpIffEEvPKT_iiPT0_T1__param_4];
	ld.param.u64 	%rd7, [_Z26LayerNormRowReduceInToTempIff6DvarOpIffEEvPKT_iiPT0_T1__param_0];
	ld.param.u32 	%r16, [_Z26LayerNormRowReduceInToTempIff6DvarOpIffEEvPKT_iiPT0_T1__param_1];
	ld.param.u32 	%r17, [_Z26LayerNormRowReduceInToTempIff6DvarOpIffEEvPKT_iiPT0_T1__param_2];
	ld.param.u64 	%rd8, [_Z26LayerNormRowReduceInToTempIff6DvarOpIffEEvPKT_iiPT0_T1__param_3];
	mov.u32 	%r1, %tid.x;
	mov.u32 	%r2, %ctaid.x;
	mov.u32 	%r3, %ntid.x;
	mad.lo.s32 	%r4, %r2, %r3, %r1;
	mov.u32 	%r46, %ctaid.y;
	setp.ge.s32 	%p1, %r46, %r16;
	@%p1 bra 	$L__BB12_10;
	mov.u32 	%r6, %nctaid.x;
	mul.lo.s32 	%r7, %r6, %r3;
	// begin inline asm
	mov.u32 %r24, %laneid;
	// end inline asm
	shr.u32 	%r25, %r1, 3;
	and.b32  	%r26, %r25, 124;
	mov.u32 	%r27, _ZZ26LayerNormRowReduceInToTempIff6DvarOpIffEEvPKT_iiPT0_T1_E12temp_storage;
	add.s32 	%r28, %r27, %r26;
	add.s32 	%r9, %r28, 4;
	mov.u32 	%r10, %nctaid.y;
	cvta.to.global.u64 	%rd3, %rd10;
	cvta.to.global.u64 	%rd4, %rd9;
	cvta.to.global.u64 	%rd5, %rd8;
	cvta.to.global.u64 	%rd6, %rd7;
$L__BB12_2:
	setp.ge.s32 	%p2, %r4, %r17;
	mov.f32 	%f40, 0f00000000;
	@%p2 bra 	$L__BB12_5;
	mul.lo.s32 	%r12, %r46, %r18;
	cvta.to.global.u64 	%rd13, %rd12;
	mul.wide.s32 	%rd14, %r46, 4;
	add.s64 	%rd15, %rd13, %rd14;
	ld.global.f32 	%f1, [%rd15];
	cvta.to.global.u64 	%rd16, %rd11;
	add.s64 	%rd17, %rd16, %rd14;
	ld.global.f32 	%f8, [%rd17];
	mul.f32 	%f9, %f8, %f8;
	mul.f32 	%f10, %f8, %f9;
	cvt.f64.f32 	%fd1, %f10;
	mov.f32 	%f40, 0f00000000;
	mov.u32 	%r47, %r4;
$L__BB12_4:
	add.s32 	%r29, %r47, %r12;
	mul.wide.s32 	%rd18, %r29, 4;
	add.s64 	%rd19, %rd6, %rd18;
	ld.global.nc.f32 	%f11, [%rd19];
	mul.wide.s32 	%rd20, %r47, 4;
	add.s64 	%rd21, %rd4, %rd20;
	ld.global.f32 	%f12, [%rd21];
	mul.f32 	%f13, %f11, %f12;
	add.s64 	%rd22, %rd3, %rd18;
	ld.global.f32 	%f14, [%rd22];
	sub.f32 	%f15, %f14, %f1;
	mul.f32 	%f16, %f13, %f15;
	cvt.f64.f32 	%fd2, %f16;
	mul.f64 	%fd3, %fd2, 0dBFE0000000000000;
	mul.f64 	%fd4, %fd3, %fd1;
	cvt.rn.f32.f64 	%f17, %fd4;
	add.f32 	%f40, %f40, %f17;
	add.s32 	%r47, %r47, %r7;
	setp.lt.s32 	%p3, %r47, %r17;
	@%p3 bra 	$L__BB12_4;
$L__BB12_5:
	setp.ne.s32 	%p4, %r24, 0;
	mov.b32 	%r30, 1;
	mov.b32 	%r43, 31;
	mov.b32 	%r44, -1;
	// begin inline asm
	{  .reg .f32 r0;  .reg .pred p;  shfl.sync.down.b32 r0|p, %f40, %r30, %r43, %r44;  @p add.f32 r0, r0, %f40;  mov.f32 %f18, r0;}
	// end inline asm
	mov.b32 	%r33, 2;
	// begin inline asm
	{  .reg .f32 r0;  .reg .pred p;  shfl.sync.down.b32 r0|p, %f18, %r33, %r43, %r44;  @p add.f32 r0, r0, %f18;  mov.f32 %f21, r0;}
	// end inline asm
	mov.b32 	%r36, 4;
	// begin inline asm
	{  .reg .f32 r0;  .reg .pred p;  shfl.sync.down.b32 r0|p, %f21, %r36, %r43, %r44;  @p add.f32 r0, r0, %f21;  mov.f32 %f24, r0;}
	// end inline asm
	mov.b32 	%r39, 8;
	// begin inline asm
	{  .reg .f32 r0;  .reg .pred p;  shfl.sync.down.b32 r0|p, %f24, %r39, %r43, %r44;  @p add.f32 r0, r0, %f24;  mov.f32 %f27, r0;}
	// end inline asm
	mov.b32 	%r42, 16;
	// begin inline asm
	{  .reg .f32 r0;  .reg .pred p;  shfl.sync.down.b32 r0|p, %f27, %r42, %r43, %r44;  @p add.f32 r0, r0, %f27;  mov.f32 %f30, r0;}
	// end inline asm
	@%p4 bra 	$L__BB12_7;
	st.shared.f32 	[%r9], %f30;
$L__BB12_7:
	setp.ne.s32 	%p5, %r1, 0;
	bar.sync 	0;
	@%p5 bra 	$L__BB12_9;
	ld.shared.f32 	%f33, [_ZZ26LayerNormRowReduceInToTempIff6DvarOpIffEEvPKT_iiPT0_T1_E12temp_storage+8];
	add.f32 	%f34, %f30, %f33;
	ld.shared.f32 	%f35, [_ZZ26LayerNormRowReduceInToTempIff6DvarOpIffEEvPKT_iiPT0_T1_E12temp_storage+12];
	add.f32 	%f36, %f34, %f35;
	ld.shared.f32 	%f37, [_ZZ26LayerNormRowReduceInToTempIff6DvarOpIffEEvPKT_iiPT0_T1_E12temp_storage+16];
	add.f32 	%f38, %f36, %f37;
	mad.lo.s32 	%r45, %r46, %r6, %r2;
	mul.wide.u32 	%rd23, %r45, 4;
	add.s64 	%rd24, %rd5, %rd23;
	st.global.f32 	[%rd24], %f38;
$L__BB12_9:
	add.s32 	%r46, %r46, %r10;
	setp.lt.s32 	%p6, %r46, %r16;
	@%p6 bra 	$L__BB12_2;
$L__BB12_10:
	ret;

}
	// .globl	_Z27LayerNormRowReduceTempToOutIf6DvarOpIffEEvPKT_iiPS2_T0_
.visible .entry _Z27LayerNormRowReduceTempToOutIf6DvarOpIffEEvPKT_iiPS2_T0_(
	.param .u64 .ptr .align 1 _Z27LayerNormRowReduceTempToOutIf6DvarOpIffEEvPKT_iiPS2_T0__param_0,
	.param .u32 _Z27LayerNormRowReduceTempToOutIf6DvarOpIffEEvPKT_iiPS2_T0__param_1,
	.param .u32 _Z27LayerNormRowReduceTempToOutIf6DvarOpIffEEvPKT_iiPS2_T0__param_2,
	.param .u64 .ptr .align 1 _Z27LayerNormRowReduceTempToOutIf6DvarOpIffEEvPKT_iiPS2_T0__param_3,
	.param .align 8 .b8 _Z27LayerNormRowReduceTempToOutIf6DvarOpIffEEvPKT_iiPS2_T0__param_4[40]
)
{
	.reg .pred 	%p<15>;
	.reg .b32 	%r<64>;
	.reg .b32 	%f<107>;
	.reg .b64 	%rd<16>;
	// demoted variable
	.shared .align 4 .b8 _ZZ27LayerNormRowReduceTempToOutIf6DvarOpIffEEvPKT_iiPS2_T0_E12temp_storage[24];
	ld.param.u64 	%rd6, [_Z27LayerNormRowReduceTempToOutIf6DvarOpIffEEvPKT_iiPS2_T0__param_0];
	ld.param.u32 	%r28, [_Z27LayerNormRowReduceTempToOutIf6DvarOpIffEEvPKT_iiPS2_T0__param_1];
	ld.param.u32 	%r29, [_Z27LayerNormRowReduceTempToOutIf6DvarOpIffEEvPKT_iiPS2_T0__param_2];
	ld.param.u64 	%rd5, [_Z27LayerNormRowReduceTempToOutIf6DvarOpIffEEvPKT_iiPS2_T0__param_3];
	cvta.to.global.u64 	%rd1, %rd6;
	mov.u32 	%r57, %ctaid.x;
	setp.ge.s32 	%p1, %r57, %r28;
	@%p1 bra 	$L__BB13_21;
	mov.u32 	%r2, %tid.x;
	// begin inline asm
	mov.u32 %r30, %laneid;
	// end inline asm
	shr.u32 	%r31, %r2, 3;
	and.b32  	%r32, %r31, 124;
	mov.u32 	%r33, _ZZ27LayerNormRowReduceTempToOutIf6DvarOpIffEEvPKT_iiPS2_T0_E12temp_storage;
	add.s32 	%r34, %r33, %r32;
	add.s32 	%r4, %r34, 4;
	mov.u32 	%r5, %nctaid.x;
	not.b32 	%r35, %r2;
	add.s32 	%r6, %r29, %r35;
	shr.u32 	%r36, %r6, 7;
	add.s32 	%r37, %r36, 1;
	and.b32  	%r7, %r37, 15;
	add.s32 	%r8, %r7, -1;
	and.b32  	%r9, %r37, 7;
	add.s32 	%r10, %r9, -1;
	and.b32  	%r11, %r37, 3;
	and.b32  	%r38, %r37, 67108848;
	neg.s32 	%r12, %r38;
	add.s64 	%rd2, %rd1, 4096;
	cvta.to.global.u64 	%rd3, %rd5;
$L__BB13_2:
	setp.ge.s32 	%p2, %r2, %r29;
	mov.f32 	%f106, 0f00000000;
	@%p2 bra 	$L__BB13_16;
	setp.lt.u32 	%p3, %r6, 1920;
	mul.lo.s32 	%r14, %r57, %r29;
	mov.f32 	%f106, 0f00000000;
	mov.u32 	%r61, %r2;
	@%p3 bra 	$L__BB13_6;
	add.s32 	%r58, %r2, %r14;
	mov.f32 	%f106, 0f00000000;
	mov.u32 	%r59, %r12;
	mov.u32 	%r61, %r2;
$L__BB13_5:
	.pragma "nounroll";
	mul.wide.s32 	%rd7, %r58, 4;
	add.s64 	%rd8, %rd2, %rd7;
	ld.global.nc.f32 	%f20, [%rd8+-4096];
	add.f32 	%f21, %f106, %f20;
	ld.global.nc.f32 	%f22, [%rd8+-3584];
	add.f32 	%f23, %f21, %f22;
	ld.global.nc.f32 	%f24, [%rd8+-3072];
	add.f32 	%f25, %f23, %f24;
	ld.global.nc.f32 	%f26, [%rd8+-2560];
	add.f32 	%f27, %f25, %f26;
	ld.global.nc.f32 	%f28, [%rd8+-2048];
	add.f32 	%f29, %f27, %f28;
	ld.global.nc.f32 	%f30, [%rd8+-1536];
	add.f32 	%f31, %f29, %f30;
	ld.global.nc.f32 	%f32, [%rd8+-1024];
	add.f32 	%f33, %f31, %f32;
	ld.global.nc.f32 	%f34, [%rd8+-512];
	add.f32 	%f35, %f33, %f34;
	ld.global.nc.f32 	%f36, [%rd8];
	add.f32 	%f37, %f35, %f36;
	ld.global.nc.f32 	%f38, [%rd8+512];
	add.f32 	%f39, %f37, %f38;
	ld.global.nc.f32 	%f40, [%rd8+1024];
	add.f32 	%f41, %f39, %f40;
	ld.global.nc.f32 	%f42, [%rd8+1536];
	add.f32 	%f43, %f41, %f42;
	ld.global.nc.f32 	%f44, [%rd8+2048];
	add.f32 	%f45, %f43, %f44;
	ld.global.nc.f32 	%f46, [%rd8+2560];
	add.f32 	%f47, %f45, %f46;
	ld.global.nc.f32 	%f48, [%rd8+3072];
	add.f32 	%f49, %f47, %f48;
	ld.global.nc.f32 	%f50, [%rd8+3584];
	add.f32 	%f106, %f49, %f50;
	add.s32 	%r61, %r61, 2048;
	add.s32 	%r59, %r59, 16;
	add.s32 	%r58, %r58, 2048;
	setp.ne.s32 	%p4, %r59, 0;
	@%p4 bra 	$L__BB13_5;
$L__BB13_6:
	setp.eq.s32 	%p5, %r7, 0;
	@%p5 bra 	$L__BB13_16;
	setp.lt.u32 	%p6, %r8, 7;
	@%p6 bra 	$L__BB13_9;
	add.s32 	%r39, %r61, %r14;
	mul.wide.s32 	%rd9, %r39, 4;
	add.s64 	%rd10, %rd1, %rd9;
	ld.global.nc.f32 	%f52, [%rd10];
	add.f32 	%f53, %f106, %f52;
	ld.global.nc.f32 	%f54, [%rd10+512];
	add.f32 	%f55, %f53, %f54;
	ld.global.nc.f32 	%f56, [%rd10+1024];
	add.f32 	%f57, %f55, %f56;
	ld.global.nc.f32 	%f58, [%rd10+1536];
	add.f32 	%f59, %f57, %f58;
	ld.global.nc.f32 	%f60, [%rd10+2048];
	add.f32 	%f61, %f59, %f60;
	ld.global.nc.f32 	%f62, [%rd10+2560];
	add.f32 	%f63, %f61, %f62;
	ld.global.nc.f32 	%f64, [%rd10+3072];
	add.f32 	%f65, %f63, %f64;
	ld.global.nc.f32 	%f66, [%rd10+3584];
	add.f32 	%f106, %f65, %f66;
	add.s32 	%r61, %r61, 1024;
$L__BB13_9:
	setp.eq.s32 	%p7, %r9, 0;
	@%p7 bra 	$L__BB13_16;
	setp.lt.u32 	%p8, %r10, 3;
	@%p8 bra 	$L__BB13_12;
	add.s32 	%r40, %r61, %r14;
	mul.wide.s32 	%rd11, %r40, 4;
	add.s64 	%rd12, %rd1, %rd11;
	ld.global.nc.f32 	%f68, [%rd12];
	add.f32 	%f69, %f106, %f68;
	ld.global.nc.f32 	%f70, [%rd12+512];
	add.f32 	%f71, %f69, %f70;
	ld.global.nc.f32 	%f72, [%rd12+1024];
	add.f32 	%f73, %f71, %f72;
	ld.global.nc.f32 	%f74, [%rd12+1536];
	add.f32 	%f106, %f73, %f74;
	add.s32 	%r61, %r61, 512;
$L__BB13_12:
	setp.eq.s32 	%p9, %r11, 0;
	@%p9 bra 	$L__BB13_16;
	setp.eq.s32 	%p10, %r11, 1;
	add.s32 	%r41, %r61, %r14;
	mul.wide.s32 	%rd13, %r41, 4;
	add.s64 	%rd4, %rd1, %rd13;
	ld.global.nc.f32 	%f75, [%rd4];
	add.f32 	%f106, %f106, %f75;
	@%p10 bra 	$L__BB13_16;
	setp.eq.s32 	%p11, %r11, 2;
	ld.global.nc.f32 	%f76, [%rd4+512];
	add.f32 	%f106, %f106, %f76;
	@%p11 bra 	$L__BB13_16;
	ld.global.nc.f32 	%f77, [%rd4+1024];
	add.f32 	%f106, %f106, %f77;
$L__BB13_16:
	setp.ne.s32 	%p12, %r30, 0;
	mov.b32 	%r42, 1;
	mov.b32 	%r55, 31;
	mov.b32 	%r56, -1;
	// begin inline asm
	{  .reg .f32 r0;  .reg .pred p;  shfl.sync.down.b32 r0|p, %f106, %r42, %r55, %r56;  @p add.f32 r0, r0, %f106;  mov.f32 %f78, r0;}
	// end inline asm
	mov.b32 	%r45, 2;
	// begin inline asm
	{  .reg .f32 r0;  .reg .pred p;  shfl.sync.down.b32 r0|p, %f78, %r45, %r55, %r56;  @p add.f32 r0, r0, %f78;  mov.f32 %f81, r0;}
	// end inline asm
	mov.b32 	%r48, 4;
	// begin inline asm
	{  .reg .f32 r0;  .reg .pred p;  shfl.sync.down.b32 r0|p, %f81, %r48, %r55, %r56;  @p add.f32 r0, r0, %f81;  mov.f32 %f84, r0;}
	// end inline asm
	mov.b32 	%r51, 8;
	// begin inline asm
	{  .reg .f32 r0;  .reg .pred p;  shfl.sync.down.b32 r0|p, %f84, %r51, %r55, %r56;  @p add.f32 r0, r0, %f84;  mov.f32 %f87, r0;}
	// end inline asm
	mov.b32 	%r54, 16;
	// begin inline asm
	{  .reg .f32 r0;  .reg .pred p;  shfl.sync.down.b32 r0|p, %f87, %r54, %r55, %r56;  @p add.f32 r0, r0, %f87;  mov.f32 %f90, r0;}
	// end inline asm
	@%p12 bra 	$L__BB13_18;
	st.shared.f32 	[%r4], %f90;
$L__BB13_18:
	setp.ne.s32 	%p13, %r2, 0;
	bar.sync 	0;
	@%p13 bra 	$L__BB13_20;
	ld.shared.f32 	%f93, [_ZZ27LayerNormRowReduceTempToOutIf6DvarOpIffEEvPKT_iiPS2_T0_E12temp_storage+8];
	add.f32 	%f94, %f90, %f93;
	ld.shared.f32 	%f95, [_ZZ27LayerNormRowReduceTempToOutIf6DvarOpIffEEvPKT_iiPS2_T0_E12temp_storage+12];
	add.f32 	%f96, %f94, %f95;
	ld.shared.f32 	%f97, [_ZZ27LayerNormRowReduceTempToOutIf6DvarOpIffEEvPKT_iiPS2_T0_E12temp_storage+16];
	add.f32 	%f98, %f96, %f97;
	mul.wide.s32 	%rd14, %r57, 4;
	add.s64 	%rd15, %rd3, %rd14;
	st.global.f32 	[%rd15], %f98;
$L__BB13_20:
	add.s32 	%r57, %r57, %r5;
	setp.lt.s32 	%p14, %r57, %r28;
	@%p14 bra 	$L__BB13_2;
$L__BB13_21:
	ret;

}
	// .globl	_Z26LayerNormRowReduceInToTempIff7DmeanOpIffEEvPKT_iiPT0_T1_
.visible .entry _Z26LayerNormRowReduceInToTempIff7DmeanOpIffEEvPKT_iiPT0_T1_(
	.param .u64 .ptr .align 1 _Z26LayerNormRowReduceInToTempIff7DmeanOpIffEEvPKT_iiPT0_T1__param_0,
	.param .u32 _Z26LayerNormRowReduceInToTempIff7DmeanOpIffEEvPKT_iiPT0_T1__param_1,
	.param .u32 _Z26LayerNormRowReduceInToTempIff7DmeanOpIffEEvPKT_iiPT0_T1__param_2,
	.param .u64 .ptr .align 1 _Z26LayerNormRowReduceInToTempIff7DmeanOpIffEEvPKT_iiPT0_T1__param_3,
	.param .align 8 .b8 _Z26LayerNormRowReduceInToTempIff7DmeanOpIffEEvPKT_iiPT0_T1__param_4[48]
)
{
	.reg .pred 	%p<7>;
	.reg .b16 	%rs<5>;
	.reg .b32 	%r<49>;
	.reg .b32 	%f<38>;
	.reg .b64 	%rd<29>;
	.reg .b64 	%fd<15>;
	// demoted variable
	.shared .align 4 .b8 _ZZ26LayerNormRowReduceInToTempIff7DmeanOpIffEEvPKT_iiPT0_T1_E12temp_storage[24];
	ld.param.u32 	%r19, [_Z26LayerNormRowReduceInToTempIff7DmeanOpIffEEvPKT_iiPT0_T1__param_4+40];
	ld.param.u64 	%rd15, [_Z26LayerNormRowReduceInToTempIff7DmeanOpIffEEvPKT_iiPT0_T1__param_4+32];
	ld.param.u64 	%rd14, [_Z26LayerNormRowReduceInToTempIff7DmeanOpIffEEvPKT_iiPT0_T1__param_4+24];
	ld.param.u64 	%rd13, [_Z26LayerNormRowReduceInToTempIff7DmeanOpIffEEvPKT_iiPT0_T1__param_4+16];
	ld.param.u64 	%rd12, [_Z26LayerNormRowReduceInToTempIff7DmeanOpIffEEvPKT_iiPT0_T1__param_4+8];
	ld.param.u64 	%rd11, [_Z26LayerNormRowReduceInToTempIff7DmeanOpIffEEvPKT_iiPT0_T1__param_4];
	ld.param.u64 	%rd9, [_Z26LayerNormRowReduceInToTempIff7DmeanOpIffEEvPKT_iiPT0_T1__param_0];
	ld.param.u32 	%r17, [_Z26LayerNormRowReduceInToTempIff7DmeanOpIffEEvPKT_iiPT0_T1__param_1];
	ld.param.u32 	%r18, [_Z26LayerNormRowReduceInToTempIff7DmeanOpIffEEvPKT_iiPT0_T1__param_2];
	ld.param.u64 	%rd10, [_Z26LayerNormRowReduceInToTempIff7DmeanOpIffEEvPKT_iiPT0_T1__param_3];
	mov.u32 	%r2, %tid.x;
	mov.u32 	%r3, %ctaid.x;
	mov.u32 	%r4, %ntid.x;
	mad.lo.s32 	%r5, %r3, %r4, %r2;
	mov.u32 	%r47, %ctaid.y;
	setp.ge.s32 	%p1, %r47, %r17;
	@%p1 bra 	$L__BB14_10;
	cvt.rn.f64.s32 	%fd4, %r19;
	mov.f64 	%fd5, 0d4000000000000000;
	div.rn.f64 	%fd1, %fd5, %fd4;
	mov.u32 	%r7, %nctaid.x;
	mul.lo.s32 	%r8, %r7, %r4;
	// begin inline asm
	mov.u32 %r25, %laneid;
	// end inline asm
	shr.u32 	%r26, %r2, 3;
	and.b32  	%r27, %r26, 124;
	mov.u32 	%r28, _ZZ26LayerNormRowReduceInToTempIff7DmeanOpIffEEvPKT_iiPT0_T1_E12temp_storage;
	add.s32 	%r29, %r28, %r27;
	add.s32 	%r10, %r29, 4;
	mov.u32 	%r11, %nctaid.y;
	cvta.to.global.u64 	%rd4, %rd14;
	cvta.to.global.u64 	%rd5, %rd12;
	cvta.to.global.u64 	%rd6, %rd11;
	cvta.to.global.u64 	%rd7, %rd10;
	cvta.to.global.u64 	%rd8, %rd9;
$L__BB14_2:
	setp.ge.s32 	%p2, %r5, %r18;
	mov.f32 	%f37, 0f00000000;
	@%p2 bra 	$L__BB14_5;
	cvta.to.global.u64 	%rd16, %rd15;
	mul.wide.s32 	%rd17, %r47, 4;
	add.s64 	%rd18, %rd16, %rd17;
	mul.lo.s32 	%r13, %r47, %r19;
	cvta.to.global.u64 	%rd19, %rd13;
	add.s64 	%rd20, %rd19, %rd17;
	ld.global.f32 	%f8, [%rd20];
	cvt.f64.f32 	%fd2, %f8;
	ld.global.f32 	%f9, [%rd18];
	cvt.f64.f32 	%fd6, %f9;
	mul.f64 	%fd3, %fd1, %fd6;
	add.s64 	%rd21, %rd4, %rd17;
	ld.global.f32 	%f1, [%rd21];
	mov.f32 	%f37, 0f00000000;
	mov.u32 	%r48, %r5;
$L__BB14_4:
	add.s32 	%r30, %r48, %r13;
	mul.wide.s32 	%rd22, %r30, 4;
	add.s64 	%rd23, %rd8, %rd22;
	ld.global.nc.f32 	%f10, [%rd23];
	cvt.f64.f32 	%fd7, %f10;
	neg.f64 	%fd8, %fd7;
	mul.wide.s32 	%rd24, %r48, 4;
	add.s64 	%rd25, %rd6, %rd24;
	ld.global.f32 	%f11, [%rd25];
	cvt.f64.f32 	%fd9, %f11;
	mul.f64 	%fd10, %fd8, %fd9;
	mul.f64 	%fd11, %fd10, %fd2;
	add.s64 	%rd26, %rd5, %rd22;
	ld.global.f32 	%f12, [%rd26];
	sub.f32 	%f13, %f12, %f1;
	cvt.f64.f32 	%fd12, %f13;
	mul.f64 	%fd13, %fd3, %fd12;
	sub.f64 	%fd14, %fd11, %fd13;
	cvt.rn.f32.f64 	%f14, %fd14;
	add.f32 	%f37, %f37, %f14;
	add.s32 	%r48, %r48, %r8;
	setp.lt.s32 	%p3, %r48, %r18;
	@%p3 bra 	$L__BB14_4;
$L__BB14_5:
	setp.ne.s32 	%p4, %r25, 0;
	mov.b32 	%r31, 1;
	mov.b32 	%r44, 31;
	mov.b32 	%r45, -1;
	// begin inline asm
	{  .reg .f32 r0;  .reg .pred p;  shfl.sync.down.b32 r0|p, %f37, %r31, %r44, %r45;  @p add.f32 r0, r0, %f37;  mov.f32 %f15, r0;}
	// end inline asm
	mov.b32 	%r34, 2;
	// begin inline asm
	{  .reg .f32 r0;  .reg .pred p;  shfl.sync.down.b32 r0|p, %f15, %r34, %r44, %r45;  @p add.f32 r0, r0, %f15;  mov.f32 %f18, r0;}
	// end inline asm
	mov.b32 	%r37, 4;
	// begin inline asm
	{  .reg .f32 r0;  .reg .pred p;  shfl.sync.down.b32 r0|p, %f18, %r37, %r44, %r45;  @p add.f32 r0, r0, %f18;  mov.f32 %f21, r0;}
	// end inline asm
	mov.b32 	%r40, 8;
	// begin inline asm
	{  .reg .f32 r0;  .reg .pred p;  shfl.sync.down.b32 r0|p, %f21, %r40, %r44, %r45;  @p add.f32 r0, r0, %f21;  mov.f32 %f24, r0;}
	// end inline asm
	mov.b32 	%r43, 16;
	// begin inline asm
	{  .reg .f32 r0;  .reg .pred p;  shfl.sync.down.b32 r0|p, %f24, %r43, %r44, %r45;  @p add.f32 r0, r0, %f24;  mov.f32 %f27, r0;}
	// end inline asm
	@%p4 bra 	$L__BB14_7;
	st.shared.f32 	[%r10], %f27;
$L__BB14_7:
	setp.ne.s32 	%p5, %r2, 0;
	bar.sync 	0;
	@%p5 bra 	$L__BB14_9;
	ld.shared.f32 	%f30, [_ZZ26LayerNormRowReduceInToTempIff7DmeanOpIffEEvPKT_iiPT0_T1_E12temp_storage+8];
	add.f32 	%f31, %f27, %f30;
	ld.shared.f32 	%f32, [_ZZ26LayerNormRowReduceInToTempIff7DmeanOpIffEEvPKT_iiPT0_T1_E12temp_storage+12];
	add.f32 	%f33, %f31, %f32;
	ld.shared.f32 	%f34, [_ZZ26LayerNormRowReduceInToTempIff7DmeanOpIffEEvPKT_iiPT0_T1_E12temp_storage+16];
	add.f32 	%f35, %f33, %f34;
	mad.lo.s32 	%r46, %r47, %r7, %r3;
	mul.wide.u32 	%rd27, %r46, 4;
	add.s64 	%rd28, %rd7, %rd27;
	st.global.f32 	[%rd28], %f35;
$L__BB14_9:
	add.s32 	%r47, %r47, %r11;
	setp.lt.s32 	%p6, %r47, %r17;
	@%p6 bra 	$L__BB14_2;
$L__BB14_10:
	ret;

}
	// .globl	_Z27LayerNormRowReduceTempToOutIf7DmeanOpIffEEvPKT_iiPS2_T0_
.visible .entry _Z27LayerNormRowReduceTempToOutIf7DmeanOpIffEEvPKT_iiPS2_T0_(
	.param .u64 .ptr .align 1 _Z27LayerNormRowReduceTempToOutIf7DmeanOpIffEEvPKT_iiPS2_T0__param_0,
	.param .u32 _Z27LayerNormRowReduceTempToOutIf7DmeanOpIffEEvPKT_iiPS2_T0__param_1,
	.param .u32 _Z27LayerNormRowReduceTempToOutIf7DmeanOpIffEEvPKT_iiPS2_T0__param_2,
	.param .u64 .ptr .align 1 _Z27LayerNormRowReduceTempToOutIf7DmeanOpIffEEvPKT_iiPS2_T0__param_3,
	.param .align 8 .b8 _Z27LayerNormRowReduceTempToOutIf7DmeanOpIffEEvPKT_iiPS2_T0__param_4[48]
)
{
	.reg .pred 	%p<15>;
	.reg .b32 	%r<64>;
	.reg .b32 	%f<107>;
	.reg .b64 	%rd<16>;
	// demoted variable
	.shared .align 4 .b8 _ZZ27LayerNormRowReduceTempToOutIf7DmeanOpIffEEvPKT_iiPS2_T0_E12temp_storage[24];
	ld.param.u64 	%rd6, [_Z27LayerNormRowReduceTempToOutIf7DmeanOpIffEEvPKT_iiPS2_T0__param_0];
	ld.param.u32 	%r28, [_Z27LayerNormRowReduceTempToOutIf7DmeanOpIffEEvPKT_iiPS2_T0__param_1];
	ld.param.u32 	%r29, [_Z27LayerNormRowReduceTempToOutIf7DmeanOpIffEEvPKT_iiPS2_T0__param_2];
	ld.param.u64 	%rd5, [_Z27LayerNormRowReduceTempToOutIf7DmeanOpIffEEvPKT_iiPS2_T0__param_3];
	cvta.to.global.u64 	%rd1, %rd6;
	mov.u32 	%r57, %ctaid.x;
	setp.ge.s32 	%p1, %r57, %r28;
	@%p1 bra 	$L__BB15_21;
	mov.u32 	%r2, %tid.x;
	// begin inline asm
	mov.u32 %r30, %laneid;
	// end inline asm
	shr.u32 	%r31, %r2, 3;
	and.b32  	%r32, %r31, 124;
	mov.u32 	%r33, _ZZ27LayerNormRowReduceTempToOutIf7DmeanOpIffEEvPKT_iiPS2_T0_E12temp_storage;
	add.s32 	%r34, %r33, %r32;
	add.s32 	%r4, %r34, 4;
	mov.u32 	%r5, %nctaid.x;
	not.b32 	%r35, %r2;
	add.s32 	%r6, %r29, %r35;
	shr.u32 	%r36, %r6, 7;
	add.s32 	%r37, %r36, 1;
	and.b32  	%r7, %r37, 15;
	add.s32 	%r8, %r7, -1;
	and.b32  	%r9, %r37, 7;
	add.s32 	%r10, %r9, -1;
	and.b32  	%r11, %r37, 3;
	and.b32  	%r38, %r37, 67108848;
	neg.s32 	%r12, %r38;
	add.s64 	%rd2, %rd1, 4096;
	cvta.to.global.u64 	%rd3, %rd5;
$L__BB15_2:
	setp.ge.s32 	%p2, %r2, %r29;
	mov.f32 	%f106, 0f00000000;
	@%p2 bra 	$L__BB15_16;
	setp.lt.u32 	%p3, %r6, 1920;
	mul.lo.s32 	%r14, %r57, %r29;
	mov.f32 	%f106, 0f00000000;
	mov.u32 	%r61, %r2;
	@%p3 bra 	$L__BB15_6;
	add.s32 	%r58, %r2, %r14;
	mov.f32 	%f106, 0f00000000;
	mov.u32 	%r59, %r12;
	mov.u32 	%r61, %r2;
$L__BB15_5:
	.pragma "nounroll";
	mul.wide.s32 	%rd7, %r58, 4;
	add.s64 	%rd8, %rd2, %rd7;
	ld.global.nc.f32 	%f20, [%rd8+-4096];
	add.f32 	%f21, %f106, %f20;
	ld.global.nc.f32 	%f22, [%rd8+-3584];
	add.f32 	%f23, %f21, %f22;
	ld.global.nc.f32 	%f24, [%rd8+-3072];
	add.f32 	%f25, %f23, %f24;
	ld.global.nc.f32 	%f26, [%rd8+-2560];
	add.f32 	%f27, %f25, %f26;
	ld.global.nc.f32 	%f28, [%rd8+-2048];
	add.f32 	%f29, %f27, %f28;
	ld.global.nc.f32 	%f30, [%rd8+-1536];
	add.f32 	%f31, %f29, %f30;
	ld.global.nc.f32 	%f32, [%rd8+-1024];
	add.f32 	%f33, %f31, %f32;
	ld.global.nc.f32 	%f34, [%rd8+-512];
	add.f32 	%f35, %f33, %f34;
	ld.global.nc.f32 	%f36, [%rd8];
	add.f32 	%f37, %f35, %f36;
	ld.global.nc.f32 	%f38, [%rd8+512];
	add.f32 	%f39, %f37, %f38;
	ld.global.nc.f32 	%f40, [%rd8+1024];
	add.f32 	%f41, %f39, %f40;
	ld.global.nc.f32 	%f42, [%rd8+1536];
	add.f32 	%f43, %f41, %f42;
	ld.global.nc.f32 	%f44, [%rd8+2048];
	add.f32 	%f45, %f43, %f44;
	ld.global.nc.f32 	%f46, [%rd8+2560];
	add.f32 	%f47, %f45, %f46;
	ld.global.nc.f32 	%f48, [%rd8+3072];
	add.f32 	%f49, %f47, %f48;
	ld.global.nc.f32 	%f50, [%rd8+3584];
	add.f32 	%f106, %f49, %f50;
	add.s32 	%r61, %r61, 2048;
	add.s32 	%r59, %r59, 16;
	add.s32 	%r58, %r58, 2048;
	setp.ne.s32 	%p4, %r59, 0;
	@%p4 bra 	$L__BB15_5;
$L__BB15_6:
	setp.eq.s32 	%p5, %r7, 0;
	@%p5 bra 	$L__BB15_16;
	setp.lt.u32 	%p6, %r8, 7;
	@%p6 bra 	$L__BB15_9;
	add.s32 	%r39, %r61, %r14;
	mul.wide.s32 	%rd9, %r39, 4;
	add.s64 	%rd10, %rd1, %rd9;
	ld.global.nc.f32 	%f52, [%rd10];
	add.f32 	%f53, %f106, %f52;
	ld.global.nc.f32 	%f54, [%rd10+512];
	add.f32 	%f55, %f53, %f54;
	ld.global.nc.f32 	%f56, [%rd10+1024];
	add.f32 	%f57, %f55, %f56;
	ld.global.nc.f32 	%f58, [%rd10+1536];
	add.f32 	%f59, %f57, %f58;
	ld.global.nc.f32 	%f60, [%rd10+2048];
	add.f32 	%f61, %f59, %f60;
	ld.global.nc.f32 	%f62, [%rd10+2560];
	add.f32 	%f63, %f61, %f62;
	ld.global.nc.f32 	%f64, [%rd10+3072];
	add.f32 	%f65, %f63, %f64;
	ld.global.nc.f32 	%f66, [%rd10+3584];
	add.f32 	%f106, %f65, %f66;
	add.s32 	%r61, %r61, 1024;
$L__BB15_9:
	setp.eq.s32 	%p7, %r9, 0;
	@%p7 bra 	$L__BB15_16;
	setp.lt.u32 	%p8, %r10, 3;
	@%p8 bra 	$L__BB15_12;
	add.s32 	%r40, %r61, %r14;
	mul.wide.s32 	%rd11, %r40, 4;
	add.s64 	%rd12, %rd1, %rd11;
	ld.global.nc.f32 	%f68, [%rd12];
	add.f32 	%f69, %f106, %f68;
	ld.global.nc.f32 	%f70, [%rd12+512];
	add.f32 	%f71, %f69, %f70;
	ld.global.nc.f32 	%f72, [%rd12+1024];
	add.f32 	%f73, %f71, %f72;
	ld.global.nc.f32 	%f74, [%rd12+1536];
	add.f32 	%f106, %f73, %f74;
	add.s32 	%r61, %r61, 512;
$L__BB15_12:
	setp.eq.s32 	%p9, %r11, 0;
	@%p9 bra 	$L__BB15_16;
	setp.eq.s32 	%p10, %r11, 1;
	add.s32 	%r41, %r61, %r14;
	mul.wide.s32 	%rd13, %r41, 4;
	add.s64 	%rd4, %rd1, %rd13;
	ld.global.nc.f32 	%f75, [%rd4];
	add.f32 	%f106, %f106, %f75;
	@%p10 bra 	$L__BB15_16;
	setp.eq.s32 	%p11, %r11, 2;
	ld.global.nc.f32 	%f76, [%rd4+512];
	add.f32 	%f106, %f106, %f76;
	@%p11 bra 	$L__BB15_16;
	ld.global.nc.f32 	%f77, [%rd4+1024];
	add.f32 	%f106, %f106, %f77;
$L__BB15_16:
	setp.ne.s32 	%p12, %r30, 0;
	mov.b32 	%r42, 1;
	mov.b32 	%r55, 31;
	mov.b32 	%r56, -1;
	// begin inline asm
	{  .reg .f32 r0;  .reg .pred p;  shfl.sync.down.b32 r0|p, %f106, %r42, %r55, %r56;  @p add.f32 r0, r0, %f106;  mov.f32 %f78, r0;}
	// end inline asm
	mov.b32 	%r45, 2;
	// begin inline asm
	{  .reg .f32 r0;  .reg .pred p;  shfl.sync.down.b32 r0|p, %f78, %r45, %r55, %r56;  @p add.f32 r0, r0, %f78;  mov.f32 %f81, r0;}
	// end inline asm
	mov.b32 	%r48, 4;
	// begin inline asm
	{  .reg .f32 r0;  .reg .pred p;  shfl.sync.down.b32 r0|p, %f81, %r48, %r55, %r56;  @p add.f32 r0, r0, %f81;  mov.f32 %f84, r0;}
	// end inline asm
	mov.b32 	%r51, 8;
	// begin inline asm
	{  .reg .f32 r0;  .reg .pred p;  shfl.sync.down.b32 r0|p, %f84, %r51, %r55, %r56;  @p add.f32 r0, r0, %f84;  mov.f32 %f87, r0;}
	// end inline asm
	mov.b32 	%r54, 16;
	// begin inline asm
	{  .reg .f32 r0;  .reg .pred p;  shfl.sync.down.b32 r0|p, %f87, %r54, %r55, %r56;  @p add.f32 r0, r0, %f87;  mov.f32 %f90, r0;}
	// end inline asm
	@%p12 bra 	$L__BB15_18;
	st.shared.f32 	[%r4], %f90;
$L__BB15_18:
	setp.ne.s32 	%p13, %r2, 0;
	bar.sync 	0;
	@%p13 bra 	$L__BB15_20;
	ld.shared.f32 	%f93, [_ZZ27LayerNormRowReduceTempToOutIf7DmeanOpIffEEvPKT_iiPS2_T0_E12temp_storage+8];
	add.f32 	%f94, %f90, %f93;
	ld.shared.f32 	%f95, [_ZZ27LayerNormRowReduceTempToOutIf7DmeanOpIffEEvPKT_iiPS2_T0_E12temp_storage+12];
	add.f32 	%f96, %f94, %f95;
	ld.shared.f32 	%f97, [_ZZ27LayerNormRowReduceTempToOutIf7DmeanOpIffEEvPKT_iiPS2_T0_E12temp_storage+16];
	add.f32 	%f98, %f96, %f97;
	mul.wide.s32 	%rd14, %r57, 4;
	add.s64 	%rd15, %rd3, %rd14;
	st.global.f32 	[%rd15], %f98;
$L__BB15_20:
	add.s32 	%r57, %r57, %r5;
	setp.lt.s32 	%p14, %r57, %r28;
	@%p14 bra 	$L__BB15_2;
$L__BB15_21:
	ret;

}
	// .globl	_Z15LayerNormUpdateIf4DxOpIffEEvPKT_iiPS2_T0_
.visible .entry _Z15LayerNormUpdateIf4DxOpIffEEvPKT_iiPS2_T0_(
	.param .u64 .ptr .align 1 _Z15LayerNormUpdateIf4DxOpIffEEvPKT_iiPS2_T0__param_0,
	.param .u32 _Z15LayerNormUpdateIf4DxOpIffEEvPKT_iiPS2_T0__param_1,
	.param .u32 _Z15LayerNormUpdateIf4DxOpIffEEvPKT_iiPS2_T0__param_2,
	.param .u64 .ptr .align 1 _Z15LayerNormUpdateIf4DxOpIffEEvPKT_iiPS2_T0__param_3,
	.param .align 8 .b8 _Z15LayerNormUpdateIf4DxOpIffEEvPKT_iiPS2_T0__param_4[56]
)
{
	.reg .pred 	%p<2>;
	.reg .b16 	%rs<5>;
	.reg .b32 	%r<18>;
	.reg .b32 	%f<15>;
	.reg .b64 	%rd<29>;
	.reg .b64 	%fd<6>;

	ld.param.u32 	%r3, [_Z15LayerNormUpdateIf4DxOpIffEEvPKT_iiPS2_T0__param_4+48];
	ld.param.u64 	%rd8, [_Z15LayerNormUpdateIf4DxOpIffEEvPKT_iiPS2_T0__param_4+40];
	ld.param.u64 	%rd7, [_Z15LayerNormUpdateIf4DxOpIffEEvPKT_iiPS2_T0__param_4+32];
	ld.param.u64 	%rd6, [_Z15LayerNormUpdateIf4DxOpIffEEvPKT_iiPS2_T0__param_4+24];
	ld.param.u64 	%rd5, [_Z15LayerNormUpdateIf4DxOpIffEEvPKT_iiPS2_T0__param_4+16];
	ld.param.u64 	%rd4, [_Z15LayerNormUpdateIf4DxOpIffEEvPKT_iiPS2_T0__param_4+8];
	ld.param.u64 	%rd3, [_Z15LayerNormUpdateIf4DxOpIffEEvPKT_iiPS2_T0__param_4];
	ld.param.u64 	%rd1, [_Z15LayerNormUpdateIf4DxOpIffEEvPKT_iiPS2_T0__param_0];
	ld.param.u32 	%r9, [_Z15LayerNormUpdateIf4DxOpIffEEvPKT_iiPS2_T0__param_1];
	ld.param.u32 	%r2, [_Z15LayerNormUpdateIf4DxOpIffEEvPKT_iiPS2_T0__param_2];
	ld.param.u64 	%rd2, [_Z15LayerNormUpdateIf4DxOpIffEEvPKT_iiPS2_T0__param_3];
	mov.u32 	%r10, %tid.x;
	mov.u32 	%r11, %ctaid.x;
	mov.u32 	%r12, %ntid.x;
	mad.lo.s32 	%r1, %r11, %r12, %r10;
	mul.lo.s32 	%r13, %r2, %r9;
	setp.ge.s32 	%p1, %r1, %r13;
	@%p1 bra 	$L__BB16_2;
	cvta.to.global.u64 	%rd9, %rd8;
	cvta.to.global.u64 	%rd10, %rd7;
	cvta.to.global.u64 	%rd11, %rd6;
	cvta.to.global.u64 	%rd12, %rd5;
	cvta.to.global.u64 	%rd13, %rd4;
	cvta.to.global.u64 	%rd14, %rd3;
	cvta.to.global.u64 	%rd15, %rd1;
	cvta.to.global.u64 	%rd16, %rd2;
	div.s32 	%r14, %r1, %r2;
	mul.lo.s32 	%r15, %r14, %r2;
	sub.s32 	%r16, %r1, %r15;
	mad.lo.s32 	%r17, %r14, %r3, %r16;
	mul.wide.s32 	%rd17, %r17, 4;
	add.s64 	%rd18, %rd15, %rd17;
	ld.global.nc.f32 	%f1, [%rd18];
	mul.wide.s32 	%rd19, %r16, 4;
	add.s64 	%rd20, %rd11, %rd19;
	ld.global.f32 	%f2, [%rd20];
	mul.f32 	%f3, %f1, %f2;
	mul.wide.s32 	%rd21, %r14, 4;
	add.s64 	%rd22, %rd12, %rd21;
	ld.global.f32 	%f4, [%rd22];
	add.s64 	%rd23, %rd14, %rd17;
	ld.global.f32 	%f5, [%rd23];
	add.s64 	%rd24, %rd13, %rd21;
	ld.global.f32 	%f6, [%rd24];
	sub.f32 	%f7, %f5, %f6;
	cvt.f64.f32 	%fd1, %f7;
	add.f64 	%fd2, %fd1, %fd1;
	cvt.rn.f64.s32 	%fd3, %r3;
	div.rn.f64 	%fd4, %fd2, %fd3;
	cvt.rn.f32.f64 	%f8, %fd4;
	rcp.rn.f64 	%fd5, %fd3;
	cvt.rn.f32.f64 	%f9, %fd5;
	add.s64 	%rd25, %rd10, %rd21;
	ld.global.f32 	%f10, [%rd25];
	mul.f32 	%f11, %f10, %f8;
	fma.rn.f32 	%f12, %f3, %f4, %f11;
	add.s64 	%rd26, %rd9, %rd21;
	ld.global.f32 	%f13, [%rd26];
	fma.rn.f32 	%f14, %f13, %f9, %f12;
	mul.wide.s32 	%rd27, %r1, 4;
	add.s64 	%rd28, %rd16, %rd27;
	st.global.f32 	[%rd28], %f14;
$L__BB16_2:
	ret;

}


// ===== COMPILED SASS (sm_100) =====

	.target	sm_100

	.elftype	@"ET_EXEC"


//--------------------- .note.nv.tkinfo           --------------------------
	.section	.note.nv.tkinfo,"",@"SHT_NOTE"
	.sectionflags	@"SHF_NOTE_NV_TKINFO"
	.tkinfo
        /*0018*/ 	.word	0x00000002
        /*0030*/ 	.string	""
        /*0030*/ 	.string	"ptxas"
        /*0030*/ 	.string	"Cuda compilation tools, release 13.0, V13.0.88"
        /*0030*/ 	.string	"Build cuda_13.0.r13.0/compiler.36424714_0"
        /*0030*/ 	.string	"-arch sm_100 -m 64 "



//--------------------- .note.nv.cuinfo           --------------------------
	.section	.note.nv.cuinfo,"",@"SHT_NOTE"
	.sectionflags	@"SHF_NOTE_NV_CUINFO"
        /*0018*/ 	.short	0x0002
        /*001a*/ 	.short	0x0064
        /*001c*/ 	.short	0x0082
	.zero		2


//--------------------- .nv.info                  --------------------------
	.section	.nv.info,"",@"SHT_CUDA_INFO"
	.align	4


	//----- nvinfo : EIATTR_REGCOUNT
	.align		4
        /*0000*/ 	.byte	0x04, 0x2f
        /*0002*/ 	.short	(.L_29 - .L_28)
	.align		4
.L_28:
        /*0004*/ 	.word	index@(_Z29LayerNormRowReduceInToOutWarpIff6MeanOpIffE6IvarOpIffEEvPKT_iiPT0_S8_T1_T2_)
        /*0008*/ 	.word	0x00000020


	//----- nvinfo : EIATTR_FRAME_SIZE
	.align		4
.L_29:
        /*000c*/ 	.byte	0x04, 0x11
        /*000e*/ 	.short	(.L_31 - .L_30)
	.align		4
.L_30:
        /*0010*/ 	.word	index@($__internal_8_$__cuda_sm3x_div_rn_noftz_f32_slowpath)
        /*0014*/ 	.word	0x00000000


	//----- nvinfo : EIATTR_FRAME_SIZE
	.align		4
.L_31:
        /*0018*/ 	.byte	0x04, 0x11
        /*001a*/ 	.short	(.L_33 - .L_32)
	.align		4
.L_32:
        /*001c*/ 	.word	index@(_Z29LayerNormRowReduceInToOutWarpIff6MeanOpIffE6IvarOpIffEEvPKT_iiPT0_S8_T1_T2_)
        /*0020*/ 	.word	0x00000000


	//----- nvinfo : EIATTR_REGCOUNT
	.align		4
.L_33:
        /*0024*/ 	.byte	0x04, 0x2f
        /*0026*/ 	.short	(.L_35 - .L_34)
	.align		4
.L_34:
        /*0028*/ 	.word	index@(_Z25LayerNormRowReduceInToOutIff6MeanOpIffE6IvarOpIffEEvPKT_iiPT0_S8_T1_T2_)
        /*002c*/ 	.word	0x00000020


	//----- nvinfo : EIATTR_FRAME_SIZE
	.align		4
.L_35:
        /*0030*/ 	.byte	0x04, 0x11
        /*0032*/ 	.short	(.L_37 - .L_36)
	.align		4
.L_36:
        /*0034*/ 	.word	index@($__internal_7_$__cuda_sm3x_div_rn_noftz_f32_slowpath)
        /*0038*/ 	.word	0x00000000


	//----- nvinfo : EIATTR_FRAME_SIZE
	.align		4
.L_37:
        /*003c*/ 	.byte	0x04, 0x11
        /*003e*/ 	.short	(.L_39 - .L_38)
	.align		4
.L_38:
        /*0040*/ 	.word	index@(_Z25LayerNormRowReduceInToOutIff6MeanOpIffE6IvarOpIffEEvPKT_iiPT0_S8_T1_T2_)
        /*0044*/ 	.word	0x00000000


	//----- nvinfo : EIATTR_REGCOUNT
	.align		4
.L_39:
        /*0048*/ 	.byte	0x04, 0x2f
        /*004a*/ 	.short	(.L_41 - .L_40)
	.align		4
.L_40:
        /*004c*/ 	.word	index@(_Z26LayerNormRowReduceInToTempIff6MeanOpIffEEvPKT_iiPT0_T1_)
        /*0050*/ 	.word	0x00000011


	//----- nvinfo : EIATTR_FRAME_SIZE
	.align		4
.L_41:
        /*0054*/ 	.byte	0x04, 0x11
        /*0056*/ 	.short	(.L_43 - .L_42)
	.align		4
.L_42:
        /*0058*/ 	.word	index@(_Z26LayerNormRowReduceInToTempIff6MeanOpIffEEvPKT_iiPT0_T1_)
        /*005c*/ 	.word	0x00000000


	//----- nvinfo : EIATTR_REGCOUNT
	.align		4
.L_43:
        /*0060*/ 	.byte	0x04, 0x2f
        /*0062*/ 	.short	(.L_45 - .L_44)
	.align		4
.L_44:
        /*0064*/ 	.word	index@(_Z27LayerNormRowReduceTempToOutIf6MeanOpIffEEvPKT_iiPS2_T0_)
        /*0068*/ 	.word	0x0000001f


	//----- nvinfo : EIATTR_FRAME_SIZE
	.align		4
.L_45:
        /*006c*/ 	.byte	0x04, 0x11
        /*006e*/ 	.short	(.L_47 - .L_46)
	.align		4
.L_46:
        /*0070*/ 	.word	index@($__internal_6_$__cuda_sm3x_div_rn_noftz_f32_slowpath)
        /*0074*/ 	.word	0x00000000


	//----- nvinfo : EIATTR_FRAME_SIZE
	.align		4
.L_47:
        /*0078*/ 	.byte	0x04, 0x11
        /*007a*/ 	.short	(.L_49 - .L_48)
	.align		4
.L_48:
        /*007c*/ 	.word	index@(_Z27LayerNormRowReduceTempToOutIf6MeanOpIffEEvPKT_iiPS2_T0_)
        /*0080*/ 	.word	0x00000000


	//----- nvinfo : EIATTR_REGCOUNT
	.align		4
.L_49:
        /*0084*/ 	.byte	0x04, 0x2f
        /*0086*/ 	.short	(.L_51 - .L_50)
	.align		4
.L_50:
        /*0088*/ 	.word	index@(_Z26LayerNormRowReduceInToTempIff6IvarOpIffEEvPKT_iiPT0_T1_)
        /*008c*/ 	.word	0x00000012


	//----- nvinfo : EIATTR_FRAME_SIZE
	.align		4
.L_51:
        /*0090*/ 	.byte	0x04, 0x11
        /*0092*/ 	.short	(.L_53 - .L_52)
	.align		4
.L_52:
        /*0094*/ 	.word	index@(_Z26LayerNormRowReduceInToTempIff6IvarOpIffEEvPKT_iiPT0_T1_)
        /*0098*/ 	.word	0x00000000


	//----- nvinfo : EIATTR_REGCOUNT
	.align		4
.L_53:
        /*009c*/ 	.byte	0x04, 0x2f
        /*009e*/ 	.short	(.L_55 - .L_54)
	.align		4
.L_54:
        /*00a0*/ 	.word	index@(_Z27LayerNormRowReduceTempToOutIf6IvarOpIffEEvPKT_iiPS2_T0_)
        /*00a4*/ 	.word	0x0000001f


	//----- nvinfo : EIATTR_FRAME_SIZE
	.align		4
.L_55:
        /*00a8*/ 	.byte	0x04, 0x11
        /*00aa*/ 	.short	(.L_57 - .L_56)
	.align		4
.L_56:
        /*00ac*/ 	.word	index@($__internal_5_$__cuda_sm3x_div_rn_noftz_f32_slowpath)
        /*00b0*/ 	.word	0x00000000


	//----- nvinfo : EIATTR_FRAME_SIZE
	.align		4
.L_57:
        /*00b4*/ 	.byte	0x04, 0x11
        /*00b6*/ 	.short	(.L_59 - .L_58)
	.align		4
.L_58:
        /*00b8*/ 	.word	index@(_Z27LayerNormRowReduceTempToOutIf6IvarOpIffEEvPKT_iiPS2_T0_)
        /*00bc*/ 	.word	0x00000000


	//----- nvinfo : EIATTR_REGCOUNT
	.align		4
.L_59:
        /*00c0*/ 	.byte	0x04, 0x2f
        /*00c2*/ 	.short	(.L_61 - .L_60)
	.align		4
.L_60:
        /*00c4*/ 	.word	index@(_Z15LayerNormUpdateIf3YOpIffEEvPKT_iiPS2_T0_)
        /*00c8*/ 	.word	0x00000016


	//----- nvinfo : EIATTR_FRAME_SIZE
	.align		4
.L_61:
        /*00cc*/ 	.byte	0x04, 0x11
        /*00ce*/ 	.short	(.L_63 - .L_62)
	.align		4
.L_62:
        /*00d0*/ 	.word	index@(_Z15LayerNormUpdateIf3YOpIffEEvPKT_iiPS2_T0_)
        /*00d4*/ 	.word	0x00000000


	//----- nvinfo : EIATTR_REGCOUNT
	.align		4
.L_63:
        /*00d8*/ 	.byte	0x04, 0x2f
        /*00da*/ 	.short	(.L_65 - .L_64)
	.align		4
.L_64:
        /*00dc*/ 	.word	index@(_Z22LayerNormGradBetaGammaIffEvPKT_S2_PKT0_S5_iiPS3_S6_)
        /*00e0*/ 	.word	0x00000020


	//----- nvinfo : EIATTR_FRAME_SIZE
	.align		4
.L_65:
        /*00e4*/ 	.byte	0x04, 0x11
        /*00e6*/ 	.short	(.L_67 - .L_66)
	.align		4
.L_66:
        /*00e8*/ 	.word	index@(_Z22LayerNormGradBetaGammaIffEvPKT_S2_PKT0_S5_iiPS3_S6_)
        /*00ec*/ 	.word	0x00000000


	//----- nvinfo : EIATTR_REGCOUNT
	.align		4
.L_67:
        /*00f0*/ 	.byte	0x04, 0x2f
        /*00f2*/ 	.short	(.L_69 - .L_68)
	.align		4
.L_68:
        /*00f4*/ 	.word	index@(_Z30LayerNormGradBetaGammaInToTempIffEvPKT_S2_PKT0_S5_iiiPS3_S6_)
        /*00f8*/ 	.word	0x00000020


	//----- nvinfo : EIATTR_FRAME_SIZE
	.align		4
.L_69:
        /*00fc*/ 	.byte	0x04, 0x11
        /*00fe*/ 	.short	(.L_71 - .L_70)
	.align		4
.L_70:
        /*0100*/ 	.word	index@(_Z30LayerNormGradBetaGammaInToTempIffEvPKT_S2_PKT0_S5_iiiPS3_S6_)
        /*0104*/ 	.word	0x00000000


	//----- nvinfo : EIATTR_REGCOUNT
	.align		4
.L_71:
        /*0108*/ 	.byte	0x04, 0x2f
        /*010a*/ 	.short	(.L_73 - .L_72)
	.align		4
.L_72:
        /*010c*/ 	.word	index@(_Z31LayerNormGradBetaGammaTempToOutIfEvPKT_S2_iiPS0_S3_)
        /*0110*/ 	.word	0x00000028


	//----- nvinfo : EIATTR_FRAME_SIZE
	.align		4
.L_73:
        /*0114*/ 	.byte	0x04, 0x11
        /*0116*/ 	.short	(.L_75 - .L_74)
	.align		4
.L_74:
        /*0118*/ 	.word	index@(_Z31LayerNormGradBetaGammaTempToOutIfEvPKT_S2_iiPS0_S3_)
        /*011c*/ 	.word	0x00000000


	//----- nvinfo : EIATTR_REGCOUNT
	.align		4
.L_75:
        /*0120*/ 	.byte	0x04, 0x2f
        /*0122*/ 	.short	(.L_77 - .L_76)
	.align		4
.L_76:
        /*0124*/ 	.word	index@(_Z29LayerNormRowReduceInToOutWarpIff6DvarOpIffE7DmeanOpIffEEvPKT_iiPT0_S8_T1_T2_)
        /*0128*/ 	.word	0x00000020


	//----- nvinfo : EIATTR_FRAME_SIZE
	.align		4
.L_77:
        /*012c*/ 	.byte	0x04, 0x11
        /*012e*/ 	.short	(.L_79 - .L_78)
	.align		4
.L_78:
        /*0130*/ 	.word	index@($__internal_4_$__cuda_sm20_div_rn_f64_full)
        /*0134*/ 	.word	0x00000000


	//----- nvinfo : EIATTR_FRAME_SIZE
	.align		4
.L_79:
        /*0138*/ 	.byte	0x04, 0x11
        /*013a*/ 	.short	(.L_81 - .L_80)
	.align		4
.L_80:
        /*013c*/ 	.word	index@(_Z29LayerNormRowReduceInToOutWarpIff6DvarOpIffE7DmeanOpIffEEvPKT_iiPT0_S8_T1_T2_)
        /*0140*/ 	.word	0x00000000


	//----- nvinfo : EIATTR_REGCOUNT
	.align		4
.L_81:
        /*0144*/ 	.byte	0x04, 0x2f
        /*0146*/ 	.short	(.L_83 - .L_82)
	.align		4
.L_82:
        /*0148*/ 	.word	index@(_Z25LayerNormRowReduceInToOutIff6DvarOpIffE7DmeanOpIffEEvPKT_iiPT0_S8_T1_T2_)
        /*014c*/ 	.word	0x00000020


	//----- nvinfo : EIATTR_FRAME_SIZE
	.align		4
.L_83:
        /*0150*/ 	.byte	0x04, 0x11
        /*0152*/ 	.short	(.L_85 - .L_84)
	.align		4
.L_84:
        /*0154*/ 	.word	index@($__internal_3_$__cuda_sm20_div_rn_f64_full)
        /*0158*/ 	.word	0x00000000


	//----- nvinfo : EIATTR_FRAME_SIZE
	.align		4
.L_85:
        /*015c*/ 	.byte	0x04, 0x11
        /*015e*/ 	.short	(.L_87 - .L_86)
	.align		4
.L_86:
        /*0160*/ 	.word	index@(_Z25LayerNormRowReduceInToOutIff6DvarOpIffE7DmeanOpIffEEvPKT_iiPT0_S8_T1_T2_)
        /*0164*/ 	.word	0x00000000


	//----- nvinfo : EIATTR_REGCOUNT
	.align		4
.L_87:
        /*0168*/ 	.byte	0x04, 0x2f
        /*016a*/ 	.short	(.L_89 - .L_88)
	.align		4
.L_88:
        /*016c*/ 	.word	index@(_Z26LayerNormRowReduceInToTempIff6DvarOpIffEEvPKT_iiPT0_T1_)
        /*0170*/ 	.word	0x0000001e


	//----- nvinfo : EIATTR_FRAME_SIZE
	.align		4
.L_89:
        /*0174*/ 	.byte	0x04, 0x11
        /*0176*/ 	.short	(.L_91 - .L_90)
	.align		4
.L_90:
        /*0178*/ 	.word	index@(_Z26LayerNormRowReduceInToTempIff6DvarOpIffEEvPKT_iiPT0_T1_)
        /*017c*/ 	.word	0x00000000


	//----- nvinfo : EIATTR_REGCOUNT
	.align		4
.L_91:
        /*0180*/ 	.byte	0x04, 0x2f
        /*0182*/ 	.short	(.L_93 - .L_92)
	.align		4
.L_92:
        /*0184*/ 	.word	index@(_Z27LayerNormRowReduceTempToOutIf6DvarOpIffEEvPKT_iiPS2_T0_)
        /*0188*/ 	.word	0x0000001f


	//----- nvinfo : EIATTR_FRAME_SIZE
	.align		4
.L_93:
        /*018c*/ 	.byte	0x04, 0x11
        /*018e*/ 	.short	(.L_95 - .L_94)
	.align		4
.L_94:
        /*0190*/ 	.word	index@(_Z27LayerNormRowReduceTempToOutIf6DvarOpIffEEvPKT_iiPS2_T0_)
        /*0194*/ 	.word	0x00000000


	//----- nvinfo : EIATTR_REGCOUNT
	.align		4
.L_95:
        /*0198*/ 	.byte	0x04, 0x2f
        /*019a*/ 	.short	(.L_97 - .L_96)
	.align		4
.L_96:
        /*019c*/ 	.word	index@(_Z26LayerNormRowReduceInToTempIff7DmeanOpIffEEvPKT_iiPT0_T1_)
        /*01a0*/ 	.word	0x00000020


	//----- nvinfo : EIATTR_FRAME_SIZE
	.align		4
.L_97:
        /*01a4*/ 	.byte	0x04, 0x11
        /*01a6*/ 	.short	(.L_99 - .L_98)
	.align		4
.L_98:
        /*01a8*/ 	.word	index@($__internal_2_$__cuda_sm20_div_rn_f64_full)
        /*01ac*/ 	.word	0x00000000


	//----- nvinfo : EIATTR_FRAME_SIZE
	.align		4
.L_99:
        /*01b0*/ 	.byte	0x04, 0x11
        /*01b2*/ 	.short	(.L_101 - .L_100)
	.align		4
.L_100:
        /*01b4*/ 	.word	index@(_Z26LayerNormRowReduceInToTempIff7DmeanOpIffEEvPKT_iiPT0_T1_)
        /*01b8*/ 	.word	0x00000000


	//----- nvinfo : EIATTR_REGCOUNT
	.align		4
.L_101:
        /*01bc*/ 	.byte	0x04, 0x2f
        /*01be*/ 	.short	(.L_103 - .L_102)
	.align		4
.L_102:
        /*01c0*/ 	.word	index@(_Z27LayerNormRowReduceTempToOutIf7DmeanOpIffEEvPKT_iiPS2_T0_)
        /*01c4*/ 	.word	0x0000001f


	//----- nvinfo : EIATTR_FRAME_SIZE
	.align		4
.L_103:
        /*01c8*/ 	.byte	0x04, 0x11
        /*01ca*/ 	.short	(.L_105 - .L_104)
	.align		4
.L_104:
        /*01cc*/ 	.word	index@(_Z27LayerNormRowReduceTempToOutIf7DmeanOpIffEEvPKT_iiPS2_T0_)
        /*01d0*/ 	.word	0x00000000


	//----- nvinfo : EIATTR_REGCOUNT
	.align		4
.L_105:
        /*01d4*/ 	.byte	0x04, 0x2f
        /*01d6*/ 	.short	(.L_107 - .L_106)
	.align		4
.L_106:
        /*01d8*/ 	.word	index@(_Z15LayerNormUpdateIf4DxOpIffEEvPKT_iiPS2_T0_)
        /*01dc*/ 	.word	0x0000001b


	//----- nvinfo : EIATTR_FRAME_SIZE
	.align		4
.L_107:
        /*01e0*/ 	.byte	0x04, 0x11
        /*01e2*/ 	.short	(.L_109 - .L_108)
	.align		4
.L_108:
        /*01e4*/ 	.word	index@($__internal_1_$__cuda_sm20_div_rn_f64_full)
        /*01e8*/ 	.word	0x00000000


	//----- nvinfo : EIATTR_FRAME_SIZE
	.align		4
.L_109:
        /*01ec*/ 	.byte	0x04, 0x11
        /*01ee*/ 	.short	(.L_111 - .L_110)
	.align		4
.L_110:
        /*01f0*/ 	.word	index@($__internal_0_$__cuda_sm20_dblrcp_rn_slowpath_v3)
        /*01f4*/ 	.word	0x00000000


	//----- nvinfo : EIATTR_FRAME_SIZE
	.align		4
.L_111:
        /*01f8*/ 	.byte	0x04, 0x11
        /*01fa*/ 	.short	(.L_113 - .L_112)
	.align		4
.L_112:
        /*01fc*/ 	.word	index@(_Z15LayerNormUpdateIf4DxOpIffEEvPKT_iiPS2_T0_)
        /*0200*/ 	.word	0x00000000


	//----- nvinfo : EIATTR_MIN_STACK_SIZE
	.align		4
.L_113:
        /*0204*/ 	.byte	0x04, 0x12
        /*0206*/ 	.short	(.L_115 - .L_114)
	.align		4
.L_114:
        /*0208*/ 	.word	index@(_Z15LayerNormUpdateIf4DxOpIffEEvPKT_iiPS2_T0_)
        /*020c*/ 	.word	0x00000000


	//----- nvinfo : EIATTR_MIN_STACK_SIZE
	.align		4
.L_115:
        /*0210*/ 	.byte	0x04, 0x12
        /*0212*/ 	.short	(.L_117 - .L_116)
	.align		4
.L_116:
        /*0214*/ 	.word	index@(_Z27LayerNormRowReduceTempToOutIf7DmeanOpIffEEvPKT_iiPS2_T0_)
        /*0218*/ 	.word	0x00000000


	//----- nvinfo : EIATTR_MIN_STACK_SIZE
	.align		4
.L_117:
        /*021c*/ 	.byte	0x04, 0x12
        /*021e*/ 	.short	(.L_119 - .L_118)
	.align		4
.L_118:
        /*0220*/ 	.word	index@(_Z26LayerNormRowReduceInToTempIff7DmeanOpIffEEvPKT_iiPT0_T1_)
        /*0224*/ 	.word	0x00000000


	//----- nvinfo : EIATTR_MIN_STACK_SIZE
	.align		4
.L_119:
        /*0228*/ 	.byte	0x04, 0x12
        /*022a*/ 	.short	(.L_121 - .L_120)
	.align		4
.L_120:
        /*022c*/ 	.word	index@(_Z27LayerNormRowReduceTempToOutIf6DvarOpIffEEvPKT_iiPS2_T0_)
        /*0230*/ 	.word	0x00000000


	//----- nvinfo : EIATTR_MIN_STACK_SIZE
	.align		4
.L_121:
        /*0234*/ 	.byte	0x04, 0x12
        /*0236*/ 	.short	(.L_123 - .L_122)
	.align		4
.L_122:
        /*0238*/ 	.word	index@(_Z26LayerNormRowReduceInToTempIff6DvarOpIffEEvPKT_iiPT0_T1_)
        /*023c*/ 	.word	0x00000000


	//----- nvinfo : EIATTR_MIN_STACK_SIZE
	.align		4
.L_123:
        /*0240*/ 	.byte	0x04, 0x12
        /*0242*/ 	.short	(.L_125 - .L_124)
	.align		4
.L_124:
        /*0244*/ 	.word	index@(_Z25LayerNormRowReduceInToOutIff6DvarOpIffE7DmeanOpIffEEvPKT_iiPT0_S8_T1_T2_)
        /*0248*/ 	.word	0x00000000


	//----- nvinfo : EIATTR_MIN_STACK_SIZE
	.align		4
.L_125:
        /*024c*/ 	.byte	0x04, 0x12
        /*024e*/ 	.short	(.L_127 - .L_126)
	.align		4
.L_126:
        /*0250*/ 	.word	index@(_Z29LayerNormRowReduceInToOutWarpIff6DvarOpIffE7DmeanOpIffEEvPKT_iiPT0_S8_T1_T2_)
        /*0254*/ 	.word	0x00000000


	//----- nvinfo : EIATTR_MIN_STACK_SIZE
	.align		4
.L_127:
        /*0258*/ 	.byte	0x04, 0x12
        /*025a*/ 	.short	(.L_129 - .L_128)
	.align		4
.L_128:
        /*025c*/ 	.word	index@(_Z31LayerNormGradBetaGammaTempToOutIfEvPKT_S2_iiPS0_S3_)
        /*0260*/ 	.word	0x00000000


	//----- nvinfo : EIATTR_MIN_STACK_SIZE
	.align		4
.L_129:
        /*0264*/ 	.byte	0x04, 0x12
        /*0266*/ 	.short	(.L_131 - .L_130)
	.align		4
.L_130:
        /*0268*/ 	.word	index@(_Z30LayerNormGradBetaGammaInToTempIffEvPKT_S2_PKT0_S5_iiiPS3_S6_)
        /*026c*/ 	.word	0x00000000


	//----- nvinfo : EIATTR_MIN_STACK_SIZE
	.align		4
.L_131:
        /*0270*/ 	.byte	0x04, 0x12
        /*0272*/ 	.short	(.L_133 - .L_132)
	.align		4
.L_132:
        /*0274*/ 	.word	index@(_Z22LayerNormGradBetaGammaIffEvPKT_S2_PKT0_S5_iiPS3_S6_)
        /*0278*/ 	.word	0x00000000


	//----- nvinfo : EIATTR_MIN_STACK_SIZE
	.align		4
.L_133:
        /*027c*/ 	.byte	0x04, 0x12
        /*027e*/ 	.short	(.L_135 - .L_134)
	.align		4
.L_134:
        /*0280*/ 	.word	index@(_Z15LayerNormUpdateIf3YOpIffEEvPKT_iiPS2_T0_)
        /*0284*/ 	.word	0x00000000


	//----- nvinfo : EIATTR_MIN_STACK_SIZE
	.align		4
.L_135:
        /*0288*/ 	.byte	0x04, 0x12
        /*028a*/ 	.short	(.L_137 - .L_136)
	.align		4
.L_136:
        /*028c*/ 	.word	index@(_Z27LayerNormRowReduceTempToOutIf6IvarOpIffEEvPKT_iiPS2_T0_)
        /*0290*/ 	.word	0x00000000


	//----- nvinfo : EIATTR_MIN_STACK_SIZE
	.align		4
.L_137:
        /*0294*/ 	.byte	0x04, 0x12
        /*0296*/ 	.short	(.L_139 - .L_138)
	.align		4
.L_138:
        /*0298*/ 	.word	index@(_Z26LayerNormRowReduceInToTempIff6IvarOpIffEEvPKT_iiPT0_T1_)
        /*029c*/ 	.word	0x00000000


	//----- nvinfo : EIATTR_MIN_STACK_SIZE
	.align		4
.L_139:
        /*02a0*/ 	.byte	0x04, 0x12
        /*02a2*/ 	.short	(.L_141 - .L_140)
	.align		4
.L_140:
        /*02a4*/ 	.word	index@(_Z27LayerNormRowReduceTempToOutIf6MeanOpIffEEvPKT_iiPS2_T0_)
        /*02a8*/ 	.word	0x00000000


	//----- nvinfo : EIATTR_MIN_STACK_SIZE
	.align		4
.L_141:
        /*02ac*/ 	.byte	0x04, 0x12
        /*02ae*/ 	.short	(.L_143 - .L_142)
	.align		4
.L_142:
        /*02b0*/ 	.word	index@(_Z26LayerNormRowReduceInToTempIff6MeanOpIffEEvPKT_iiPT0_T1_)
        /*02b4*/ 	.word	0x00000000


	//----- nvinfo : EIATTR_MIN_STACK_SIZE
	.align		4
.L_143:
        /*02b8*/ 	.byte	0x04, 0x12
        /*02ba*/ 	.short	(.L_145 - .L_144)
	.align		4
.L_144:
        /*02bc*/ 	.word	index@(_Z25LayerNormRowReduceInToOutIff6MeanOpIffE6IvarOpIffEEvPKT_iiPT0_S8_T1_T2_)
        /*02c0*/ 	.word	0x00000000


	//----- nvinfo : EIATTR_MIN_STACK_SIZE
	.align		4
.L_145:
        /*02c4*/ 	.byte	0x04, 0x12
        /*02c6*/ 	.short	(.L_147 - .L_146)
	.align		4
.L_146:
        /*02c8*/ 	.word	index@(_Z29LayerNormRowReduceInToOutWarpIff6MeanOpIffE6IvarOpIffEEvPKT_iiPT0_S8_T1_T2_)
        /*02cc*/ 	.word	0x00000000
.L_147:


//--------------------- .nv.compat                --------------------------
	.section	.nv.compat,"",@"SHT_CUDA_COMPAT_INFO"
	.align	4
        /*0000*/ 	.byte	0x02, 0x09, 0x00, 0x00, 0x02, 0x02, 0x01, 0x00, 0x02, 0x05, 0x05, 0x00, 0x03, 0x07, 0x01, 0x01
        /*0010*/ 	.byte	0x02, 0x03, 0x00, 0x00, 0x02, 0x06, 0x01, 0x00, 0x04, 0x0b, 0x08, 0x00, 0x01, 0x00, 0x00, 0x00
        /*0020*/ 	.byte	0x00, 0x00, 0x00, 0x00


//--------------------- .nv.info._Z15LayerNormUpdateIf4DxOpIffEEvPKT_iiPS2_T0_ --------------------------
	.section	.nv.info._Z15LayerNormUpdateIf4DxOpIffEEvPKT_iiPS2_T0_,"",@"SHT_CUDA_INFO"
	.sectionflags	@""
	.align	4


	//----- nvinfo : EIATTR_CUDA_API_VERSION
	.align		4
        /*0000*/ 	.byte	0x04, 0x37
        /*0002*/ 	.short	(.L_149 - .L_148)
.L_148:
        /*0004*/ 	.word	0x00000082


	//----- nvinfo : EIATTR_KPARAM_INFO
	.align		4
.L_149:
        /*0008*/ 	.byte	0x04, 0x17
        /*000a*/ 	.short	(.L_151 - .L_150)
.L_150:
        /*000c*/ 	.word	0x00000000
        /*0010*/ 	.short	0x0004
        /*0012*/ 	.short	0x0018
        /*0014*/ 	.byte	0x00, 0xf0, 0xe1, 0x00


	//----- nvinfo : EIATTR_KPARAM_INFO
	.align		4
.L_151:
        /*0018*/ 	.byte	0x04, 0x17
        /*001a*/ 	.short	(.L_153 - .L_152)
.L_152:
        /*001c*/ 	.word	0x00000000
        /*0020*/ 	.short	0x0003
        /*0022*/ 	.short	0x0010
        /*0024*/ 	.byte	0x00, 0xf5, 0x21, 0x00


	//----- nvinfo : EIATTR_KPARAM_INFO
	.align		4
.L_153:
        /*0028*/ 	.byte	0x04, 0x17
        /*002a*/ 	.short	(.L_155 - .L_154)
.L_154:
        /*002c*/ 	.word	0x00000000
        /*0030*/ 	.short	0x0002
        /*0032*/ 	.short	0x000c
        /*0034*/ 	.byte	0x00, 0xf0, 0x11, 0x00


	//----- nvinfo : EIATTR_KPARAM_INFO
	.align		4
.L_155:
        /*0038*/ 	.byte	0x04, 0x17
        /*003a*/ 	.short	(.L_157 - .L_156)
.L_156:
        /*003c*/ 	.word	0x00000000
        /*0040*/ 	.short	0x0001
        /*0042*/ 	.short	0x0008
        /*0044*/ 	.byte	0x00, 0xf0, 0x11, 0x00


	//----- nvinfo : EIATTR_KPARAM_INFO
	.align		4
.L_157:
        /*0048*/ 	.byte	0x04, 0x17
        /*004a*/ 	.short	(.L_159 - .L_158)
.L_158:
        /*004c*/ 	.word	0x00000000
        /*0050*/ 	.short	0x0000
        /*0052*/ 	.short	0x0000
        /*0054*/ 	.byte	0x00, 0xf5, 0x21, 0x00


	//----- nvinfo : EIATTR_SPARSE_MMA_MASK
	.align		4
.L_159:
        /*0058*/ 	.byte	0x03, 0x50
        /*005a*/ 	.short	0x0000


	//----- nvinfo : EIATTR_MAXREG_COUNT
	.align		4
        /*005c*/ 	.byte	0x03, 0x1b
        /*005e*/ 	.short	0x00ff


	//----- nvinfo : EIATTR_MERCURY_ISA_VERSION
	.align		4
        /*0060*/ 	.byte	0x03, 0x5f
        /*0062*/ 	.short	0x0101


	//----- nvinfo : EIATTR_VRC_CTA_INIT_COUNT
	.align		4
        /*0064*/ 	.byte	0x02, 0x4a
	.zero		1
	.zero		1


	//----- nvinfo : EIATTR_EXIT_INSTR_OFFSETS
	.align		4
        /*0068*/ 	.byte	0x04, 0x1c
        /*006a*/ 	.short	(.L_161 - .L_160)


	//   ....[0]....
.L_160:
        /*006c*/ 	.word	0x00000080


	//   ....[1]....
        /*0070*/ 	.word	0x00000660


	//----- nvinfo : EIATTR_CRS_STACK_SIZE
	.align		4
.L_161:
        /*0074*/ 	.byte	0x04, 0x1e
        /*0076*/ 	.short	(.L_163 - .L_162)
.L_162:
        /*0078*/ 	.word	0x00000000


	//----- nvinfo : EIATTR_CBANK_PARAM_SIZE
	.align		4
.L_163:
        /*007c*/ 	.byte	0x03, 0x19
        /*007e*/ 	.short	0x0050


	//----- nvinfo : EIATTR_PARAM_CBANK
	.align		4
        /*0080*/ 	.byte	0x04, 0x0a
        /*0082*/ 	.short	(.L_165 - .L_164)
	.align		4
.L_164:
        /*0084*/ 	.word	index@(.nv.constant0._Z15LayerNormUpdateIf4DxOpIffEEvPKT_iiPS2_T0_)
        /*0088*/ 	.short	0x0380
        /*008a*/ 	.short	0x0050


	//----- nvinfo : EIATTR_SW_WAR
	.align		4
.L_165:
        /*008c*/ 	.byte	0x04, 0x36
        /*008e*/ 	.short	(.L_167 - .L_166)
.L_166:
        /*0090*/ 	.word	0x00000008
.L_167:


//--------------------- .nv.info._Z27LayerNormRowReduceTempToOutIf7DmeanOpIffEEvPKT_iiPS2_T0_ --------------------------
	.section	.nv.info._Z27LayerNormRowReduceTempToOutIf7DmeanOpIffEEvPKT_iiPS2_T0_,"",@"SHT_CUDA_INFO"
	.sectionflags	@""
	.align	4


	//----- nvinfo : EIATTR_CUDA_API_VERSION
	.align		4
        /*0000*/ 	.byte	0x04, 0x37
        /*0002*/ 	.short	(.L_169 - .L_168)
.L_168:
        /*0004*/ 	.word	0x00000082


	//----- nvinfo : EIATTR_KPARAM_INFO
	.align		4
.L_169:
        /*0008*/ 	.byte	0x04, 0x17
        /*000a*/ 	.short	(.L_171 - .L_170)
.L_170:
        /*000c*/ 	.word	0x00000000
        /*0010*/ 	.short	0x0004
        /*0012*/ 	.short	0x0018
        /*0014*/ 	.byte	0x00, 0xf0, 0xc1, 0x00


	//----- nvinfo : EIATTR_KPARAM_INFO
	.align		4
.L_171:
        /*0018*/ 	.byte	0x04, 0x17
        /*001a*/ 	.short	(.L_173 - .L_172)
.L_172:
        /*001c*/ 	.word	0x00000000
        /*0020*/ 	.short	0x0003
        /*0022*/ 	.short	0x0010
        /*0024*/ 	.byte	0x00, 0xf5, 0x21, 0x00


	//----- nvinfo : EIATTR_KPARAM_INFO
	.align		4
.L_173:
        /*0028*/ 	.byte	0x04, 0x17
        /*002a*/ 	.short	(.L_175 - .L_174)
.L_174:
        /*002c*/ 	.word	0x00000000
        /*0030*/ 	.short	0x0002
        /*0032*/ 	.short	0x000c
        /*0034*/ 	.byte	0x00, 0xf0, 0x11, 0x00


	//----- nvinfo : EIATTR_KPARAM_INFO
	.align		4
.L_175:
        /*0038*/ 	.byte	0x04, 0x17
        /*003a*/ 	.short	(.L_177 - .L_176)
.L_176:
        /*003c*/ 	.word	0x00000000
        /*0040*/ 	.short	0x0001
        /*0042*/ 	.short	0x0008
        /*0044*/ 	.byte	0x00, 0xf0, 0x11, 0x00


	//----- nvinfo : EIATTR_KPARAM_INFO
	.align		4
.L_177:
        /*0048*/ 	.byte	0x04, 0x17
        /*004a*/ 	.short	(.L_179 - .L_178)
.L_178:
        /*004c*/ 	.word	0x00000000
        /*0050*/ 	.short	0x0000
        /*0052*/ 	.short	0x0000
        /*0054*/ 	.byte	0x00, 0xf5, 0x21, 0x00


	//----- nvinfo : EIATTR_SPARSE_MMA_MASK
	.align		4
.L_179:
        /*0058*/ 	.byte	0x03, 0x50
        /*005a*/ 	.short	0x0000


	//----- nvinfo : EIATTR_MAXREG_COUNT
	.align		4
        /*005c*/ 	.byte	0x03, 0x1b
        /*005e*/ 	.short	0x00ff


	//----- nvinfo : EIATTR_NUM_BARRIERS
	.align		4
        /*0060*/ 	.byte	0x02, 0x4c
        /*0062*/ 	.byte	0x01
	.zero		1


	//----- nvinfo : EIATTR_MERCURY_ISA_VERSION
	.align		4
        /*0064*/ 	.byte	0x03, 0x5f
        /*0066*/ 	.short	0x0101


	//----- nvinfo : EIATTR_COOP_GROUP_MASK_REGIDS
	.align		4
        /*0068*/ 	.byte	0x04, 0x29
        /*006a*/ 	.short	(.L_181 - .L_180)


	//   ....[0]....
.L_180:
        /*006c*/ 	.word	0xffffffff


	//   ....[1]....
        /*0070*/ 	.word	0xffffffff


	//   ....[2]....
        /*0074*/ 	.word	0xffffffff


	//   ....[3]....
        /*0078*/ 	.word	0xffffffff


	//   ....[4]....
        /*007c*/ 	.word	0xffffffff


	//----- nvinfo : EIATTR_COOP_GROUP_INSTR_OFFSETS
	.align		4
.L_181:
        /*0080*/ 	.byte	0x04, 0x28
        /*0082*/ 	.short	(.L_183 - .L_182)


	//   ....[0]....
.L_182:
        /*0084*/ 	.word	0x000008f0


	//   ....[1]....
        /*0088*/ 	.word	0x00000930


	//   ....[2]....
        /*008c*/ 	.word	0x00000950


	//   ....[3]....
        /*0090*/ 	.word	0x00000970


	//   ....[4]....
        /*0094*/ 	.word	0x00000990


	//----- nvinfo : EIATTR_VRC_CTA_INIT_COUNT
	.align		4
.L_183:
        /*0098*/ 	.byte	0x02, 0x4a
	.zero		1
	.zero		1


	//----- nvinfo : EIATTR_EXIT_INSTR_OFFSETS
	.align		4
        /*009c*/ 	.byte	0x04, 0x1c
        /*009e*/ 	.short	(.L_185 - .L_184)


	//   ....[0]....
.L_184:
        /*00a0*/ 	.word	0x00000040


	//   ....[1]....
        /*00a4*/ 	.word	0x00000af0


	//----- nvinfo : EIATTR_CRS_STACK_SIZE
	.align		4
.L_185:
        /*00a8*/ 	.byte	0x04, 0x1e
        /*00aa*/ 	.short	(.L_187 - .L_186)
.L_186:
        /*00ac*/ 	.word	0x00000000


	//----- nvinfo : EIATTR_CBANK_PARAM_SIZE
	.align		4
.L_187:
        /*00b0*/ 	.byte	0x03, 0x19
        /*00b2*/ 	.short	0x0048


	//----- nvinfo : EIATTR_PARAM_CBANK
	.align		4
        /*00b4*/ 	.byte	0x04, 0x0a
        /*00b6*/ 	.short	(.L_189 - .L_188)
	.align		4
.L_188:
        /*00b8*/ 	.word	index@(.nv.constant0._Z27LayerNormRowReduceTempToOutIf7DmeanOpIffEEvPKT_iiPS2_T0_)
        /*00bc*/ 	.short	0x0380
        /*00be*/ 	.short	0x0048


	//----- nvinfo : EIATTR_SW_WAR
	.align		4
.L_189:
        /*00c0*/ 	.byte	0x04, 0x36
        /*00c2*/ 	.short	(.L_191 - .L_190)
.L_190:
        /*00c4*/ 	.word	0x00000008
.L_191:


//--------------------- .nv.info._Z26LayerNormRowReduceInToTempIff7DmeanOpIffEEvPKT_iiPT0_T1_ --------------------------
	.section	.nv.info._Z26LayerNormRowReduceInToTempIff7DmeanOpIffEEvPKT_iiPT0_T1_,"",@"SHT_CUDA_INFO"
	.sectionflags	@""
	.align	4


	//----- nvinfo : EIATTR_CUDA_API_VERSION
	.align		4
        /*0000*/ 	.byte	0x04, 0x37
        /*0002*/ 	.short	(.L_193 - .L_192)
.L_192:
        /*0004*/ 	.word	0x00000082


	//----- nvinfo : EIATTR_KPARAM_INFO
	.align		4
.L_193:
        /*0008*/ 	.byte	0x04, 0x17
        /*000a*/ 	.short	(.L_195 - .L_194)
.L_194:
        /*000c*/ 	.word	0x00000000
        /*0010*/ 	.short	0x0004
        /*0012*/ 	.short	0x0018
        /*0014*/ 	.byte	0x00, 0xf0, 0xc1, 0x00


	//----- nvinfo : EIATTR_KPARAM_INFO
	.align		4
.L_195:
        /*0018*/ 	.byte	0x04, 0x17
        /*001a*/ 	.short	(.L_197 - .L_196)
.L_196:
        /*001c*/ 	.word	0x00000000
        /*0020*/ 	.short	0x0003
        /*0022*/ 	.short	0x0010
        /*0024*/ 	.byte	0x00, 0xf5, 0x21, 0x00


	//----- nvinfo : EIATTR_KPARAM_INFO
	.align		4
.L_197:
        /*0028*/ 	.byte	0x04, 0x17
        /*002a*/ 	.short	(.L_199 - .L_198)
.L_198:
        /*002c*/ 	.word	0x00000000
        /*0030*/ 	.short	0x0002
        /*0032*/ 	.short	0x000c
        /*0034*/ 	.byte	0x00, 0xf0, 0x11, 0x00


	//----- nvinfo : EIATTR_KPARAM_INFO
	.align		4
.L_199:
        /*0038*/ 	.byte	0x04, 0x17
        /*003a*/ 	.short	(.L_201 - .L_200)
.L_200:
        /*003c*/ 	.word	0x00000000
        /*0040*/ 	.short	0x0001
        /*0042*/ 	.short	0x0008
        /*0044*/ 	.byte	0x00, 0xf0, 0x11, 0x00


	//----- nvinfo : EIATTR_KPARAM_INFO
	.align		4
.L_201:
        /*0048*/ 	.byte	0x04, 0x17
        /*004a*/ 	.short	(.L_203 - .L_202)
.L_202:
        /*004c*/ 	.word	0x00000000
        /*0050*/ 	.short	0x0000
        /*0052*/ 	.short	0x0000
        /*0054*/ 	.byte	0x00, 0xf5, 0x21, 0x00


	//----- nvinfo : EIATTR_SPARSE_MMA_MASK
	.align		4
.L_203:
        /*0058*/ 	.byte	0x03, 0x50
        /*005a*/ 	.short	0x0000


	//----- nvinfo : EIATTR_MAXREG_COUNT
	.align		4
        /*005c*/ 	.byte	0x03, 0x1b
        /*005e*/ 	.short	0x00ff


	//----- nvinfo : EIATTR_NUM_BARRIERS
	.align		4
        /*0060*/ 	.byte	0x02, 0x4c
        /*0062*/ 	.byte	0x01
	.zero		1


	//----- nvinfo : EIATTR_MERCURY_ISA_VERSION
	.align		4
        /*0064*/ 	.byte	0x03, 0x5f
        /*0066*/ 	.short	0x0101


	//----- nvinfo : EIATTR_COOP_GROUP_MASK_REGIDS
	.align		4
        /*0068*/ 	.byte	0x04, 0x29
        /*006a*/ 	.short	(.L_205 - .L_204)


	//   ....[0]....
.L_204:
        /*006c*/ 	.word	0xffffffff


	//   ....[1]....
        /*0070*/ 	.word	0xffffffff


	//   ....[2]....
        /*0074*/ 	.word	0xffffffff


	//   ....[3]....
        /*0078*/ 	.word	0xffffffff


	//   ....[4]....
        /*007c*/ 	.word	0xffffffff


	//----- nvinfo : EIATTR_COOP_GROUP_INSTR_OFFSETS
	.align		4
.L_205:
        /*0080*/ 	.byte	0x04, 0x28
        /*0082*/ 	.short	(.L_207 - .L_206)


	//   ....[0]....
.L_206:
        /*0084*/ 	.word	0x00000500


	//   ....[1]....
        /*0088*/ 	.word	0x00000540


	//   ....[2]....
        /*008c*/ 	.word	0x00000560


	//   ....[3]....
        /*0090*/ 	.word	0x00000580


	//   ....[4]....
        /*0094*/ 	.word	0x000005a0


	//----- nvinfo : EIATTR_VRC_CTA_INIT_COUNT
	.align		4
.L_207:
        /*0098*/ 	.byte	0x02, 0x4a
	.zero		1
	.zero		1


	//----- nvinfo : EIATTR_EXIT_INSTR_OFFSETS
	.align		4
        /*009c*/ 	.byte	0x04, 0x1c
        /*009e*/ 	.short	(.L_209 - .L_208)


	//   ....[0]....
.L_208:
        /*00a0*/ 	.word	0x00000040


	//   ....[1]....
        /*00a4*/ 	.word	0x00000710


	//----- nvinfo : EIATTR_CRS_STACK_SIZE
	.align		4
.L_209:
        /*00a8*/ 	.byte	0x04, 0x1e
        /*00aa*/ 	.short	(.L_211 - .L_210)
.L_210:
        /*00ac*/ 	.word	0x00000000


	//----- nvinfo : EIATTR_CBANK_PARAM_SIZE
	.align		4
.L_211:
        /*00b0*/ 	.byte	0x03, 0x19
        /*00b2*/ 	.short	0x0048


	//----- nvinfo : EIATTR_PARAM_CBANK
	.align		4
        /*00b4*/ 	.byte	0x04, 0x0a
        /*00b6*/ 	.short	(.L_213 - .L_212)
	.align		4
.L_212:
        /*00b8*/ 	.word	index@(.nv.constant0._Z26LayerNormRowReduceInToTempIff7DmeanOpIffEEvPKT_iiPT0_T1_)
        /*00bc*/ 	.short	0x0380
        /*00be*/ 	.short	0x0048


	//----- nvinfo : EIATTR_SW_WAR
	.align		4
.L_213:
        /*00c0*/ 	.byte	0x04, 0x36
        /*00c2*/ 	.short	(.L_215 - .L_214)
.L_214:
        /*00c4*/ 	.word	0x00000008
.L_215:


//--------------------- .nv.info._Z27LayerNormRowReduceTempToOutIf6DvarOpIffEEvPKT_iiPS2_T0_ --------------------------
	.section	.nv.info._Z27LayerNormRowReduceTempToOutIf6DvarOpIffEEvPKT_iiPS2_T0_,"",@"SHT_CUDA_INFO"
	.sectionflags	@""
	.align	4


	//----- nvinfo : EIATTR_CUDA_API_VERSION
	.align		4
        /*0000*/ 	.byte	0x04, 0x37
        /*0002*/ 	.short	(.L_217 - .L_216)
.L_216:
        /*0004*/ 	.word	0x00000082


	//----- nvinfo : EIATTR_KPARAM_INFO
	.align		4
.L_217:
        /*0008*/ 	.byte	0x04, 0x17
        /*000a*/ 	.short	(.L_219 - .L_218)
.L_218:
        /*000c*/ 	.word	0x00000000
        /*0010*/ 	.short	0x0004
        /*0012*/ 	.short	0x0018
        /*0014*/ 	.byte	0x00, 0xf0, 0xa1, 0x00


	//----- nvinfo : EIATTR_KPARAM_INFO
	.align		4
.L_219:
        /*0018*/ 	.byte	0x04, 0x17
        /*001a*/ 	.short	(.L_221 - .L_220)
.L_220:
        /*001c*/ 	.word	0x00000000
        /*0020*/ 	.short	0x0003
        /*0022*/ 	.short	0x0010
        /*0024*/ 	.byte	0x00, 0xf5, 0x21, 0x00


	//----- nvinfo : EIATTR_KPARAM_INFO
	.align		4
.L_221:
        /*0028*/ 	.byte	0x04, 0x17
        /*002a*/ 	.short	(.L_223 - .L_222)
.L_222:
        /*002c*/ 	.word	0x00000000
        /*0030*/ 	.short	0x0002
        /*0032*/ 	.short	0x000c
        /*0034*/ 	.byte	0x00, 0xf0, 0x11, 0x00


	//----- nvinfo : EIATTR_KPARAM_INFO
	.align		4
.L_223:
        /*0038*/ 	.byte	0x04, 0x17
        /*003a*/ 	.short	(.L_225 - .L_224)
.L_224:
        /*003c*/ 	.word	0x00000000
        /*0040*/ 	.short	0x0001
        /*0042*/ 	.short	0x0008
        /*0044*/ 	.byte	0x00, 0xf0, 0x11, 0x00


	//----- nvinfo : EIATTR_KPARAM_INFO
	.align		4
.L_225:
        /*0048*/ 	.byte	0x04, 0x17
        /*004a*/ 	.short	(.L_227 - .L_226)
.L_226:
        /*004c*/ 	.word	0x00000000
        /*0050*/ 	.short	0x0000
        /*0052*/ 	.short	0x0000
        /*0054*/ 	.byte	0x00, 0xf5, 0x21, 0x00


	//----- nvinfo : EIATTR_SPARSE_MMA_MASK
	.align		4
.L_227:
        /*0058*/ 	.byte	0x03, 0x50
        /*005a*/ 	.short	0x0000


	//----- nvinfo : EIATTR_MAXREG_COUNT
	.align		4
        /*005c*/ 	.byte	0x03, 0x1b
        /*005e*/ 	.short	0x00ff


	//----- nvinfo : EIATTR_NUM_BARRIERS
	.align		4
        /*0060*/ 	.byte	0x02, 0x4c
        /*0062*/ 	.byte	0x01
	.zero		1


	//----- nvinfo : EIATTR_MERCURY_ISA_VERSION
	.align		4
        /*0064*/ 	.byte	0x03, 0x5f
        /*0066*/ 	.short	0x0101


	//----- nvinfo : EIATTR_COOP_GROUP_MASK_REGIDS
	.align		4
        /*0068*/ 	.byte	0x04, 0x29
        /*006a*/ 	.short	(.L_229 - .L_228)


	//   ....[0]....
.L_228:
        /*006c*/ 	.word	0xffffffff


	//   ....[1]....
        /*0070*/ 	.word	0xffffffff


	//   ....[2]....
        /*0074*/ 	.word	0xffffffff


	//   ....[3]....
        /*0078*/ 	.word	0xffffffff


	//   ....[4]....
        /*007c*/ 	.word	0xffffffff


	//----- nvinfo : EIATTR_COOP_GROUP_INSTR_OFFSETS
	.align		4
.L_229:
        /*0080*/ 	.byte	0x04, 0x28
        /*0082*/ 	.short	(.L_231 - .L_230)


	//   ....[0]....
.L_230:
        /*0084*/ 	.word	0x000008f0


	//   ....[1]....
        /*0088*/ 	.word	0x00000930


	//   ....[2]....
        /*008c*/ 	.word	0x00000950


	//   ....[3]....
        /*0090*/ 	.word	0x00000970


	//   ....[4]....
        /*0094*/ 	.word	0x00000990


	//----- nvinfo : EIATTR_VRC_CTA_INIT_COUNT
	.align		4
.L_231:
        /*0098*/ 	.byte	0x02, 0x4a
	.zero		1
	.zero		1


	//----- nvinfo : EIATTR_EXIT_INSTR_OFFSETS
	.align		4
        /*009c*/ 	.byte	0x04, 0x1c
        /*009e*/ 	.short	(.L_233 - .L_232)


	//   ....[0]....
.L_232:
        /*00a0*/ 	.word	0x00000040


	//   ....[1]....
        /*00a4*/ 	.word	0x00000af0


	//----- nvinfo : EIATTR_CRS_STACK_SIZE
	.align		4
.L_233:
        /*00a8*/ 	.byte	0x04, 0x1e
        /*00aa*/ 	.short	(.L_235 - .L_234)
.L_234:
        /*00ac*/ 	.word	0x00000000


	//----- nvinfo : EIATTR_CBANK_PARAM_SIZE
	.align		4
.L_235:
        /*00b0*/ 	.byte	0x03, 0x19
        /*00b2*/ 	.short	0x0040


	//----- nvinfo : EIATTR_PARAM_CBANK
	.align		4
        /*00b4*/ 	.byte	0x04, 0x0a
        /*00b6*/ 	.short	(.L_237 - .L_236)
	.align		4
.L_236:
        /*00b8*/ 	.word	index@(.nv.constant0._Z27LayerNormRowReduceTempToOutIf6DvarOpIffEEvPKT_iiPS2_T0_)
        /*00bc*/ 	.short	0x0380
        /*00be*/ 	.short	0x0040


	//----- nvinfo : EIATTR_SW_WAR
	.align		4
.L_237:
        /*00c0*/ 	.byte	0x04, 0x36
        /*00c2*/ 	.short	(.L_239 - .L_238)
.L_238:
        /*00c4*/ 	.word	0x00000008
.L_239:


//--------------------- .nv.info._Z26LayerNormRowReduceInToTempIff6DvarOpIffEEvPKT_iiPT0_T1_ --------------------------
	.section	.nv.info._Z26LayerNormRowReduceInToTempIff6DvarOpIffEEvPKT_iiPT0_T1_,"",@"SHT_CUDA_INFO"
	.sectionflags	@""
	.align	4


	//----- nvinfo : EIATTR_CUDA_API_VERSION
	.align		4
        /*0000*/ 	.byte	0x04, 0x37
        /*0002*/ 	.short	(.L_241 - .L_240)
.L_240:
        /*0004*/ 	.word	0x00000082


	//----- nvinfo : EIATTR_KPARAM_INFO
	.align		4
.L_241:
        /*0008*/ 	.byte	0x04, 0x17
        /*000a*/ 	.short	(.L_243 - .L_242)
.L_242:
        /*000c*/ 	.word	0x00000000
        /*0010*/ 	.short	0x0004
        /*0012*/ 	.short	0x0018
        /*0014*/ 	.byte	0x00, 0xf0, 0xa1, 0x00


	//----- nvinfo : EIATTR_KPARAM_INFO
	.align		4
.L_243:
        /*0018*/ 	.byte	0x04, 0x17
        /*001a*/ 	.short	(.L_245 - .L_244)
.L_244:
        /*001c*/ 	.word	0x00000000
        /*0020*/ 	.short	0x0003
        /*0022*/ 	.short	0x0010
        /*0024*/ 	.byte	0x00, 0xf5, 0x21, 0x00


	//----- nvinfo : EIATTR_KPARAM_INFO
	.align		4
.L_245:
        /*0028*/ 	.byte	0x04, 0x17
        /*002a*/ 	.short	(.L_247 - .L_246)
.L_246:
        /*002c*/ 	.word	0x00000000
        /*0030*/ 	.short	0x0002
        /*0032*/ 	.short	0x000c
        /*0034*/ 	.byte	0x00, 0xf0, 0x11, 0x00


	//----- nvinfo : EIATTR_KPARAM_INFO
	.align		4
.L_247:
        /*0038*/ 	.byte	0x04, 0x17
        /*003a*/ 	.short	(.L_249 - .L_248)
.L_248:
        /*003c*/ 	.word	0x00000000
        /*0040*/ 	.short	0x0001
        /*0042*/ 	.short	0x0008
        /*0044*/ 	.byte	0x00, 0xf0, 0x11, 0x00


	//----- nvinfo : EIATTR_KPARAM_INFO
	.align		4
.L_249:
        /*0048*/ 	.byte	0x04, 0x17
        /*004a*/ 	.short	(.L_251 - .L_250)
.L_250:
        /*004c*/ 	.word	0x00000000
        /*0050*/ 	.short	0x0000
        /*0052*/ 	.short	0x0000
        /*0054*/ 	.byte	0x00, 0xf5, 0x21, 0x00


	//----- nvinfo : EIATTR_SPARSE_MMA_MASK
	.align		4
.L_251:
        /*0058*/ 	.byte	0x03, 0x50
        /*005a*/ 	.short	0x0000


	//----- nvinfo : EIATTR_MAXREG_COUNT
	.align		4
        /*005c*/ 	.byte	0x03, 0x1b
        /*005e*/ 	.short	0x00ff


	//----- nvinfo : EIATTR_NUM_BARRIERS
	.align		4
        /*0060*/ 	.byte	0x02, 0x4c
        /*0062*/ 	.byte	0x01
	.zero		1


	//----- nvinfo : EIATTR_MERCURY_ISA_VERSION
	.align		4
        /*0064*/ 	.byte	0x03, 0x5f
        /*0066*/ 	.short	0x0101


	//----- nvinfo : EIATTR_COOP_GROUP_MASK_REGIDS
	.align		4
        /*0068*/ 	.byte	0x04, 0x29
        /*006a*/ 	.short	(.L_253 - .L_252)


	//   ....[0]....
.L_252:
        /*006c*/ 	.word	0xffffffff


	//   ....[1]....
        /*0070*/ 	.word	0xffffffff


	//   ....[2]....
        /*0074*/ 	.word	0xffffffff


	//   ....[3]....
        /*0078*/ 	.word	0xffffffff


	//   ....[4]....
        /*007c*/ 	.word	0xffffffff


	//----- nvinfo : EIATTR_COOP_GROUP_INSTR_OFFSETS
	.align		4
.L_253:
        /*0080*/ 	.byte	0x04, 0x28
        /*0082*/ 	.short	(.L_255 - .L_254)


	//   ....[0]....
.L_254:
        /*0084*/ 	.word	0x000003b0


	//   ....[1]....
        /*0088*/ 	.word	0x000003f0


	//   ....[2]....
        /*008c*/ 	.word	0x00000410


	//   ....[3]....
        /*0090*/ 	.word	0x00000430


	//   ....[4]....
        /*0094*/ 	.word	0x00000450


	//----- nvinfo : EIATTR_VRC_CTA_INIT_COUNT
	.align		4
.L_255:
        /*0098*/ 	.byte	0x02, 0x4a
	.zero		1
	.zero		1


	//----- nvinfo : EIATTR_EXIT_INSTR_OFFSETS
	.align		4
        /*009c*/ 	.byte	0x04, 0x1c
        /*009e*/ 	.short	(.L_257 - .L_256)


	//   ....[0]....
.L_256:
        /*00a0*/ 	.word	0x00000040


	//   ....[1]....
        /*00a4*/ 	.word	0x000005c0


	//----- nvinfo : EIATTR_CRS_STACK_SIZE
	.align		4
.L_257:
        /*00a8*/ 	.byte	0x04, 0x1e
        /*00aa*/ 	.short	(.L_259 - .L_258)
.L_258:
        /*00ac*/ 	.word	0x00000000


	//----- nvinfo : EIATTR_CBANK_PARAM_SIZE
	.align		4
.L_259:
        /*00b0*/ 	.byte	0x03, 0x19
        /*00b2*/ 	.short	0x0040


	//----- nvinfo : EIATTR_PARAM_CBANK
	.align		4
        /*00b4*/ 	.byte	0x04, 0x0a
        /*00b6*/ 	.short	(.L_261 - .L_260)
	.align		4
.L_260:
        /*00b8*/ 	.word	index@(.nv.constant0._Z26LayerNormRowReduceInToTempIff6DvarOpIffEEvPKT_iiPT0_T1_)
        /*00bc*/ 	.short	0x0380
        /*00be*/ 	.short	0x0040


	//----- nvinfo : EIATTR_SW_WAR
	.align		4
.L_261:
        /*00c0*/ 	.byte	0x04, 0x36
        /*00c2*/ 	.short	(.L_263 - .L_262)
.L_262:
        /*00c4*/ 	.word	0x00000008
.L_263:


//--------------------- .nv.info._Z25LayerNormRowReduceInToOutIff6DvarOpIffE7DmeanOpIffEEvPKT_iiPT0_S8_T1_T2_ --------------------------
	.section	.nv.info._Z25LayerNormRowReduceInToOutIff6DvarOpIffE7DmeanOpIffEEvPKT_iiPT0_S8_T1_T2_,"",@"SHT_CUDA_INFO"
	.sectionflags	@""
	.align	4


	//----- nvinfo : EIATTR_CUDA_API_VERSION
	.align		4
        /*0000*/ 	.byte	0x04, 0x37
        /*0002*/ 	.short	(.L_265 - .L_264)
.L_264:
        /*0004*/ 	.word	0x00000082


	//----- nvinfo : EIATTR_KPARAM_INFO
	.align		4
.L_265:
        /*0008*/ 	.byte	0x04, 0x17
        /*000a*/ 	.short	(.L_267 - .L_266)
.L_266:
        /*000c*/ 	.word	0x00000000
        /*0010*/ 	.short	0x0006
        /*0012*/ 	.short	0x0048
        /*0014*/ 	.byte	0x00, 0xf0, 0xc1, 0x00


	//----- nvinfo : EIATTR_KPARAM_INFO
	.align		4
.L_267:
        /*0018*/ 	.byte	0x04, 0x17
        /*001a*/ 	.short	(.L_269 - .L_268)
.L_268:
        /*001c*/ 	.word	0x00000000
        /*0020*/ 	.short	0x0005
        /*0022*/ 	.short	0x0020
        /*0024*/ 	.byte	0x00, 0xf0, 0xa1, 0x00


	//----- nvinfo : EIATTR_KPARAM_INFO
	.align		4
.L_269:
        /*0028*/ 	.byte	0x04, 0x17
        /*002a*/ 	.short	(.L_271 - .L_270)
.L_270:
        /*002c*/ 	.word	0x00000000
        /*0030*/ 	.short	0x0004
        /*0032*/ 	.short	0x0018
        /*0034*/ 	.byte	0x00, 0xf5, 0x21, 0x00


	//----- nvinfo : EIATTR_KPARAM_INFO
	.align		4
.L_271:
        /*0038*/ 	.byte	0x04, 0x17
        /*003a*/ 	.short	(.L_273 - .L_272)
.L_272:
        /*003c*/ 	.word	0x00000000
        /*0040*/ 	.short	0x0003
        /*0042*/ 	.short	0x0010
        /*0044*/ 	.byte	0x00, 0xf5, 0x21, 0x00


	//----- nvinfo : EIATTR_KPARAM_INFO
	.align		4
.L_273:
        /*0048*/ 	.byte	0x04, 0x17
        /*004a*/ 	.short	(.L_275 - .L_274)
.L_274:
        /*004c*/ 	.word	0x00000000
        /*0050*/ 	.short	0x0002
        /*0052*/ 	.short	0x000c
        /*0054*/ 	.byte	0x00, 0xf0, 0x11, 0x00


	//----- nvinfo : EIATTR_KPARAM_INFO
	.align		4
.L_275:
        /*0058*/ 	.byte	0x04, 0x17
        /*005a*/ 	.short	(.L_277 - .L_276)
.L_276:
        /*005c*/ 	.word	0x00000000
        /*0060*/ 	.short	0x0001
        /*0062*/ 	.short	0x0008
        /*0064*/ 	.byte	0x00, 0xf0, 0x11, 0x00


	//----- nvinfo : EIATTR_KPARAM_INFO
	.align		4
.L_277:
        /*0068*/ 	.byte	0x04, 0x17
        /*006a*/ 	.short	(.L_279 - .L_278)
.L_278:
        /*006c*/ 	.word	0x00000000
        /*0070*/ 	.short	0x0000
        /*0072*/ 	.short	0x0000
        /*0074*/ 	.byte	0x00, 0xf5, 0x21, 0x00


	//----- nvinfo : EIATTR_SPARSE_MMA_MASK
	.align		4
.L_279:
        /*0078*/ 	.byte	0x03, 0x50
        /*007a*/ 	.short	0x0000


	//----- nvinfo : EIATTR_MAXREG_COUNT
	.align		4
        /*007c*/ 	.byte	0x03, 0x1b
        /*007e*/ 	.short	0x00ff


	//----- nvinfo : EIATTR_NUM_BARRIERS
	.align		4
        /*0080*/ 	.byte	0x02, 0x4c
        /*0082*/ 	.byte	0x01
	.zero		1


	//----- nvinfo : EIATTR_MERCURY_ISA_VERSION
	.align		4
        /*0084*/ 	.byte	0x03, 0x5f
        /*0086*/ 	.short	0x0101


	//----- nvinfo : EIATTR_COOP_GROUP_MASK_REGIDS
	.align		4
        /*0088*/ 	.byte	0x04, 0x29
        /*008a*/ 	.short	(.L_281 - .L_280)


	//   ....[0]....
.L_280:
        /*008c*/ 	.word	0xffffffff


	//   ....[1]....
        /*0090*/ 	.word	0xffffffff


	//   ....[2]....
        /*0094*/ 	.word	0xffffffff


	//   ....[3]....
        /*0098*/ 	.word	0xffffffff


	//   ....[4]....
        /*009c*/ 	.word	0xffffffff


	//   ....[5]....
        /*00a0*/ 	.word	0xffffffff


	//   ....[6]....
        /*00a4*/ 	.word	0xffffffff


	//   ....[7]....
        /*00a8*/ 	.word	0xffffffff


	//   ....[8]....
        /*00ac*/ 	.word	0xffffffff


	//   ....[9]....
        /*00b0*/ 	.word	0xffffffff


	//----- nvinfo : EIATTR_COOP_GROUP_INSTR_OFFSETS
	.align		4
.L_281:
        /*00b4*/ 	.byte	0x04, 0x28
        /*00b6*/ 	.short	(.L_283 - .L_282)


	//   ....[0]....
.L_282:
        /*00b8*/ 	.word	0x00001290


	//   ....[1]....
        /*00bc*/ 	.word	0x00001300


	//   ....[2]....
        /*00c0*/ 	.word	0x00001340


	//   ....[3]....
        /*00c4*/ 	.word	0x00001370


	//   ....[4]....
        /*00c8*/ 	.word	0x000013a0


	//   ....[5]....
        /*00cc*/ 	.word	0x00002550


	//   ....[6]....
        /*00d0*/ 	.word	0x000025d0


	//   ....[7]....
        /*00d4*/ 	.word	0x000025f0


	//   ....[8]....
        /*00d8*/ 	.word	0x00002610


	//   ....[9]....
        /*00dc*/ 	.word	0x00002630


	//----- nvinfo : EIATTR_VRC_CTA_INIT_COUNT
	.align		4
.L_283:
        /*00e0*/ 	.byte	0x02, 0x4a
	.zero		1
	.zero		1


	//----- nvinfo : EIATTR_EXIT_INSTR_OFFSETS
	.align		4
        /*00e4*/ 	.byte	0x04, 0x1c
        /*00e6*/ 	.short	(.L_285 - .L_284)


	//   ....[0]....
.L_284:
        /*00e8*/ 	.word	0x00000040


	//   ....[1]....
        /*00ec*/ 	.word	0x00002780


	//----- nvinfo : EIATTR_CRS_STACK_SIZE
	.align		4
.L_285:
        /*00f0*/ 	.byte	0x04, 0x1e
        /*00f2*/ 	.short	(.L_287 - .L_286)
.L_286:
        /*00f4*/ 	.word	0x00000000


	//----- nvinfo : EIATTR_CBANK_PARAM_SIZE
	.align		4
.L_287:
        /*00f8*/ 	.byte	0x03, 0x19
        /*00fa*/ 	.short	0x0078


	//----- nvinfo : EIATTR_PARAM_CBANK
	.align		4
        /*00fc*/ 	.byte	0x04, 0x0a
        /*00fe*/ 	.short	(.L_289 - .L_288)
	.align		4
.L_288:
        /*0100*/ 	.word	index@(.nv.constant0._Z25LayerNormRowReduceInToOutIff6DvarOpIffE7DmeanOpIffEEvPKT_iiPT0_S8_T1_T2_)
        /*0104*/ 	.short	0x0380
        /*0106*/ 	.short	0x0078


	//----- nvinfo : EIATTR_SW_WAR
	.align		4
.L_289:
        /*0108*/ 	.byte	0x04, 0x36
        /*010a*/ 	.short	(.L_291 - .L_290)
.L_290:
        /*010c*/ 	.word	0x00000008
.L_291:


//--------------------- .nv.info._Z29LayerNormRowReduceInToOutWarpIff6DvarOpIffE7DmeanOpIffEEvPKT_iiPT0_S8_T1_T2_ --------------------------
	.section	.nv.info._Z29LayerNormRowReduceInToOutWarpIff6DvarOpIffE7DmeanOpIffEEvPKT_iiPT0_S8_T1_T2_,"",@"SHT_CUDA_INFO"
	.sectionflags	@""
	.align	4


	//----- nvinfo : EIATTR_CUDA_API_VERSION
	.align		4
        /*0000*/ 	.byte	0x04, 0x37
        /*0002*/ 	.short	(.L_293 - .L_292)
.L_292:
        /*0004*/ 	.word	0x00000082


	//----- nvinfo : EIATTR_KPARAM_INFO
	.align		4
.L_293:
        /*0008*/ 	.byte	0x04, 0x17
        /*000a*/ 	.short	(.L_295 - .L_294)
.L_294:
        /*000c*/ 	.word	0x00000000
        /*0010*/ 	.short	0x0006
        /*0012*/ 	.short	0x0048
        /*0014*/ 	.byte	0x00, 0xf0, 0xc1, 0x00


	//----- nvinfo : EIATTR_KPARAM_INFO
	.align		4
.L_295:
        /*0018*/ 	.byte	0x04, 0x17
        /*001a*/ 	.short	(.L_297 - .L_296)
.L_296:
        /*001c*/ 	.word	0x00000000
        /*0020*/ 	.short	0x0005
        /*0022*/ 	.short	0x0020
        /*0024*/ 	.byte	0x00, 0xf0, 0xa1, 0x00


	//----- nvinfo : EIATTR_KPARAM_INFO
	.align		4
.L_297:
        /*0028*/ 	.byte	0x04, 0x17
        /*002a*/ 	.short	(.L_299 - .L_298)
.L_298:
        /*002c*/ 	.word	0x00000000
        /*0030*/ 	.short	0x0004
        /*0032*/ 	.short	0x0018
        /*0034*/ 	.byte	0x00, 0xf5, 0x21, 0x00


	//----- nvinfo : EIATTR_KPARAM_INFO
	.align		4
.L_299:
        /*0038*/ 	.byte	0x04, 0x17
        /*003a*/ 	.short	(.L_301 - .L_300)
.L_300:
        /*003c*/ 	.word	0x00000000
        /*0040*/ 	.short	0x0003
        /*0042*/ 	.short	0x0010
        /*0044*/ 	.byte	0x00, 0xf5, 0x21, 0x00


	//----- nvinfo : EIATTR_KPARAM_INFO
	.align		4
.L_301:
        /*0048*/ 	.byte	0x04, 0x17
        /*004a*/ 	.short	(.L_303 - .L_302)
.L_302:
        /*004c*/ 	.word	0x00000000
        /*0050*/ 	.short	0x0002
        /*0052*/ 	.short	0x000c
        /*0054*/ 	.byte	0x00, 0xf0, 0x11, 0x00


	//----- nvinfo : EIATTR_KPARAM_INFO
	.align		4
.L_303:
        /*0058*/ 	.byte	0x04, 0x17
        /*005a*/ 	.short	(.L_305 - .L_304)
.L_304:
        /*005c*/ 	.word	0x00000000
        /*0060*/ 	.short	0x0001
        /*0062*/ 	.short	0x0008
        /*0064*/ 	.byte	0x00, 0xf0, 0x11, 0x00


	//----- nvinfo : EIATTR_KPARAM_INFO
	.align		4
.L_305:
        /*0068*/ 	.byte	0x04, 0x17
        /*006a*/ 	.short	(.L_307 - .L_306)
.L_306:
        /*006c*/ 	.word	0x00000000
        /*0070*/ 	.short	0x0000
        /*0072*/ 	.short	0x0000
        /*0074*/ 	.byte	0x00, 0xf5, 0x21, 0x00


	//----- nvinfo : EIATTR_SPARSE_MMA_MASK
	.align		4
.L_307:
        /*0078*/ 	.byte	0x03, 0x50
        /*007a*/ 	.short	0x0000


	//----- nvinfo : EIATTR_MAXREG_COUNT
	.align		4
        /*007c*/ 	.byte	0x03, 0x1b
        /*007e*/ 	.short	0x00ff


	//----- nvinfo : EIATTR_MERCURY_ISA_VERSION
	.align		4
        /*0080*/ 	.byte	0x03, 0x5f
        /*0082*/ 	.short	0x0101


	//----- nvinfo : EIATTR_COOP_GROUP_MASK_REGIDS
	.align		4
        /*0084*/ 	.byte	0x04, 0x29
        /*0086*/ 	.short	(.L_309 - .L_308)


	//   ....[0]....
.L_308:
        /*0088*/ 	.word	0xffffffff


	//   ....[1]....
        /*008c*/ 	.word	0xffffffff


	//   ....[2]....
        /*0090*/ 	.word	0xffffffff


	//   ....[3]....
        /*0094*/ 	.word	0xffffffff


	//   ....[4]....
        /*0098*/ 	.word	0xffffffff


	//   ....[5]....
        /*009c*/ 	.word	0xffffffff


	//   ....[6]....
        /*00a0*/ 	.word	0xffffffff


	//   ....[7]....
        /*00a4*/ 	.word	0xffffffff


	//   ....[8]....
        /*00a8*/ 	.word	0xffffffff


	//   ....[9]....
        /*00ac*/ 	.word	0xffffffff


	//   ....[10]....
        /*00b0*/ 	.word	0xffffffff


	//   ....[11]....
        /*00b4*/ 	.word	0x0500000f


	//   ....[12]....
        /*00b8*/ 	.word	0x0500000f


	//   ....[13]....
        /*00bc*/ 	.word	0x0500000f


	//   ....[14]....
        /*00c0*/ 	.word	0x0500000f


	//   ....[15]....
        /*00c4*/ 	.word	0x0500000f


	//----- nvinfo : EIATTR_COOP_GROUP_INSTR_OFFSETS
	.align		4
.L_309:
        /*00c8*/ 	.byte	0x04, 0x28
        /*00ca*/ 	.short	(.L_311 - .L_310)


	//   ....[0]....
.L_310:
        /*00cc*/ 	.word	0x000012d0


	//   ....[1]....
        /*00d0*/ 	.word	0x000012f0


	//   ....[2]....
        /*00d4*/ 	.word	0x00001310


	//   ....[3]....
        /*00d8*/ 	.word	0x00001330


	//   ....[4]....
        /*00dc*/ 	.word	0x00001350


	//   ....[5]....
        /*00e0*/ 	.word	0x00001390


	//   ....[6]....
        /*00e4*/ 	.word	0x00002400


	//   ....[7]....
        /*00e8*/ 	.word	0x00002460


	//   ....[8]....
        /*00ec*/ 	.word	0x00002480


	//   ....[9]....
        /*00f0*/ 	.word	0x000024a0


	//   ....[10]....
        /*00f4*/ 	.word	0x000024c0


	//   ....[11]....
        /*00f8*/ 	.word	0x00002570


	//   ....[12]....
        /*00fc*/ 	.word	0x000025e0


	//   ....[13]....
        /*0100*/ 	.word	0x00002650


	//   ....[14]....
        /*0104*/ 	.word	0x000026c0


	//   ....[15]....
        /*0108*/ 	.word	0x00002730


	//----- nvinfo : EIATTR_VRC_CTA_INIT_COUNT
	.align		4
.L_311:
        /*010c*/ 	.byte	0x02, 0x4a
	.zero		1
	.zero		1


	//----- nvinfo : EIATTR_EXIT_INSTR_OFFSETS
	.align		4
        /*0110*/ 	.byte	0x04, 0x1c
        /*0112*/ 	.short	(.L_313 - .L_312)


	//   ....[0]....
.L_312:
        /*0114*/ 	.word	0x00000070


	//   ....[1]....
        /*0118*/ 	.word	0x00002510


	//----- nvinfo : EIATTR_CRS_STACK_SIZE
	.align		4
.L_313:
        /*011c*/ 	.byte	0x04, 0x1e
        /*011e*/ 	.short	(.L_315 - .L_314)
.L_314:
        /*0120*/ 	.word	0x00000000


	//----- nvinfo : EIATTR_CBANK_PARAM_SIZE
	.align		4
.L_315:
        /*0124*/ 	.byte	0x03, 0x19
        /*0126*/ 	.short	0x0078


	//----- nvinfo : EIATTR_PARAM_CBANK
	.align		4
        /*0128*/ 	.byte	0x04, 0x0a
        /*012a*/ 	.short	(.L_317 - .L_316)
	.align		4
.L_316:
        /*012c*/ 	.word	index@(.nv.constant0._Z29LayerNormRowReduceInToOutWarpIff6DvarOpIffE7DmeanOpIffEEvPKT_iiPT0_S8_T1_T2_)
        /*0130*/ 	.short	0x0380
        /*0132*/ 	.short	0x0078


	//----- nvinfo : EIATTR_SW_WAR
	.align		4
.L_317:
        /*0134*/ 	.byte	0x04, 0x36
        /*0136*/ 	.short	(.L_319 - .L_318)
.L_318:
        /*0138*/ 	.word	0x00000008
.L_319:


//--------------------- .nv.info._Z31LayerNormGradBetaGammaTempToOutIfEvPKT_S2_iiPS0_S3_ --------------------------
	.section	.nv.info._Z31LayerNormGradBetaGammaTempToOutIfEvPKT_S2_iiPS0_S3_,"",@"SHT_CUDA_INFO"
	.sectionflags	@""
	.align	4


	//----- nvinfo : EIATTR_CUDA_API_VERSION
	.align		4
        /*0000*/ 	.byte	0x04, 0x37
        /*0002*/ 	.short	(.L_321 - .L_320)
.L_320:
        /*0004*/ 	.word	0x00000082


	//----- nvinfo : EIATTR_KPARAM_INFO
	.align		4
.L_321:
        /*0008*/ 	.byte	0x04, 0x17
        /*000a*/ 	.short	(.L_323 - .L_322)
.L_322:
        /*000c*/ 	.word	0x00000000
        /*0010*/ 	.short	0x0005
        /*0012*/ 	.short	0x0020
        /*0014*/ 	.byte	0x00, 0xf5, 0x21, 0x00


	//----- nvinfo : EIATTR_KPARAM_INFO
	.align		4
.L_323:
        /*0018*/ 	.byte	0x04, 0x17
        /*001a*/ 	.short	(.L_325 - .L_324)
.L_324:
        /*001c*/ 	.word	0x00000000
        /*0020*/ 	.short	0x0004
        /*0022*/ 	.short	0x0018
        /*0024*/ 	.byte	0x00, 0xf5, 0x21, 0x00


	//----- nvinfo : EIATTR_KPARAM_INFO
	.align		4
.L_325:
        /*0028*/ 	.byte	0x04, 0x17
        /*002a*/ 	.short	(.L_327 - .L_326)
.L_326:
        /*002c*/ 	.word	0x00000000
        /*0030*/ 	.short	0x0003
        /*0032*/ 	.short	0x0014
        /*0034*/ 	.byte	0x00, 0xf0, 0x11, 0x00


	//----- nvinfo : EIATTR_KPARAM_INFO
	.align		4
.L_327:
        /*0038*/ 	.byte	0x04, 0x17
        /*003a*/ 	.short	(.L_329 - .L_328)
.L_328:
        /*003c*/ 	.word	0x00000000
        /*0040*/ 	.short	0x0002
        /*0042*/ 	.short	0x0010
        /*0044*/ 	.byte	0x00, 0xf0, 0x11, 0x00


	//----- nvinfo : EIATTR_KPARAM_INFO
	.align		4
.L_329:
        /*0048*/ 	.byte	0x04, 0x17
        /*004a*/ 	.short	(.L_331 - .L_330)
.L_330:
        /*004c*/ 	.word	0x00000000
        /*0050*/ 	.short	0x0001
        /*0052*/ 	.short	0x0008
        /*0054*/ 	.byte	0x00, 0xf5, 0x21, 0x00


	//----- nvinfo : EIATTR_KPARAM_INFO
	.align		4
.L_331:
        /*0058*/ 	.byte	0x04, 0x17
        /*005a*/ 	.short	(.L_333 - .L_332)
.L_332:
        /*005c*/ 	.word	0x00000000
        /*0060*/ 	.short	0x0000
        /*0062*/ 	.short	0x0000
        /*0064*/ 	.byte	0x00, 0xf5, 0x21, 0x00


	//----- nvinfo : EIATTR_SPARSE_MMA_MASK
	.align		4
.L_333:
        /*0068*/ 	.byte	0x03, 0x50
        /*006a*/ 	.short	0x0000


	//----- nvinfo : EIATTR_MAXREG_COUNT
	.align		4
        /*006c*/ 	.byte	0x03, 0x1b
        /*006e*/ 	.short	0x00ff


	//----- nvinfo : EIATTR_MERCURY_ISA_VERSION
	.align		4
        /*0070*/ 	.byte	0x03, 0x5f
        /*0072*/ 	.short	0x0101


	//----- nvinfo : EIATTR_VRC_CTA_INIT_COUNT
	.align		4
        /*0074*/ 	.byte	0x02, 0x4a
	.zero		1
	.zero		1


	//----- nvinfo : EIATTR_EXIT_INSTR_OFFSETS
	.align		4
        /*0078*/ 	.byte	0x04, 0x1c
        /*007a*/ 	.short	(.L_335 - .L_334)


	//   ....[0]....
.L_334:
        /*007c*/ 	.word	0x00000070


	//   ....[1]....
        /*0080*/ 	.word	0x00000ee0


	//----- nvinfo : EIATTR_CBANK_PARAM_SIZE
	.align		4
.L_335:
        /*0084*/ 	.byte	0x03, 0x19
        /*0086*/ 	.short	0x0028


	//----- nvinfo : EIATTR_PARAM_CBANK
	.align		4
        /*0088*/ 	.byte	0x04, 0x0a
        /*008a*/ 	.short	(.L_337 - .L_336)
	.align		4
.L_336:
        /*008c*/ 	.word	index@(.nv.constant0._Z31LayerNormGradBetaGammaTempToOutIfEvPKT_S2_iiPS0_S3_)
        /*0090*/ 	.short	0x0380
        /*0092*/ 	.short	0x0028


	//----- nvinfo : EIATTR_SW_WAR
	.align		4
.L_337:
        /*0094*/ 	.byte	0x04, 0x36
        /*0096*/ 	.short	(.L_339 - .L_338)
.L_338:
        /*0098*/ 	.word	0x00000008
.L_339:


//--------------------- .nv.info._Z30LayerNormGradBetaGammaInToTempIffEvPKT_S2_PKT0_S5_iiiPS3_S6_ --------------------------
	.section	.nv.info._Z30LayerNormGradBetaGammaInToTempIffEvPKT_S2_PKT0_S5_iiiPS3_S6_,"",@"SHT_CUDA_INFO"
	.sectionflags	@""
	.align	4


	//----- nvinfo : EIATTR_CUDA_API_VERSION
	.align		4
        /*0000*/ 	.byte	0x04, 0x37
        /*0002*/ 	.short	(.L_341 - .L_340)
.L_340:
        /*0004*/ 	.word	0x00000082


	//----- nvinfo : EIATTR_KPARAM_INFO
	.align		4
.L_341:
        /*0008*/ 	.byte	0x04, 0x17
        /*000a*/ 	.short	(.L_343 - .L_342)
.L_342:
        /*000c*/ 	.word	0x00000000
        /*0010*/ 	.short	0x0008
        /*0012*/ 	.short	0x0038
        /*0014*/ 	.byte	0x00, 0xf5, 0x21, 0x00


	//----- nvinfo : EIATTR_KPARAM_INFO
	.align		4
.L_343:
        /*0018*/ 	.byte	0x04, 0x17
        /*001a*/ 	.short	(.L_345 - .L_344)
.L_344:
        /*001c*/ 	.word	0x00000000
        /*0020*/ 	.short	0x0007
        /*0022*/ 	.short	0x0030
        /*0024*/ 	.byte	0x00, 0xf5, 0x21, 0x00


	//----- nvinfo : EIATTR_KPARAM_INFO
	.align		4
.L_345:
        /*0028*/ 	.byte	0x04, 0x17
        /*002a*/ 	.short	(.L_347 - .L_346)
.L_346:
        /*002c*/ 	.word	0x00000000
        /*0030*/ 	.short	0x0006
        /*0032*/ 	.short	0x0028
        /*0034*/ 	.byte	0x00, 0xf0, 0x11, 0x00


	//----- nvinfo : EIATTR_KPARAM_INFO
	.align		4
.L_347:
        /*0038*/ 	.byte	0x04, 0x17
        /*003a*/ 	.short	(.L_349 - .L_348)
.L_348:
        /*003c*/ 	.word	0x00000000
        /*0040*/ 	.short	0x0005
        /*0042*/ 	.short	0x0024
        /*0044*/ 	.byte	0x00, 0xf0, 0x11, 0x00


	//----- nvinfo : EIATTR_KPARAM_INFO
	.align		4
.L_349:
        /*0048*/ 	.byte	0x04, 0x17
        /*004a*/ 	.short	(.L_351 - .L_350)
.L_350:
        /*004c*/ 	.word	0x00000000
        /*0050*/ 	.short	0x0004
        /*0052*/ 	.short	0x0020
        /*0054*/ 	.byte	0x00, 0xf0, 0x11, 0x00


	//----- nvinfo : EIATTR_KPARAM_INFO
	.align		4
.L_351:
        /*0058*/ 	.byte	0x04, 0x17
        /*005a*/ 	.short	(.L_353 - .L_352)
.L_352:
        /*005c*/ 	.word	0x00000000
        /*0060*/ 	.short	0x0003
        /*0062*/ 	.short	0x0018
        /*0064*/ 	.byte	0x00, 0xf5, 0x21, 0x00


	//----- nvinfo : EIATTR_KPARAM_INFO
	.align		4
.L_353:
        /*0068*/ 	.byte	0x04, 0x17
        /*006a*/ 	.short	(.L_355 - .L_354)
.L_354:
        /*006c*/ 	.word	0x00000000
        /*0070*/ 	.short	0x0002
        /*0072*/ 	.short	0x0010
        /*0074*/ 	.byte	0x00, 0xf5, 0x21, 0x00


	//----- nvinfo : EIATTR_KPARAM_INFO
	.align		4
.L_355:
        /*0078*/ 	.byte	0x04, 0x17
        /*007a*/ 	.short	(.L_357 - .L_356)
.L_356:
        /*007c*/ 	.word	0x00000000
        /*0080*/ 	.short	0x0001
        /*0082*/ 	.short	0x0008
        /*0084*/ 	.byte	0x00, 0xf5, 0x21, 0x00


	//----- nvinfo : EIATTR_KPARAM_INFO
	.align		4
.L_357:
        /*0088*/ 	.byte	0x04, 0x17
        /*008a*/ 	.short	(.L_359 - .L_358)
.L_358:
        /*008c*/ 	.word	0x00000000
        /*0090*/ 	.short	0x0000
        /*0092*/ 	.short	0x0000
        /*0094*/ 	.byte	0x00, 0xf5, 0x21, 0x00


	//----- nvinfo : EIATTR_SPARSE_MMA_MASK
	.align		4
.L_359:
        /*0098*/ 	.byte	0x03, 0x50
        /*009a*/ 	.short	0x0000


	//----- nvinfo : EIATTR_MAXREG_COUNT
	.align		4
        /*009c*/ 	.byte	0x03, 0x1b
        /*009e*/ 	.short	0x00ff


	//----- nvinfo : EIATTR_MERCURY_ISA_VERSION
	.align		4
        /*00a0*/ 	.byte	0x03, 0x5f
        /*00a2*/ 	.short	0x0101


	//----- nvinfo : EIATTR_VRC_CTA_INIT_COUNT
	.align		4
        /*00a4*/ 	.byte	0x02, 0x4a
	.zero		1
	.zero		1


	//----- nvinfo : EIATTR_EXIT_INSTR_OFFSETS
	.align		4
        /*00a8*/ 	.byte	0x04, 0x1c
        /*00aa*/ 	.short	(.L_361 - .L_360)


	//   ....[0]....
.L_360:
        /*00ac*/ 	.word	0x00000080


	//   ....[1]....
        /*00b0*/ 	.word	0x00000e80


	//----- nvinfo : EIATTR_CBANK_PARAM_SIZE
	.align		4
.L_361:
        /*00b4*/ 	.byte	0x03, 0x19
        /*00b6*/ 	.short	0x0040


	//----- nvinfo : EIATTR_PARAM_CBANK
	.align		4
        /*00b8*/ 	.byte	0x04, 0x0a
        /*00ba*/ 	.short	(.L_363 - .L_362)
	.align		4
.L_362:
        /*00bc*/ 	.word	index@(.nv.constant0._Z30LayerNormGradBetaGammaInToTempIffEvPKT_S2_PKT0_S5_iiiPS3_S6_)
        /*00c0*/ 	.short	0x0380
        /*00c2*/ 	.short	0x0040


	//----- nvinfo : EIATTR_SW_WAR
	.align		4
.L_363:
        /*00c4*/ 	.byte	0x04, 0x36
        /*00c6*/ 	.short	(.L_365 - .L_364)
.L_364:
        /*00c8*/ 	.word	0x00000008
.L_365:


//--------------------- .nv.info._Z22LayerNormGradBetaGammaIffEvPKT_S2_PKT0_S5_iiPS3_S6_ --------------------------
	.section	.nv.info._Z22LayerNormGradBetaGammaIffEvPKT_S2_PKT0_S5_iiPS3_S6_,"",@"SHT_CUDA_INFO"
	.sectionflags	@""
	.align	4


	//----- nvinfo : EIATTR_CUDA_API_VERSION
	.align		4
        /*0000*/ 	.byte	0x04, 0x37
        /*0002*/ 	.short	(.L_367 - .L_366)
.L_366:
        /*0004*/ 	.word	0x00000082


	//----- nvinfo : EIATTR_KPARAM_INFO
	.align		4
.L_367:
        /*0008*/ 	.byte	0x04, 0x17
        /*000a*/ 	.short	(.L_369 - .L_368)
.L_368:
        /*000c*/ 	.word	0x00000000
        /*0010*/ 	.short	0x0007
        /*0012*/ 	.short	0x0030
        /*0014*/ 	.byte	0x00, 0xf5, 0x21, 0x00


	//----- nvinfo : EIATTR_KPARAM_INFO
	.align		4
.L_369:
        /*0018*/ 	.byte	0x04, 0x17
        /*001a*/ 	.short	(.L_371 - .L_370)
.L_370:
        /*001c*/ 	.word	0x00000000
        /*0020*/ 	.short	0x0006
        /*0022*/ 	.short	0x0028
        /*0024*/ 	.byte	0x00, 0xf5, 0x21, 0x00


	//----- nvinfo : EIATTR_KPARAM_INFO
	.align		4
.L_371:
        /*0028*/ 	.byte	0x04, 0x17
        /*002a*/ 	.short	(.L_373 - .L_372)
.L_372:
        /*002c*/ 	.word	0x00000000
        /*0030*/ 	.short	0x0005
        /*0032*/ 	.short	0x0024
        /*0034*/ 	.byte	0x00, 0xf0, 0x11, 0x00


	//----- nvinfo : EIATTR_KPARAM_INFO
	.align		4
.L_373:
        /*0038*/ 	.byte	0x04, 0x17
        /*003a*/ 	.short	(.L_375 - .L_374)
.L_374:
        /*003c*/ 	.word	0x00000000
        /*0040*/ 	.short	0x0004
        /*0042*/ 	.short	0x0020
        /*0044*/ 	.byte	0x00, 0xf0, 0x11, 0x00


	//----- nvinfo : EIATTR_KPARAM_INFO
	.align		4
.L_375:
        /*0048*/ 	.byte	0x04, 0x17
        /*004a*/ 	.short	(.L_377 - .L_376)
.L_376:
        /*004c*/ 	.word	0x00000000
        /*0050*/ 	.short	0x0003
        /*0052*/ 	.short	0x0018
        /*0054*/ 	.byte	0x00, 0xf5, 0x21, 0x00


	//----- nvinfo : EIATTR_KPARAM_INFO
	.align		4
.L_377:
        /*0058*/ 	.byte	0x04, 0x17
        /*005a*/ 	.short	(.L_379 - .L_378)
.L_378:
        /*005c*/ 	.word	0x00000000
        /*0060*/ 	.short	0x0002
        /*0062*/ 	.short	0x0010
        /*0064*/ 	.byte	0x00, 0xf5, 0x21, 0x00


	//----- nvinfo : EIATTR_KPARAM_INFO
	.align		4
.L_379:
        /*0068*/ 	.byte	0x04, 0x17
        /*006a*/ 	.short	(.L_381 - .L_380)
.L_380:
        /*006c*/ 	.word	0x00000000
        /*0070*/ 	.short	0x0001
        /*0072*/ 	.short	0x0008
        /*0074*/ 	.byte	0x00, 0xf5, 0x21, 0x00


	//----- nvinfo : EIATTR_KPARAM_INFO
	.align		4
.L_381:
        /*0078*/ 	.byte	0x04, 0x17
        /*007a*/ 	.short	(.L_383 - .L_382)
.L_382:
        /*007c*/ 	.word	0x00000000
        /*0080*/ 	.short	0x0000
        /*0082*/ 	.short	0x0000
        /*0084*/ 	.byte	0x00, 0xf5, 0x21, 0x00


	//----- nvinfo : EIATTR_SPARSE_MMA_MASK
	.align		4
.L_383:
        /*0088*/ 	.byte	0x03, 0x50
        /*008a*/ 	.short	0x0000


	//----- nvinfo : EIATTR_MAXREG_COUNT
	.align		4
        /*008c*/ 	.byte	0x03, 0x1b
        /*008e*/ 	.short	0x00ff


	//----- nvinfo : EIATTR_MERCURY_ISA_VERSION
	.align		4
        /*0090*/ 	.byte	0x03, 0x5f
        /*0092*/ 	.short	0x0101


	//----- nvinfo : EIATTR_VRC_CTA_INIT_COUNT
	.align		4
        /*0094*/ 	.byte	0x02, 0x4a
	.zero		1
	.zero		1


	//----- nvinfo : EIATTR_EXIT_INSTR_OFFSETS
	.align		4
        /*0098*/ 	.byte	0x04, 0x1c
        /*009a*/ 	.short	(.L_385 - .L_384)


	//   ....[0]....
.L_384:
        /*009c*/ 	.word	0x00000070


	//   ....[1]....
        /*00a0*/ 	.word	0x00000eb0


	//----- nvinfo : EIATTR_CBANK_PARAM_SIZE
	.align		4
.L_385:
        /*00a4*/ 	.byte	0x03, 0x19
        /*00a6*/ 	.short	0x0038


	//----- nvinfo : EIATTR_PARAM_CBANK
	.align		4
        /*00a8*/ 	.byte	0x04, 0x0a
        /*00aa*/ 	.short	(.L_387 - .L_386)
	.align		4
.L_386:
        /*00ac*/ 	.word	index@(.nv.constant0._Z22LayerNormGradBetaGammaIffEvPKT_S2_PKT0_S5_iiPS3_S6_)
        /*00b0*/ 	.short	0x0380
        /*00b2*/ 	.short	0x0038


	//----- nvinfo : EIATTR_SW_WAR
	.align		4
.L_387:
        /*00b4*/ 	.byte	0x04, 0x36
        /*00b6*/ 	.short	(.L_389 - .L_388)
.L_388:
        /*00b8*/ 	.word	0x00000008
.L_389:


//--------------------- .nv.info._Z15LayerNormUpdateIf3YOpIffEEvPKT_iiPS2_T0_ --------------------------
	.section	.nv.info._Z15LayerNormUpdateIf3YOpIffEEvPKT_iiPS2_T0_,"",@"SHT_CUDA_INFO"
	.sectionflags	@""
	.align	4


	//----- nvinfo : EIATTR_CUDA_API_VERSION
	.align		4
        /*0000*/ 	.byte	0x04, 0x37
        /*0002*/ 	.short	(.L_391 - .L_390)
.L_390:
        /*0004*/ 	.word	0x00000082


	//----- nvinfo : EIATTR_KPARAM_INFO
	.align		4
.L_391:
        /*0008*/ 	.byte	0x04, 0x17
        /*000a*/ 	.short	(.L_393 - .L_392)
.L_392:
        /*000c*/ 	.word	0x00000000
        /*0010*/ 	.short	0x0004
        /*0012*/ 	.short	0x0018
        /*0014*/ 	.byte	0x00, 0xf0, 0xa1, 0x00


	//----- nvinfo : EIATTR_KPARAM_INFO
	.align		4
.L_393:
        /*0018*/ 	.byte	0x04, 0x17
        /*001a*/ 	.short	(.L_395 - .L_394)
.L_394:
        /*001c*/ 	.word	0x00000000
        /*0020*/ 	.short	0x0003
        /*0022*/ 	.short	0x0010
        /*0024*/ 	.byte	0x00, 0xf5, 0x21, 0x00


	//----- nvinfo : EIATTR_KPARAM_INFO
	.align		4
.L_395:
        /*0028*/ 	.byte	0x04, 0x17
        /*002a*/ 	.short	(.L_397 - .L_396)
.L_396:
        /*002c*/ 	.word	0x00000000
        /*0030*/ 	.short	0x0002
        /*0032*/ 	.short	0x000c
        /*0034*/ 	.byte	0x00, 0xf0, 0x11, 0x00


	//----- nvinfo : EIATTR_KPARAM_INFO
	.align		4
.L_397:
        /*0038*/ 	.byte	0x04, 0x17
        /*003a*/ 	.short	(.L_399 - .L_398)
.L_398:
        /*003c*/ 	.word	0x00000000
        /*0040*/ 	.short	0x0001
        /*0042*/ 	.short	0x0008
        /*0044*/ 	.byte	0x00, 0xf0, 0x11, 0x00


	//----- nvinfo : EIATTR_KPARAM_INFO
	.align		4
.L_399:
        /*0048*/ 	.byte	0x04, 0x17
        /*004a*/ 	.short	(.L_401 - .L_400)
.L_400:
        /*004c*/ 	.word	0x00000000
        /*0050*/ 	.short	0x0000
        /*0052*/ 	.short	0x0000
        /*0054*/ 	.byte	0x00, 0xf5, 0x21, 0x00


	//----- nvinfo : EIATTR_SPARSE_MMA_MASK
	.align		4
.L_401:
        /*0058*/ 	.byte	0x03, 0x50
        /*005a*/ 	.short	0x0000


	//----- nvinfo : EIATTR_MAXREG_COUNT
	.align		4
        /*005c*/ 	.byte	0x03, 0x1b
        /*005e*/ 	.short	0x00ff


	//----- nvinfo : EIATTR_MERCURY_ISA_VERSION
	.align		4
        /*0060*/ 	.byte	0x03, 0x5f
        /*0062*/ 	.short	0x0101


	//----- nvinfo : EIATTR_VRC_CTA_INIT_COUNT
	.align		4
        /*0064*/ 	.byte	0x02, 0x4a
	.zero		1
	.zero		1


	//----- nvinfo : EIATTR_EXIT_INSTR_OFFSETS
	.align		4
        /*0068*/ 	.byte	0x04, 0x1c
        /*006a*/ 	.short	(.L_403 - .L_402)


	//   ....[0]....
.L_402:
        /*006c*/ 	.word	0x00000080


	//   ....[1]....
        /*0070*/ 	.word	0x000003b0


	//----- nvinfo : EIATTR_CBANK_PARAM_SIZE
	.align		4
.L_403:
        /*0074*/ 	.byte	0x03, 0x19
        /*0076*/ 	.short	0x0040


	//----- nvinfo : EIATTR_PARAM_CBANK
	.align		4
        /*0078*/ 	.byte	0x04, 0x0a
        /*007a*/ 	.short	(.L_405 - .L_404)
	.align		4
.L_404:
        /*007c*/ 	.word	index@(.nv.constant0._Z15LayerNormUpdateIf3YOpIffEEvPKT_iiPS2_T0_)
        /*0080*/ 	.short	0x0380
        /*0082*/ 	.short	0x0040


	//----- nvinfo : EIATTR_SW_WAR
	.align		4
.L_405:
        /*0084*/ 	.byte	0x04, 0x36
        /*0086*/ 	.short	(.L_407 - .L_406)
.L_406:
        /*0088*/ 	.word	0x00000008
.L_407:


//--------------------- .nv.info._Z27LayerNormRowReduceTempToOutIf6IvarOpIffEEvPKT_iiPS2_T0_ --------------------------
	.section	.nv.info._Z27LayerNormRowReduceTempToOutIf6IvarOpIffEEvPKT_iiPS2_T0_,"",@"SHT_CUDA_INFO"
	.sectionflags	@""
	.align	4


	//----- nvinfo : EIATTR_CUDA_API_VERSION
	.align		4
        /*0000*/ 	.byte	0x04, 0x37
        /*0002*/ 	.short	(.L_409 - .L_408)
.L_408:
        /*0004*/ 	.word	0x00000082


	//----- nvinfo : EIATTR_KPARAM_INFO
	.align		4
.L_409:
        /*0008*/ 	.byte	0x04, 0x17
        /*000a*/ 	.short	(.L_411 - .L_410)
.L_410:
        /*000c*/ 	.word	0x00000000
        /*0010*/ 	.short	0x0004
        /*0012*/ 	.short	0x0018
        /*0014*/ 	.byte	0x00, 0xf0, 0x41, 0x00


	//----- nvinfo : EIATTR_KPARAM_INFO
	.align		4
.L_411:
        /*0018*/ 	.byte	0x04, 0x17
        /*001a*/ 	.short	(.L_413 - .L_412)
.L_412:
        /*001c*/ 	.word	0x00000000
        /*0020*/ 	.short	0x0003
        /*0022*/ 	.short	0x0010
        /*0024*/ 	.byte	0x00, 0xf5, 0x21, 0x00


	//----- nvinfo : EIATTR_KPARAM_INFO
	.align		4
.L_413:
        /*0028*/ 	.byte	0x04, 0x17
        /*002a*/ 	.short	(.L_415 - .L_414)
.L_414:
        /*002c*/ 	.word	0x00000000
        /*0030*/ 	.short	0x0002
        /*0032*/ 	.short	0x000c
        /*0034*/ 	.byte	0x00, 0xf0, 0x11, 0x00


	//----- nvinfo : EIATTR_KPARAM_INFO
	.align		4
.L_415:
        /*0038*/ 	.byte	0x04, 0x17
        /*003a*/ 	.short	(.L_417 - .L_416)
.L_416:
        /*003c*/ 	.word	0x00000000
        /*0040*/ 	.short	0x0001
        /*0042*/ 	.short	0x0008
        /*0044*/ 	.byte	0x00, 0xf0, 0x11, 0x00


	//----- nvinfo : EIATTR_KPARAM_INFO
	.align		4
.L_417:
        /*0048*/ 	.byte	0x04, 0x17
        /*004a*/ 	.short	(.L_419 - .L_418)
.L_418:
        /*004c*/ 	.word	0x00000000
        /*0050*/ 	.short	0x0000
        /*0052*/ 	.short	0x0000
        /*0054*/ 	.byte	0x00, 0xf5, 0x21, 0x00


	//----- nvinfo : EIATTR_SPARSE_MMA_MASK
	.align		4
.L_419:
        /*0058*/ 	.byte	0x03, 0x50
        /*005a*/ 	.short	0x0000


	//----- nvinfo : EIATTR_MAXREG_COUNT
	.align		4
        /*005c*/ 	.byte	0x03, 0x1b
        /*005e*/ 	.short	0x00ff


	//----- nvinfo : EIATTR_NUM_BARRIERS
	.align		4
        /*0060*/ 	.byte	0x02, 0x4c
        /*0062*/ 	.byte	0x01
	.zero		1


	//----- nvinfo : EIATTR_MERCURY_ISA_VERSION
	.align		4
        /*0064*/ 	.byte	0x03, 0x5f
        /*0066*/ 	.short	0x0101


	//----- nvinfo : EIATTR_COOP_GROUP_MASK_REGIDS
	.align		4
        /*0068*/ 	.byte	0x04, 0x29
        /*006a*/ 	.short	(.L_421 - .L_420)


	//   ....[0]....
.L_420:
        /*006c*/ 	.word	0xffffffff


	//   ....[1]....
        /*0070*/ 	.word	0xffffffff


	//   ....[2]....
        /*0074*/ 	.word	0xffffffff


	//   ....[3]....
        /*0078*/ 	.word	0xffffffff


	//   ....[4]....
        /*007c*/ 	.word	0xffffffff


	//----- nvinfo : EIATTR_COOP_GROUP_INSTR_OFFSETS
	.align		4
.L_421:
        /*0080*/ 	.byte	0x04, 0x28
        /*0082*/ 	.short	(.L_423 - .L_422)


	//   ....[0]....
.L_422:
        /*0084*/ 	.word	0x00000910


	//   ....[1]....
        /*0088*/ 	.word	0x00000950


	//   ....[2]....
        /*008c*/ 	.word	0x00000970


	//   ....[3]....
        /*0090*/ 	.word	0x00000990


	//   ....[4]....
        /*0094*/ 	.word	0x000009b0


	//----- nvinfo : EIATTR_VRC_CTA_INIT_COUNT
	.align		4
.L_423:
        /*0098*/ 	.byte	0x02, 0x4a
	.zero		1
	.zero		1


	//----- nvinfo : EIATTR_EXIT_INSTR_OFFSETS
	.align		4
        /*009c*/ 	.byte	0x04, 0x1c
        /*009e*/ 	.short	(.L_425 - .L_424)


	//   ....[0]....
.L_424:
        /*00a0*/ 	.word	0x00000040


	//   ....[1]....
        /*00a4*/ 	.word	0x00000c40


	//----- nvinfo : EIATTR_CRS_STACK_SIZE
	.align		4
.L_425:
        /*00a8*/ 	.byte	0x04, 0x1e
        /*00aa*/ 	.short	(.L_427 - .L_426)
.L_426:
        /*00ac*/ 	.word	0x00000000


	//----- nvinfo : EIATTR_CBANK_PARAM_SIZE
	.align		4
.L_427:
        /*00b0*/ 	.byte	0x03, 0x19
        /*00b2*/ 	.short	0x0028


	//----- nvinfo : EIATTR_PARAM_CBANK
	.align		4
        /*00b4*/ 	.byte	0x04, 0x0a
        /*00b6*/ 	.short	(.L_429 - .L_428)
	.align		4
.L_428:
        /*00b8*/ 	.word	index@(.nv.constant0._Z27LayerNormRowReduceTempToOutIf6IvarOpIffEEvPKT_iiPS2_T0_)
        /*00bc*/ 	.short	0x0380
        /*00be*/ 	.short	0x0028


	//----- nvinfo : EIATTR_SW_WAR
	.align		4
.L_429:
        /*00c0*/ 	.byte	0x04, 0x36
        /*00c2*/ 	.short	(.L_431 - .L_430)
.L_430:
        /*00c4*/ 	.word	0x00000008
.L_431:


//--------------------- .nv.info._Z26LayerNormRowReduceInToTempIff6IvarOpIffEEvPKT_iiPT0_T1_ --------------------------
	.section	.nv.info._Z26LayerNormRowReduceInToTempIff6IvarOpIffEEvPKT_iiPT0_T1_,"",@"SHT_CUDA_INFO"
	.sectionflags	@""
	.align	4


	//----- nvinfo : EIATTR_CUDA_API_VERSION
	.align		4
        /*0000*/ 	.byte	0x04, 0x37
        /*0002*/ 	.short	(.L_433 - .L_432)
.L_432:
        /*0004*/ 	.word	0x00000082


	//----- nvinfo : EIATTR_KPARAM_INFO
	.align		4
.L_433:
        /*0008*/ 	.byte	0x04, 0x17
        /*000a*/ 	.short	(.L_435 - .L_434)
.L_434:
        /*000c*/ 	.word	0x00000000
        /*0010*/ 	.short	0x0004
        /*0012*/ 	.short	0x0018
        /*0014*/ 	.byte	0x00, 0xf0, 0x41, 0x00


	//----- nvinfo : EIATTR_KPARAM_INFO
	.align		4
.L_435:
        /*0018*/ 	.byte	0x04, 0x17
        /*001a*/ 	.short	(.L_437 - .L_436)
.L_436:
        /*001c*/ 	.word	0x00000000
        /*0020*/ 	.short	0x0003
        /*0022*/ 	.short	0x0010
        /*0024*/ 	.byte	0x00, 0xf5, 0x21, 0x00


	//----- nvinfo : EIATTR_KPARAM_INFO
	.align		4
.L_437:
        /*0028*/ 	.byte	0x04, 0x17
        /*002a*/ 	.short	(.L_439 - .L_438)
.L_438:
        /*002c*/ 	.word	0x00000000
        /*0030*/ 	.short	0x0002
        /*0032*/ 	.short	0x000c
        /*0034*/ 	.byte	0x00, 0xf0, 0x11, 0x00


	//----- nvinfo : EIATTR_KPARAM_INFO
	.align		4
.L_439:
        /*0038*/ 	.byte	0x04, 0x17
        /*003a*/ 	.short	(.L_441 - .L_440)
.L_440:
        /*003c*/ 	.word	0x00000000
        /*0040*/ 	.short	0x0001
        /*0042*/ 	.short	0x0008
        /*0044*/ 	.byte	0x00, 0xf0, 0x11, 0x00


	//----- nvinfo : EIATTR_KPARAM_INFO
	.align		4
.L_441:
        /*0048*/ 	.byte	0x04, 0x17
        /*004a*/ 	.short	(.L_443 - .L_442)
.L_442:
        /*004c*/ 	.word	0x00000000
        /*0050*/ 	.short	0x0000
        /*0052*/ 	.short	0x0000
        /*0054*/ 	.byte	0x00, 0xf5, 0x21, 0x00


	//----- nvinfo : EIATTR_SPARSE_MMA_MASK
	.align		4
.L_443:
        /*0058*/ 	.byte	0x03, 0x50
        /*005a*/ 	.short	0x0000


	//----- nvinfo : EIATTR_MAXREG_COUNT
	.align		4
        /*005c*/ 	.byte	0x03, 0x1b
        /*005e*/ 	.short	0x00ff


	//----- nvinfo : EIATTR_NUM_BARRIERS
	.align		4
        /*0060*/ 	.byte	0x02, 0x4c
        /*0062*/ 	.byte	0x01
	.zero		1


	//----- nvinfo : EIATTR_MERCURY_ISA_VERSION
	.align		4
        /*0064*/ 	.byte	0x03, 0x5f
        /*0066*/ 	.short	0x0101


	//----- nvinfo : EIATTR_COOP_GROUP_MASK_REGIDS
	.align		4
        /*0068*/ 	.byte	0x04, 0x29
        /*006a*/ 	.short	(.L_445 - .L_444)


	//   ....[0]....
.L_444:
        /*006c*/ 	.word	0xffffffff


	//   ....[1]....
        /*0070*/ 	.word	0xffffffff


	//   ....[2]....
        /*0074*/ 	.word	0xffffffff


	//   ....[3]....
        /*0078*/ 	.word	0xffffffff


	//   ....[4]....
        /*007c*/ 	.word	0xffffffff


	//----- nvinfo : EIATTR_COOP_GROUP_INSTR_OFFSETS
	.align		4
.L_445:
        /*0080*/ 	.byte	0x04, 0x28
        /*0082*/ 	.short	(.L_447 - .L_446)


	//   ....[0]....
.L_446:
        /*0084*/ 	.word	0x00000290


	//   ....[1]....
        /*0088*/ 	.word	0x000002d0


	//   ....[2]....
        /*008c*/ 	.word	0x000002f0


	//   ....[3]....
        /*0090*/ 	.word	0x00000310


	//   ....[4]....
        /*0094*/ 	.word	0x00000330


	//----- nvinfo : EIATTR_VRC_CTA_INIT_COUNT
	.align		4
.L_447:
        /*0098*/ 	.byte	0x02, 0x4a
	.zero		1
	.zero		1


	//----- nvinfo : EIATTR_EXIT_INSTR_OFFSETS
	.align		4
        /*009c*/ 	.byte	0x04, 0x1c
        /*009e*/ 	.short	(.L_449 - .L_448)


	//   ....[0]....
.L_448:
        /*00a0*/ 	.word	0x00000040


	//   ....[1]....
        /*00a4*/ 	.word	0x000004a0


	//----- nvinfo : EIATTR_CRS_STACK_SIZE
	.align		4
.L_449:
        /*00a8*/ 	.byte	0x04, 0x1e
        /*00aa*/ 	.short	(.L_451 - .L_450)
.L_450:
        /*00ac*/ 	.word	0x00000000


	//----- nvinfo : EIATTR_CBANK_PARAM_SIZE
	.align		4
.L_451:
        /*00b0*/ 	.byte	0x03, 0x19
        /*00b2*/ 	.short	0x0028


	//----- nvinfo : EIATTR_PARAM_CBANK
	.align		4
        /*00b4*/ 	.byte	0x04, 0x0a
        /*00b6*/ 	.short	(.L_453 - .L_452)
	.align		4
.L_452:
        /*00b8*/ 	.word	index@(.nv.constant0._Z26LayerNormRowReduceInToTempIff6IvarOpIffEEvPKT_iiPT0_T1_)
        /*00bc*/ 	.short	0x0380
        /*00be*/ 	.short	0x0028


	//----- nvinfo : EIATTR_SW_WAR
	.align		4
.L_453:
        /*00c0*/ 	.byte	0x04, 0x36
        /*00c2*/ 	.short	(.L_455 - .L_454)
.L_454:
        /*00c4*/ 	.word	0x00000008
.L_455:


//--------------------- .nv.info._Z27LayerNormRowReduceTempToOutIf6MeanOpIffEEvPKT_iiPS2_T0_ --------------------------
	.section	.nv.info._Z27LayerNormRowReduceTempToOutIf6MeanOpIffEEvPKT_iiPS2_T0_,"",@"SHT_CUDA_INFO"
	.sectionflags	@""
	.align	4


	//----- nvinfo : EIATTR_CUDA_API_VERSION
	.align		4
        /*0000*/ 	.byte	0x04, 0x37
        /*0002*/ 	.short	(.L_457 - .L_456)
.L_456:
        /*0004*/ 	.word	0x00000082


	//----- nvinfo : EIATTR_KPARAM_INFO
	.align		4
.L_457:
        /*0008*/ 	.byte	0x04, 0x17
        /*000a*/ 	.short	(.L_459 - .L_458)
.L_458:
        /*000c*/ 	.word	0x00000000
        /*0010*/ 	.short	0x0004
        /*0012*/ 	.short	0x0018
        /*0014*/ 	.byte	0x00, 0xf0, 0x11, 0x00


	//----- nvinfo : EIATTR_KPARAM_INFO
	.align		4
.L_459:
        /*0018*/ 	.byte	0x04, 0x17
        /*001a*/ 	.short	(.L_461 - .L_460)
.L_460:
        /*001c*/ 	.word	0x00000000
        /*0020*/ 	.short	0x0003
        /*0022*/ 	.short	0x0010
        /*0024*/ 	.byte	0x00, 0xf5, 0x21, 0x00


	//----- nvinfo : EIATTR_KPARAM_INFO
	.align		4
.L_461:
        /*0028*/ 	.byte	0x04, 0x17
        /*002a*/ 	.short	(.L_463 - .L_462)
.L_462:
        /*002c*/ 	.word	0x00000000
        /*0030*/ 	.short	0x0002
        /*0032*/ 	.short	0x000c
        /*0034*/ 	.byte	0x00, 0xf0, 0x11, 0x00


	//----- nvinfo : EIATTR_KPARAM_INFO
	.align		4
.L_463:
        /*0038*/ 	.byte	0x04, 0x17
        /*003a*/ 	.short	(.L_465 - .L_464)
.L_464:
        /*003c*/ 	.word	0x00000000
        /*0040*/ 	.short	0x0001
        /*0042*/ 	.short	0x0008
        /*0044*/ 	.byte	0x00, 0xf0, 0x11, 0x00


	//----- nvinfo : EIATTR_KPARAM_INFO
	.align		4
.L_465:
        /*0048*/ 	.byte	0x04, 0x17
        /*004a*/ 	.short	(.L_467 - .L_466)
.L_466:
        /*004c*/ 	.word	0x00000000
        /*0050*/ 	.short	0x0000
        /*0052*/ 	.short	0x0000
        /*0054*/ 	.byte	0x00, 0xf5, 0x21, 0x00


	//----- nvinfo : EIATTR_SPARSE_MMA_MASK
	.align		4
.L_467:
        /*0058*/ 	.byte	0x03, 0x50
        /*005a*/ 	.short	0x0000


	//----- nvinfo : EIATTR_MAXREG_COUNT
	.align		4
        /*005c*/ 	.byte	0x03, 0x1b
        /*005e*/ 	.short	0x00ff


	//----- nvinfo : EIATTR_NUM_BARRIERS
	.align		4
        /*0060*/ 	.byte	0x02, 0x4c
        /*0062*/ 	.byte	0x01
	.zero		1


	//----- nvinfo : EIATTR_MERCURY_ISA_VERSION
	.align		4
        /*0064*/ 	.byte	0x03, 0x5f
        /*0066*/ 	.short	0x0101


	//----- nvinfo : EIATTR_COOP_GROUP_MASK_REGIDS
	.align		4
        /*0068*/ 	.byte	0x04, 0x29
        /*006a*/ 	.short	(.L_469 - .L_468)


	//   ....[0]....
.L_468:
        /*006c*/ 	.word	0xffffffff


	//   ....[1]....
        /*0070*/ 	.word	0xffffffff


	//   ....[2]....
        /*0074*/ 	.word	0xffffffff


	//   ....[3]....
        /*0078*/ 	.word	0xffffffff


	//   ....[4]....
        /*007c*/ 	.word	0xffffffff


	//----- nvinfo : EIATTR_COOP_GROUP_INSTR_OFFSETS
	.align		4
.L_469:
        /*0080*/ 	.byte	0x04, 0x28
        /*0082*/ 	.short	(.L_471 - .L_470)


	//   ....[0]....
.L_470:
        /*0084*/ 	.word	0x00000910


	//   ....[1]....
        /*0088*/ 	.word	0x00000950


	//   ....[2]....
        /*008c*/ 	.word	0x00000970


	//   ....[3]....
        /*0090*/ 	.word	0x00000990


	//   ....[4]....
        /*0094*/ 	.word	0x000009b0


	//----- nvinfo : EIATTR_VRC_CTA_INIT_COUNT
	.align		4
.L_471:
        /*0098*/ 	.byte	0x02, 0x4a
	.zero		1
	.zero		1


	//----- nvinfo : EIATTR_EXIT_INSTR_OFFSETS
	.align		4
        /*009c*/ 	.byte	0x04, 0x1c
        /*009e*/ 	.short	(.L_473 - .L_472)


	//   ....[0]....
.L_472:
        /*00a0*/ 	.word	0x00000040


	//   ....[1]....
        /*00a4*/ 	.word	0x00000be0


	//----- nvinfo : EIATTR_CRS_STACK_SIZE
	.align		4
.L_473:
        /*00a8*/ 	.byte	0x04, 0x1e
        /*00aa*/ 	.short	(.L_475 - .L_474)
.L_474:
        /*00ac*/ 	.word	0x00000000


	//----- nvinfo : EIATTR_CBANK_PARAM_SIZE
	.align		4
.L_475:
        /*00b0*/ 	.byte	0x03, 0x19
        /*00b2*/ 	.short	0x001c


	//----- nvinfo : EIATTR_PARAM_CBANK
	.align		4
        /*00b4*/ 	.byte	0x04, 0x0a
        /*00b6*/ 	.short	(.L_477 - .L_476)
	.align		4
.L_476:
        /*00b8*/ 	.word	index@(.nv.constant0._Z27LayerNormRowReduceTempToOutIf6MeanOpIffEEvPKT_iiPS2_T0_)
        /*00bc*/ 	.short	0x0380
        /*00be*/ 	.short	0x001c


	//----- nvinfo : EIATTR_SW_WAR
	.align		4
.L_477:
        /*00c0*/ 	.byte	0x04, 0x36
        /*00c2*/ 	.short	(.L_479 - .L_478)
.L_478:
        /*00c4*/ 	.word	0x00000008
.L_479:


//--------------------- .nv.info._Z26LayerNormRowReduceInToTempIff6MeanOpIffEEvPKT_iiPT0_T1_ --------------------------
	.section	.nv.info._Z26LayerNormRowReduceInToTempIff6MeanOpIffEEvPKT_iiPT0_T1_,"",@"SHT_CUDA_INFO"
	.sectionflags	@""
	.align	4


	//----- nvinfo : EIATTR_CUDA_API_VERSION
	.align		4
        /*0000*/ 	.byte	0x04, 0x37
        /*0002*/ 	.short	(.L_481 - .L_480)
.L_480:
        /*0004*/ 	.word	0x00000082


	//----- nvinfo : EIATTR_KPARAM_INFO
	.align		4
.L_481:
        /*0008*/ 	.byte	0x04, 0x17
        /*000a*/ 	.short	(.L_483 - .L_482)
.L_482:
        /*000c*/ 	.word	0x00000000
        /*0010*/ 	.short	0x0004
        /*0012*/ 	.short	0x0018
        /*0014*/ 	.byte	0x00, 0xf0, 0x11, 0x00


	//----- nvinfo : EIATTR_KPARAM_INFO
	.align		4
.L_483:
        /*0018*/ 	.byte	0x04, 0x17
        /*001a*/ 	.short	(.L_485 - .L_484)
.L_484:
        /*001c*/ 	.word	0x00000000
        /*0020*/ 	.short	0x0003
        /*0022*/ 	.short	0x0010
        /*0024*/ 	.byte	0x00, 0xf5, 0x21, 0x00


	//----- nvinfo : EIATTR_KPARAM_INFO
	.align		4
.L_485:
        /*0028*/ 	.byte	0x04, 0x17
        /*002a*/ 	.short	(.L_487 - .L_486)
.L_486:
        /*002c*/ 	.word	0x00000000
        /*0030*/ 	.short	0x0002
        /*0032*/ 	.short	0x000c
        /*0034*/ 	.byte	0x00, 0xf0, 0x11, 0x00


	//----- nvinfo : EIATTR_KPARAM_INFO
	.align		4
.L_487:
        /*0038*/ 	.byte	0x04, 0x17
        /*003a*/ 	.short	(.L_489 - .L_488)
.L_488:
        /*003c*/ 	.word	0x00000000
        /*0040*/ 	.short	0x0001
        /*0042*/ 	.short	0x0008
        /*0044*/ 	.byte	0x00, 0xf0, 0x11, 0x00


	//----- nvinfo : EIATTR_KPARAM_INFO
	.align		4
.L_489:
        /*0048*/ 	.byte	0x04, 0x17
        /*004a*/ 	.short	(.L_491 - .L_490)
.L_490:
        /*004c*/ 	.word	0x00000000
        /*0050*/ 	.short	0x0000
        /*0052*/ 	.short	0x0000
        /*0054*/ 	.byte	0x00, 0xf5, 0x21, 0x00


	//----- nvinfo : EIATTR_SPARSE_MMA_MASK
	.align		4
.L_491:
        /*0058*/ 	.byte	0x03, 0x50
        /*005a*/ 	.short	0x0000


	//----- nvinfo : EIATTR_MAXREG_COUNT
	.align		4
        /*005c*/ 	.byte	0x03, 0x1b
        /*005e*/ 	.short	0x00ff


	//----- nvinfo : EIATTR_NUM_BARRIERS
	.align		4
        /*0060*/ 	.byte	0x02, 0x4c
        /*0062*/ 	.byte	0x01
	.zero		1


	//----- nvinfo : EIATTR_MERCURY_ISA_VERSION
	.align		4
        /*0064*/ 	.byte	0x03, 0x5f
        /*0066*/ 	.short	0x0101


	//----- nvinfo : EIATTR_COOP_GROUP_MASK_REGIDS
	.align		4
        /*0068*/ 	.byte	0x04, 0x29
        /*006a*/ 	.short	(.L_493 - .L_492)


	//   ....[0]....
.L_492:
        /*006c*/ 	.word	0xffffffff


	//   ....[1]....
        /*0070*/ 	.word	0xffffffff


	//   ....[2]....
        /*0074*/ 	.word	0xffffffff


	//   ....[3]....
        /*0078*/ 	.word	0xffffffff


	//   ....[4]....
        /*007c*/ 	.word	0xffffffff


	//----- nvinfo : EIATTR_COOP_GROUP_INSTR_OFFSETS
	.align		4
.L_493:
        /*0080*/ 	.byte	0x04, 0x28
        /*0082*/ 	.short	(.L_495 - .L_494)


	//   ....[0]....
.L_494:
        /*0084*/ 	.word	0x00000250


	//   ....[1]....
        /*0088*/ 	.word	0x00000290


	//   ....[2]....
        /*008c*/ 	.word	0x000002b0


	//   ....[3]....
        /*0090*/ 	.word	0x000002d0


	//   ....[4]....
        /*0094*/ 	.word	0x000002f0


	//----- nvinfo : EIATTR_VRC_CTA_INIT_COUNT
	.align		4
.L_495:
        /*0098*/ 	.byte	0x02, 0x4a
	.zero		1
	.zero		1


	//----- nvinfo : EIATTR_EXIT_INSTR_OFFSETS
	.align		4
        /*009c*/ 	.byte	0x04, 0x1c
        /*009e*/ 	.short	(.L_497 - .L_496)


	//   ....[0]....
.L_496:
        /*00a0*/ 	.word	0x00000040


	//   ....[1]....
        /*00a4*/ 	.word	0x00000460


	//----- nvinfo : EIATTR_CRS_STACK_SIZE
	.align		4
.L_497:
        /*00a8*/ 	.byte	0x04, 0x1e
        /*00aa*/ 	.short	(.L_499 - .L_498)
.L_498:
        /*00ac*/ 	.word	0x00000000


	//----- nvinfo : EIATTR_CBANK_PARAM_SIZE
	.align		4
.L_499:
        /*00b0*/ 	.byte	0x03, 0x19
        /*00b2*/ 	.short	0x001c


	//----- nvinfo : EIATTR_PARAM_CBANK
	.align		4
        /*00b4*/ 	.byte	0x04, 0x0a
        /*00b6*/ 	.short	(.L_501 - .L_500)
	.align		4
.L_500:
        /*00b8*/ 	.word	index@(.nv.constant0._Z26LayerNormRowReduceInToTempIff6MeanOpIffEEvPKT_iiPT0_T1_)
        /*00bc*/ 	.short	0x0380
        /*00be*/ 	.short	0x001c


	//----- nvinfo : EIATTR_SW_WAR
	.align		4
.L_501:
        /*00c0*/ 	.byte	0x04, 0x36
        /*00c2*/ 	.short	(.L_503 - .L_502)
.L_502:
        /*00c4*/ 	.word	0x00000008
.L_503:


//--------------------- .nv.info._Z25LayerNormRowReduceInToOutIff6MeanOpIffE6IvarOpIffEEvPKT_iiPT0_S8_T1_T2_ --------------------------
	.section	.nv.info._Z25LayerNormRowReduceInToOutIff6MeanOpIffE6IvarOpIffEEvPKT_iiPT0_S8_T1_T2_,"",@"SHT_CUDA_INFO"
	.sectionflags	@""
	.align	4


	//----- nvinfo : EIATTR_CUDA_API_VERSION
	.align		4
        /*0000*/ 	.byte	0x04, 0x37
        /*0002*/ 	.short	(.L_505 - .L_504)
.L_504:
        /*0004*/ 	.word	0x00000082


	//----- nvinfo : EIATTR_KPARAM_INFO
	.align		4
.L_505:
        /*0008*/ 	.byte	0x04, 0x17
        /*000a*/ 	.short	(.L_507 - .L_506)
.L_506:
        /*000c*/ 	.word	0x00000000
        /*0010*/ 	.short	0x0006
        /*0012*/ 	.short	0x0028
        /*0014*/ 	.byte	0x00, 0xf0, 0x41, 0x00


	//----- nvinfo : EIATTR_KPARAM_INFO
	.align		4
.L_507:
        /*0018*/ 	.byte	0x04, 0x17
        /*001a*/ 	.short	(.L_509 - .L_508)
.L_508:
        /*001c*/ 	.word	0x00000000
        /*0020*/ 	.short	0x0005
        /*0022*/ 	.short	0x0020
        /*0024*/ 	.byte	0x00, 0xf0, 0x11, 0x00


	//----- nvinfo : EIATTR_KPARAM_INFO
	.align		4
.L_509:
        /*0028*/ 	.byte	0x04, 0x17
        /*002a*/ 	.short	(.L_511 - .L_510)
.L_510:
        /*002c*/ 	.word	0x00000000
        /*0030*/ 	.short	0x0004
        /*0032*/ 	.short	0x0018
        /*0034*/ 	.byte	0x00, 0xf5, 0x21, 0x00


	//----- nvinfo : EIATTR_KPARAM_INFO
	.align		4
.L_511:
        /*0038*/ 	.byte	0x04, 0x17
        /*003a*/ 	.short	(.L_513 - .L_512)
.L_512:
        /*003c*/ 	.word	0x00000000
        /*0040*/ 	.short	0x0003
        /*0042*/ 	.short	0x0010
        /*0044*/ 	.byte	0x00, 0xf5, 0x21, 0x00


	//----- nvinfo : EIATTR_KPARAM_INFO
	.align		4
.L_513:
        /*0048*/ 	.byte	0x04, 0x17
        /*004a*/ 	.short	(.L_515 - .L_514)
.L_514:
        /*004c*/ 	.word	0x00000000
        /*0050*/ 	.short	0x0002
        /*0052*/ 	.short	0x000c
        /*0054*/ 	.byte	0x00, 0xf0, 0x11, 0x00


	//----- nvinfo : EIATTR_KPARAM_INFO
	.align		4
.L_515:
        /*0058*/ 	.byte	0x04, 0x17
        /*005a*/ 	.short	(.L_517 - .L_516)
.L_516:
        /*005c*/ 	.word	0x00000000
        /*0060*/ 	.short	0x0001
        /*0062*/ 	.short	0x0008
        /*0064*/ 	.byte	0x00, 0xf0, 0x11, 0x00


	//----- nvinfo : EIATTR_KPARAM_INFO
	.align		4
.L_517:
        /*0068*/ 	.byte	0x04, 0x17
        /*006a*/ 	.short	(.L_519 - .L_518)
.L_518:
        /*006c*/ 	.word	0x00000000
        /*0070*/ 	.short	0x0000
        /*0072*/ 	.short	0x0000
        /*0074*/ 	.byte	0x00, 0xf5, 0x21, 0x00


	//----- nvinfo : EIATTR_SPARSE_MMA_MASK
	.align		4
.L_519:
        /*0078*/ 	.byte	0x03, 0x50
        /*007a*/ 	.short	0x0000


	//----- nvinfo : EIATTR_MAXREG_COUNT
	.align		4
        /*007c*/ 	.byte	0x03, 0x1b
        /*007e*/ 	.short	0x00ff


	//----- nvinfo : EIATTR_NUM_BARRIERS
	.align		4
        /*0080*/ 	.byte	0x02, 0x4c
        /*0082*/ 	.byte	0x01
	.zero		1


	//----- nvinfo : EIATTR_MERCURY_ISA_VERSION
	.align		4
        /*0084*/ 	.byte	0x03, 0x5f
        /*0086*/ 	.short	0x0101


	//----- nvinfo : EIATTR_COOP_GROUP_MASK_REGIDS
	.align		4
        /*0088*/ 	.byte	0x04, 0x29
        /*008a*/ 	.short	(.L_521 - .L_520)


	//   ....[0]....
.L_520:
        /*008c*/ 	.word	0xffffffff


	//   ....[1]....
        /*0090*/ 	.word	0xffffffff


	//   ....[2]....
        /*0094*/ 	.word	0xffffffff


	//   ....[3]....
        /*0098*/ 	.word	0xffffffff


	//   ....[4]....
        /*009c*/ 	.word	0xffffffff


	//   ....[5]....
        /*00a0*/ 	.word	0xffffffff


	//   ....[6]....
        /*00a4*/ 	.word	0xffffffff


	//   ....[7]....
        /*00a8*/ 	.word	0xffffffff


	//   ....[8]....
        /*00ac*/ 	.word	0xffffffff


	//   ....[9]....
        /*00b0*/ 	.word	0xffffffff


	//----- nvinfo : EIATTR_COOP_GROUP_INSTR_OFFSETS
	.align		4
.L_521:
        /*00b4*/ 	.byte	0x04, 0x28
        /*00b6*/ 	.short	(.L_523 - .L_522)


	//   ....[0]....
.L_522:
        /*00b8*/ 	.word	0x00000920


	//   ....[1]....
        /*00bc*/ 	.word	0x00000960


	//   ....[2]....
        /*00c0*/ 	.word	0x00000980


	//   ....[3]....
        /*00c4*/ 	.word	0x000009a0


	//   ....[4]....
        /*00c8*/ 	.word	0x000009c0


	//   ....[5]....
        /*00cc*/ 	.word	0x00001580


	//   ....[6]....
        /*00d0*/ 	.word	0x000015c0


	//   ....[7]....
        /*00d4*/ 	.word	0x000015e0


	//   ....[8]....
        /*00d8*/ 	.word	0x00001600


	//   ....[9]....
        /*00dc*/ 	.word	0x00001620


	//----- nvinfo : EIATTR_VRC_CTA_INIT_COUNT
	.align		4
.L_523:
        /*00e0*/ 	.byte	0x02, 0x4a
	.zero		1
	.zero		1


	//----- nvinfo : EIATTR_EXIT_INSTR_OFFSETS
	.align		4
        /*00e4*/ 	.byte	0x04, 0x1c
        /*00e6*/ 	.short	(.L_525 - .L_524)


	//   ....[0]....
.L_524:
        /*00e8*/ 	.word	0x00000040


	//   ....[1]....
        /*00ec*/ 	.word	0x000018b0


	//----- nvinfo : EIATTR_CRS_STACK_SIZE
	.align		4
.L_525:
        /*00f0*/ 	.byte	0x04, 0x1e
        /*00f2*/ 	.short	(.L_527 - .L_526)
.L_526:
        /*00f4*/ 	.word	0x00000000


	//----- nvinfo : EIATTR_CBANK_PARAM_SIZE
	.align		4
.L_527:
        /*00f8*/ 	.byte	0x03, 0x19
        /*00fa*/ 	.short	0x0038


	//----- nvinfo : EIATTR_PARAM_CBANK
	.align		4
        /*00fc*/ 	.byte	0x04, 0x0a
        /*00fe*/ 	.short	(.L_529 - .L_528)
	.align		4
.L_528:
        /*0100*/ 	.word	index@(.nv.constant0._Z25LayerNormRowReduceInToOutIff6MeanOpIffE6IvarOpIffEEvPKT_iiPT0_S8_T1_T2_)
        /*0104*/ 	.short	0x0380
        /*0106*/ 	.short	0x0038


	//----- nvinfo : EIATTR_SW_WAR
	.align		4
.L_529:
        /*0108*/ 	.byte	0x04, 0x36
        /*010a*/ 	.short	(.L_531 - .L_530)
.L_530:
        /*010c*/ 	.word	0x00000008
.L_531:


//--------------------- .nv.info._Z29LayerNormRowReduceInToOutWarpIff6MeanOpIffE6IvarOpIffEEvPKT_iiPT0_S8_T1_T2_ --------------------------
	.section	.nv.info._Z29LayerNormRowReduceInToOutWarpIff6MeanOpIffE6IvarOpIffEEvPKT_iiPT0_S8_T1_T2_,"",@"SHT_CUDA_INFO"
	.sectionflags	@""
	.align	4


	//----- nvinfo : EIATTR_CUDA_API_VERSION
	.align		4
        /*0000*/ 	.byte	0x04, 0x37
        /*0002*/ 	.short	(.L_533 - .L_532)
.L_532:
        /*0004*/ 	.word	0x00000082


	//----- nvinfo : EIATTR_KPARAM_INFO
	.align		4
.L_533:
        /*0008*/ 	.byte	0x04, 0x17
        /*000a*/ 	.short	(.L_535 - .L_534)
.L_534:
        /*000c*/ 	.word	0x00000000
        /*0010*/ 	.short	0x0006
        /*0012*/ 	.short	0x0028
        /*0014*/ 	.byte	0x00, 0xf0, 0x41, 0x00


	//----- nvinfo : EIATTR_KPARAM_INFO
	.align		4
.L_535:
        /*0018*/ 	.byte	0x04, 0x17
        /*001a*/ 	.short	(.L_537 - .L_536)
.L_536:
        /*001c*/ 	.word	0x00000000
        /*0020*/ 	.short	0x0005
        /*0022*/ 	.short	0x0020
        /*0024*/ 	.byte	0x00, 0xf0, 0x11, 0x00


	//----- nvinfo : EIATTR_KPARAM_INFO
	.align		4
.L_537:
        /*0028*/ 	.byte	0x04, 0x17
        /*002a*/ 	.short	(.L_539 - .L_538)
.L_538:
        /*002c*/ 	.word	0x00000000
        /*0030*/ 	.short	0x0004
        /*0032*/ 	.short	0x0018
        /*0034*/ 	.byte	0x00, 0xf5, 0x21, 0x00


	//----- nvinfo : EIATTR_KPARAM_INFO
	.align		4
.L_539:
        /*0038*/ 	.byte	0x04, 0x17
        /*003a*/ 	.short	(.L_541 - .L_540)
.L_540:
        /*003c*/ 	.word	0x00000000
        /*0040*/ 	.short	0x0003
        /*0042*/ 	.short	0x0010
        /*0044*/ 	.byte	0x00, 0xf5, 0x21, 0x00


	//----- nvinfo : EIATTR_KPARAM_INFO
	.align		4
.L_541:
        /*0048*/ 	.byte	0x04, 0x17
        /*004a*/ 	.short	(.L_543 - .L_542)
.L_542:
        /*004c*/ 	.word	0x00000000
        /*0050*/ 	.short	0x0002
        /*0052*/ 	.short	0x000c
        /*0054*/ 	.byte	0x00, 0xf0, 0x11, 0x00


	//----- nvinfo : EIATTR_KPARAM_INFO
	.align		4
.L_543:
        /*0058*/ 	.byte	0x04, 0x17
        /*005a*/ 	.short	(.L_545 - .L_544)
.L_544:
        /*005c*/ 	.word	0x00000000
        /*0060*/ 	.short	0x0001
        /*0062*/ 	.short	0x0008
        /*0064*/ 	.byte	0x00, 0xf0, 0x11, 0x00


	//----- nvinfo : EIATTR_KPARAM_INFO
	.align		4
.L_545:
        /*0068*/ 	.byte	0x04, 0x17
        /*006a*/ 	.short	(.L_547 - .L_546)
.L_546:
        /*006c*/ 	.word	0x00000000
        /*0070*/ 	.short	0x0000
        /*0072*/ 	.short	0x0000
        /*0074*/ 	.byte	0x00, 0xf5, 0x21, 0x00


	//----- nvinfo : EIATTR_SPARSE_MMA_MASK
	.align		4
.L_547:
        /*0078*/ 	.byte	0x03, 0x50
        /*007a*/ 	.short	0x0000


	//----- nvinfo : EIATTR_MAXREG_COUNT
	.align		4
        /*007c*/ 	.byte	0x03, 0x1b
        /*007e*/ 	.short	0x00ff


	//----- nvinfo : EIATTR_MERCURY_ISA_VERSION
	.align		4
        /*0080*/ 	.byte	0x03, 0x5f
        /*0082*/ 	.short	0x0101


	//----- nvinfo : EIATTR_COOP_GROUP_MASK_REGIDS
	.align		4
        /*0084*/ 	.byte	0x04, 0x29
        /*0086*/ 	.short	(.L_549 - .L_548)


	//   ....[0]....
.L_548:
        /*0088*/ 	.word	0xffffffff


	//   ....[1]....
        /*008c*/ 	.word	0xffffffff


	//   ....[2]....
        /*0090*/ 	.word	0xffffffff


	//   ....[3]....
        /*0094*/ 	.word	0xffffffff


	//   ....[4]....
        /*0098*/ 	.word	0xffffffff


	//   ....[5]....
        /*009c*/ 	.word	0xffffffff


	//   ....[6]....
        /*00a0*/ 	.word	0xffffffff


	//   ....[7]....
        /*00a4*/ 	.word	0xffffffff


	//   ....[8]....
        /*00a8*/ 	.word	0xffffffff


	//   ....[9]....
        /*00ac*/ 	.word	0xffffffff


	//   ....[10]....
        /*00b0*/ 	.word	0xffffffff


	//   ....[11]....
        /*00b4*/ 	.word	0x05000014


	//   ....[12]....
        /*00b8*/ 	.word	0x05000014


	//   ....[13]....
        /*00bc*/ 	.word	0x05000014


	//   ....[14]....
        /*00c0*/ 	.word	0x05000014


	//   ....[15]....
        /*00c4*/ 	.word	0x05000014


	//----- nvinfo : EIATTR_COOP_GROUP_INSTR_OFFSETS
	.align		4
.L_549:
        /*00c8*/ 	.byte	0x04, 0x28
        /*00ca*/ 	.short	(.L_551 - .L_550)


	//   ....[0]....
.L_550:
        /*00cc*/ 	.word	0x00000920


	//   ....[1]....
        /*00d0*/ 	.word	0x00000940


	//   ....[2]....
        /*00d4*/ 	.word	0x00000960


	//   ....[3]....
        /*00d8*/ 	.word	0x00000980


	//   ....[4]....
        /*00dc*/ 	.word	0x000009a0


	//   ....[5]....
        /*00e0*/ 	.word	0x000009d0


	//   ....[6]....
        /*00e4*/ 	.word	0x000013e0


	//   ....[7]....
        /*00e8*/ 	.word	0x00001410


	//   ....[8]....
        /*00ec*/ 	.word	0x00001430


	//   ....[9]....
        /*00f0*/ 	.word	0x00001450


	//   ....[10]....
        /*00f4*/ 	.word	0x00001470


	//   ....[11]....
        /*00f8*/ 	.word	0x000016a0


	//   ....[12]....
        /*00fc*/ 	.word	0x00001710


	//   ....[13]....
        /*0100*/ 	.word	0x00001780


	//   ....[14]....
        /*0104*/ 	.word	0x000017f0


	//   ....[15]....
        /*0108*/ 	.word	0x00001860


	//----- nvinfo : EIATTR_VRC_CTA_INIT_COUNT
	.align		4
.L_551:
        /*010c*/ 	.byte	0x02, 0x4a
	.zero		1
	.zero		1


	//----- nvinfo : EIATTR_EXIT_INSTR_OFFSETS
	.align		4
        /*0110*/ 	.byte	0x04, 0x1c
        /*0112*/ 	.short	(.L_553 - .L_552)


	//   ....[0]....
.L_552:
        /*0114*/ 	.word	0x00000070


	//   ....[1]....
        /*0118*/ 	.word	0x00001650


	//----- nvinfo : EIATTR_CRS_STACK_SIZE
	.align		4
.L_553:
        /*011c*/ 	.byte	0x04, 0x1e
        /*011e*/ 	.short	(.L_555 - .L_554)
.L_554:
        /*0120*/ 	.word	0x00000000


	//----- nvinfo : EIATTR_CBANK_PARAM_SIZE
	.align		4
.L_555:
        /*0124*/ 	.byte	0x03, 0x19
        /*0126*/ 	.short	0x0038


	//----- nvinfo : EIATTR_PARAM_CBANK
	.align		4
        /*0128*/ 	.byte	0x04, 0x0a
        /*012a*/ 	.short	(.L_557 - .L_556)
	.align		4
.L_556:
        /*012c*/ 	.word	index@(.nv.constant0._Z29LayerNormRowReduceInToOutWarpIff6MeanOpIffE6IvarOpIffEEvPKT_iiPT0_S8_T1_T2_)
        /*0130*/ 	.short	0x0380
        /*0132*/ 	.short	0x0038


	//----- nvinfo : EIATTR_SW_WAR
	.align		4
.L_557:
        /*0134*/ 	.byte	0x04, 0x36
        /*0136*/ 	.short	(.L_559 - .L_558)
.L_558:
        /*0138*/ 	.word	0x00000008
.L_559:


//--------------------- .nv.callgraph             --------------------------
	.section	.nv.callgraph,"",@"SHT_CUDA_CALLGRAPH"
	.align	4
	.sectionentsize	8
	.align		4
        /*0000*/ 	.word	0x00000000
	.align		4
        /*0004*/ 	.word	0xffffffff
	.align		4
        /*0008*/ 	.word	0x00000000
	.align		4
        /*000c*/ 	.word	0xfffffffe
	.align		4
        /*0010*/ 	.word	0x00000000
	.align		4
        /*0014*/ 	.word	0xfffffffd
	.align		4
        /*0018*/ 	.word	0x00000000
	.align		4
        /*001c*/ 	.word	0xfffffffc


//--------------------- .nv.constant4             --------------------------
	.section	.nv.constant4,"a",@progbits
	.align	8
	.align		8
.nv.constant4:
        /*0000*/ 	.dword	_ZN34_INTERNAL_fb38fe43_4_k_cu_d62a178a4cuda3std3__45__cpo5beginE
	.align		8
        /*0008*/ 	.dword	_ZN34_INTERNAL_fb38fe43_4_k_cu_d62a178a4cuda3std3__45__cpo3endE
	.align		8
        /*0010*/ 	.dword	_ZN34_INTERNAL_fb38fe43_4_k_cu_d62a178a4cuda3std3__45__cpo6cbeginE
	.align		8
        /*0018*/ 	.dword	_ZN34_INTERNAL_fb38fe43_4_k_cu_d62a178a4cuda3std3__45__cpo4cendE
	.align		8
        /*0020*/ 	.dword	_ZN34_INTERNAL_fb38fe43_4_k_cu_d62a178a4cuda3std3__45__cpo6rbeginE
	.align		8
        /*0028*/ 	.dword	_ZN34_INTERNAL_fb38fe43_4_k_cu_d62a178a4cuda3std3__45__cpo4rendE
	.align		8
        /*0030*/ 	.dword	_ZN34_INTERNAL_fb38fe43_4_k_cu_d62a178a4cuda3std3__45__cpo7crbeginE
	.align		8
        /*0038*/ 	.dword	_ZN34_INTERNAL_fb38fe43_4_k_cu_d62a178a4cuda3std3__45__cpo5crendE
	.align		8
        /*0040*/ 	.dword	_ZN34_INTERNAL_fb38fe43_4_k_cu_d62a178a4cuda3std3__436_GLOBAL__N__fb38fe43_4_k_cu_d62a178a6ignoreE
	.align		8
        /*0048*/ 	.dword	_ZN34_INTERNAL_fb38fe43_4_k_cu_d62a178a4cuda3std3__419piecewise_constructE
	.align		8
        /*0050*/ 	.dword	_ZN34_INTERNAL_fb38fe43_4_k_cu_d62a178a4cuda3std3__48in_placeE
	.align		8
        /*0058*/ 	.dword	_ZN34_INTERNAL_fb38fe43_4_k_cu_d62a178a4cuda3std3__420unreachable_sentinelE
	.align		8
        /*0060*/ 	.dword	_ZN34_INTERNAL_fb38fe43_4_k_cu_d62a178a4cuda3std6ranges3__45__cpo4swapE
	.align		8
        /*0068*/ 	.dword	_ZN34_INTERNAL_fb38fe43_4_k_cu_d62a178a4cuda3std6ranges3__45__cpo9iter_moveE
	.align		8
        /*0070*/ 	.dword	_ZN34_INTERNAL_fb38fe43_4_k_cu_d62a178a4cuda3std6ranges3__45__cpo5beginE
	.align		8
        /*0078*/ 	.dword	_ZN34_INTERNAL_fb38fe43_4_k_cu_d62a178a4cuda3std6ranges3__45__cpo3endE
	.align		8
        /*0080*/ 	.dword	_ZN34_INTERNAL_fb38fe43_4_k_cu_d62a178a4cuda3std6ranges3__45__cpo6cbeginE
	.align		8
        /*0088*/ 	.dword	_ZN34_INTERNAL_fb38fe43_4_k_cu_d62a178a4cuda3std6ranges3__45__cpo4cendE
	.align		8
        /*0090*/ 	.dword	_ZN34_INTERNAL_fb38fe43_4_k_cu_d62a178a4cuda3std6ranges3__45__cpo7advanceE
	.align		8
        /*0098*/ 	.dword	_ZN34_INTERNAL_fb38fe43_4_k_cu_d62a178a4cuda3std6ranges3__45__cpo9iter_swapE
	.align		8
        /*00a0*/ 	.dword	_ZN34_INTERNAL_fb38fe43_4_k_cu_d62a178a4cuda3std6ranges3__45__cpo4nextE
	.align		8
        /*00a8*/ 	.dword	_ZN34_INTERNAL_fb38fe43_4_k_cu_d62a178a4cuda3std6ranges3__45__cpo4prevE
	.align		8
        /*00b0*/ 	.dword	_ZN34_INTERNAL_fb38fe43_4_k_cu_d62a178a4cuda3std6ranges3__45__cpo4dataE
	.align		8
        /*00b8*/ 	.dword	_ZN34_INTERNAL_fb38fe43_4_k_cu_d62a178a4cuda3std6ranges3__45__cpo5cdataE
	.align		8
        /*00c0*/ 	.dword	_ZN34_INTERNAL_fb38fe43_4_k_cu_d62a178a4cuda3std6ranges3__45__cpo4sizeE
	.align		8
        /*00c8*/ 	.dword	_ZN34_INTERNAL_fb38fe43_4_k_cu_d62a178a4cuda3std6ranges3__45__cpo5ssizeE
	.align		8
        /*00d0*/ 	.dword	_ZN34_INTERNAL_fb38fe43_4_k_cu_d62a178a4cuda3std6ranges3__45__cpo8distanceE
	.align		8
        /*00d8*/ 	.dword	_ZN34_INTERNAL_fb38fe43_4_k_cu_d62a178a6thrust24THRUST_300001_SM_1000_NS6system6detail10sequential3seqE


//--------------------- .text._Z15LayerNormUpdateIf4DxOpIffEEvPKT_iiPS2_T0_ --------------------------
	.section	.text._Z15LayerNormUpdateIf4DxOpIffEEvPKT_iiPS2_T0_,"ax",@progbits
	.align	128
        .global         _Z15LayerNormUpdateIf4DxOpIffEEvPKT_iiPS2_T0_
        .type           _Z15LayerNormUpdateIf4DxOpIffEEvPKT_iiPS2_T0_,@function
        .size           _Z15LayerNormUpdateIf4DxOpIffEEvPKT_iiPS2_T0_,(.L_x_284 - _Z15LayerNormUpdateIf4DxOpIffEEvPKT_iiPS2_T0_)
        .other          _Z15LayerNormUpdateIf4DxOpIffEEvPKT_iiPS2_T0_,@"STO_CUDA_ENTRY STV_DEFAULT"
_Z15LayerNormUpdateIf4DxOpIffEEvPKT_iiPS2_T0_:
.text._Z15LayerNormUpdateIf4DxOpIffEEvPKT_iiPS2_T0_:
[----:B------:R-:W-:Y:S01]  /*0000*/  LDC R1, c[0x0][0x37c] ;  /* 0x0000df00ff017b82 */ /* 0x000fe20000000800 */
[----:B------:R-:W0:Y:S07]  /*0010*/  S2R R0, SR_TID.X ;  /* 0x0000000000007919 */ /* 0x000e2e0000002100 */
[----:B------:R-:W0:Y:S08]  /*0020*/  S2UR UR4, SR_CTAID.X ;  /* 0x00000000000479c3 */ /* 0x000e300000002500 */
[----:B------:R-:W0:Y:S08]  /*0030*/  LDC R5, c[0x0][0x360] ;  /* 0x0000d800ff057b82 */ /* 0x000e300000000800 */
[----:B------:R-:W1:Y:S01]  /*0040*/  LDC.64 R2, c[0x0][0x388] ;  /* 0x0000e200ff027b82 */ /* 0x000e620000000a00 */
[----:B0-----:R-:W-:-:S02]  /*0050*/  IMAD R0, R5, UR4, R0 ;  /* 0x0000000405007c24 */ /* 0x001fc4000f8e0200 */
[----:B-1----:R-:W-:-:S05]  /*0060*/  IMAD R5, R3, R2, RZ ;  /* 0x0000000203057224 */ /* 0x002fca00078e02ff */
[----:B------:R-:W-:-:S13]  /*0070*/  ISETP.GE.AND P0, PT, R0, R5, PT ;  /* 0x000000050000720c */ /* 0x000fda0003f06270 */
[----:B------:R-:W-:Y:S05]  /*0080*/  @P0 EXIT ;  /* 0x000000000000094d */ /* 0x000fea0003800000 */
[----:B------:R-:W-:Y:S01]  /*0090*/  IABS R7, R3 ;  /* 0x0000000300077213 */ /* 0x000fe20000000000 */
[----:B------:R-:W0:Y:S01]  /*00a0*/  LDC.64 R16, c[0x0][0x398] ;  /* 0x0000e600ff107b82 */ /* 0x000e220000000a00 */
[----:B------:R-:W1:Y:S02]  /*00b0*/  LDCU UR6, c[0x0][0x3c8] ;  /* 0x00007900ff0677ac */ /* 0x000e640008000800 */
[----:B------:R-:W2:Y:S01]  /*00c0*/  I2F.RP R2, R7 ;  /* 0x0000000700027306 */ /* 0x000ea20000209400 */
[----:B------:R-:W3:Y:S04]  /*00d0*/  LDCU.64 UR4, c[0x0][0x358] ;  /* 0x00006b00ff0477ac */ /* 0x000ee80008000a00 */
[----:B------:R-:W4:Y:S08]  /*00e0*/  LDC.64 R12, c[0x0][0x3b0] ;  /* 0x0000ec00ff0c7b82 */ /* 0x000f300000000a00 */
[----:B------:R-:W4:Y:S01]  /*00f0*/  LDC.64 R14, c[0x0][0x3a8] ;  /* 0x0000ea00ff0e7b82 */ /* 0x000f220000000a00 */
[----:B--2---:R-:W2:Y:S02]  /*0100*/  MUFU.RCP R2, R2 ;  /* 0x0000000200027308 */ /* 0x004ea40000001000 */
[----:B--2---:R-:W-:-:S06]  /*0110*/  VIADD R4, R2, 0xffffffe ;  /* 0x0ffffffe02047836 */ /* 0x004fcc0000000000 */
[----:B------:R2:W1:Y:S02]  /*0120*/  F2I.FTZ.U32.TRUNC.NTZ R5, R4 ;  /* 0x0000000400057305 */ /* 0x000464000021f000 */
[----:B--2---:R-:W-:Y:S02]  /*0130*/  IMAD.MOV.U32 R4, RZ, RZ, RZ ;  /* 0x000000ffff047224 */ /* 0x004fe400078e00ff */
[----:B-1----:R-:W-:-:S04]  /*0140*/  IMAD.MOV R6, RZ, RZ, -R5 ;  /* 0x000000ffff067224 */ /* 0x002fc800078e0a05 */
[----:B------:R-:W-:Y:S01]  /*0150*/  IMAD R9, R6, R7, RZ ;  /* 0x0000000706097224 */ /* 0x000fe200078e02ff */
[----:B------:R-:W-:-:S03]  /*0160*/  IABS R6, R0 ;  /* 0x0000000000067213 */ /* 0x000fc60000000000 */
[----:B------:R-:W-:-:S06]  /*0170*/  IMAD.HI.U32 R5, R5, R9, R4 ;  /* 0x0000000905057227 */ /* 0x000fcc00078e0004 */
[----:B------:R-:W-:Y:S02]  /*0180*/  IMAD.HI.U32 R10, R5, R6, RZ ;  /* 0x00000006050a7227 */ /* 0x000fe400078e00ff */
[----:B------:R-:W1:Y:S02]  /*0190*/  LDC.64 R4, c[0x0][0x3a0] ;  /* 0x0000e800ff047b82 */ /* 0x000e640000000a00 */
[----:B------:R-:W-:-:S04]  /*01a0*/  IMAD.MOV R2, RZ, RZ, -R10 ;  /* 0x000000ffff027224 */ /* 0x000fc800078e0a0a */
[----:B------:R-:W-:-:S05]  /*01b0*/  IMAD R2, R7, R2, R6 ;  /* 0x0000000207027224 */ /* 0x000fca00078e0206 */
[----:B------:R-:W-:-:S13]  /*01c0*/  ISETP.GT.U32.AND P1, PT, R7, R2, PT ;  /* 0x000000020700720c */ /* 0x000fda0003f24070 */
[----:B------:R-:W-:Y:S02]  /*01d0*/  @!P1 IMAD.IADD R2, R2, 0x1, -R7 ;  /* 0x0000000102029824 */ /* 0x000fe400078e0a07 */
[----:B------:R-:W-:Y:S01]  /*01e0*/  @!P1 VIADD R10, R10, 0x1 ;  /* 0x000000010a0a9836 */ /* 0x000fe20000000000 */
[----:B------:R-:W-:Y:S02]  /*01f0*/  ISETP.NE.AND P1, PT, R3, RZ, PT ;  /* 0x000000ff0300720c */ /* 0x000fe40003f25270 */
[----:B------:R-:W-:Y:S02]  /*0200*/  ISETP.GE.U32.AND P0, PT, R2, R7, PT ;  /* 0x000000070200720c */ /* 0x000fe40003f06070 */
[----:B------:R-:W-:Y:S01]  /*0210*/  LOP3.LUT R2, R0, R3, RZ, 0x3c, !PT ;  /* 0x0000000300027212 */ /* 0x000fe200078e3cff */
[----:B------:R-:W2:Y:S03]  /*0220*/  LDC.64 R6, c[0x0][0x380] ;  /* 0x0000e000ff067b82 */ /* 0x000ea60000000a00 */
[----:B------:R-:W-:-:S07]  /*0230*/  ISETP.GE.AND P2, PT, R2, RZ, PT ;  /* 0x000000ff0200720c */ /* 0x000fce0003f46270 */
[----:B------:R-:W-:-:S06]  /*0240*/  @P0 VIADD R10, R10, 0x1 ;  /* 0x000000010a0a0836 */ /* 0x000fcc0000000000 */
[----:B------:R-:W-:Y:S01]  /*0250*/  @!P2 IMAD.MOV R10, RZ, RZ, -R10 ;  /* 0x000000ffff0aa224 */ /* 0x000fe200078e0a0a */
[----:B------:R-:W-:-:S05]  /*0260*/  @!P1 LOP3.LUT R10, RZ, R3, RZ, 0x33, !PT ;  /* 0x00000003ff0a9212 */ /* 0x000fca00078e33ff */
[----:B------:R-:W-:-:S04]  /*0270*/  IMAD.MOV R9, RZ, RZ, -R10 ;  /* 0x000000ffff097224 */ /* 0x000fc800078e0a0a */
[----:B------:R-:W-:Y:S02]  /*0280*/  IMAD R9, R3, R9, R0 ;  /* 0x0000000903097224 */ /* 0x000fe400078e0200 */
[----:B-1----:R-:W-:-:S04]  /*0290*/  IMAD.WIDE R2, R10, 0x4, R4 ;  /* 0x000000040a027825 */ /* 0x002fc800078e0204 */
[----:B------:R-:W-:Y:S02]  /*02a0*/  IMAD R11, R10, UR6, R9 ;  /* 0x000000060a0b7c24 */ /* 0x000fe4000f8e0209 */
[----:B---3--:R-:W3:Y:S02]  /*02b0*/  LDG.E R2, desc[UR4][R2.64] ;  /* 0x0000000402027981 */ /* 0x008ee4000c1e1900 */
[----:B0-----:R-:W-:-:S05]  /*02c0*/  IMAD.WIDE R16, R11, 0x4, R16 ;  /* 0x000000040b107825 */ /* 0x001fca00078e0210 */
[----:B------:R0:W3:Y:S01]  /*02d0*/  LDG.E R21, desc[UR4][R16.64] ;  /* 0x0000000410157981 */ /* 0x0000e2000c1e1900 */
[----:B----4-:R-:W-:-:S04]  /*02e0*/  IMAD.WIDE R12, R9, 0x4, R12 ;  /* 0x00000004090c7825 */ /* 0x010fc800078e020c */
[----:B--2---:R-:W-:Y:S02]  /*02f0*/  IMAD.WIDE R6, R11, 0x4, R6 ;  /* 0x000000040b067825 */ /* 0x004fe400078e0206 */
[----:B------:R-:W2:Y:S04]  /*0300*/  LDG.E R12, desc[UR4][R12.64] ;  /* 0x000000040c0c7981 */ /* 0x000ea8000c1e1900 */
[----:B------:R1:W2:Y:S01]  /*0310*/  LDG.E.CONSTANT R9, desc[UR4][R6.64] ;  /* 0x0000000406097981 */ /* 0x0002a2000c1e9900 */
[----:B------:R-:W4:Y:S01]  /*0320*/  I2F.F64 R4, UR6 ;  /* 0x0000000600047d12 */ /* 0x000f220008201c00 */
[----:B0-----:R-:W-:-:S07]  /*0330*/  IMAD.MOV.U32 R16, RZ, RZ, 0x1 ;  /* 0x00000001ff107424 */ /* 0x001fce00078e00ff */
[----:B----4-:R-:W0:Y:S02]  /*0340*/  MUFU.RCP64H R17, R5 ;  /* 0x0000000500117308 */ /* 0x010e240000001800 */
[----:B0-----:R-:W-:-:S08]  /*0350*/  DFMA R18, -R4, R16, 1 ;  /* 0x3ff000000412742b */ /* 0x001fd00000000110 */
[----:B------:R-:W-:-:S08]  /*0360*/  DFMA R18, R18, R18, R18 ;  /* 0x000000121212722b */ /* 0x000fd00000000012 */
[----:B------:R-:W-:-:S08]  /*0370*/  DFMA R18, R16, R18, R16 ;  /* 0x000000121012722b */ /* 0x000fd00000000010 */
[----:B-1----:R-:W-:-:S08]  /*0380*/  DFMA R6, -R4, R18, 1 ;  /* 0x3ff000000406742b */ /* 0x002fd00000000112 */
[----:B------:R-:W-:Y:S01]  /*0390*/  DFMA R18, R18, R6, R18 ;  /* 0x000000061212722b */ /* 0x000fe20000000012 */
[----:B------:R-:W-:-:S05]  /*03a0*/  IMAD.WIDE R14, R10, 0x4, R14 ;  /* 0x000000040a0e7825 */ /* 0x000fca00078e020e */
[----:B------:R0:W5:Y:S01]  /*03b0*/  LDG.E R11, desc[UR4][R14.64] ;  /* 0x000000040e0b7981 */ /* 0x000162000c1e1900 */
[----:B------:R-:W-:Y:S01]  /*03c0*/  BSSY.RECONVERGENT B0, `(.L_x_0) ;  /* 0x000000e000007945 */ /* 0x000fe20003800200 */
[----:B---3--:R-:W-:-:S04]  /*03d0*/  FADD R21, R21, -R2 ;  /* 0x8000000215157221 */ /* 0x008fc80000000000 */
[----:B------:R-:W1:Y:S02]  /*03e0*/  F2F.F64.F32 R2, R21 ;  /* 0x0000001500027310 */ /* 0x000e640000201800 */
[----:B-1----:R-:W-:-:S08]  /*03f0*/  DADD R6, R2, R2 ;  /* 0x0000000002067229 */ /* 0x002fd00000000002 */
[----:B------:R-:W-:-:S08]  /*0400*/  DMUL R2, R6, R18 ;  /* 0x0000001206027228 */ /* 0x000fd00000000000 */
[----:B0-----:R-:W-:-:S08]  /*0410*/  DFMA R14, -R4, R2, R6 ;  /* 0x00000002040e722b */ /* 0x001fd00000000106 */
[----:B------:R-:W-:Y:S01]  /*0420*/  DFMA R2, R18, R14, R2 ;  /* 0x0000000e1202722b */ /* 0x000fe20000000002 */
[----:B------:R-:W-:-:S09]  /*0430*/  FSETP.GEU.AND P1, PT, |R7|, 6.5827683646048100446e-37, PT ;  /* 0x036000000700780b */ /* 0x000fd20003f2e200 */
[----:B------:R-:W-:-:S05]  /*0440*/  FFMA R8, RZ, R5, R3 ;  /* 0x00000005ff087223 */ /* 0x000fca0000000003 */
[----:B------:R-:W-:Y:S01]  /*0450*/  FSETP.GT.AND P0, PT, |R8|, 1.469367938527859385e-39, PT ;  /* 0x001000000800780b */ /* 0x000fe20003f04200 */
[----:B--2---:R-:W-:-:S12]  /*0460*/  FMUL R12, R9, R12 ;  /* 0x0000000c090c7220 */ /* 0x004fd80000400000 */
[----:B------:R-:W-:Y:S05]  /*0470*/  @P0 BRA P1, `(.L_x_1) ;  /* 0x0000000000080947 */ /* 0x000fea0000800000 */
[----:B------:R-:W-:-:S07]  /*0480*/  MOV R20, 0x4a0 ;  /* 0x000004a000147802 */ /* 0x000fce0000000f00 */
[----:B-----5:R-:W-:Y:S05]  /*0490*/  CALL.REL.NOINC `($__internal_1_$__cuda_sm20_div_rn_f64_full) ;  /* 0x0000000400087944 */ /* 0x020fea0003c00000 */
.L_x_1:
[----:B------:R-:W-:Y:S05]  /*04a0*/  BSYNC.RECONVERGENT B0 ;  /* 0x0000000000007941 */ /* 0x000fea0003800200 */
.L_x_0:
[----:B------:R-:W0:Y:S01]  /*04b0*/  MUFU.RCP64H R7, R5 ;  /* 0x0000000500077308 */ /* 0x000e220000001800 */
[----:B------:R-:W-:-:S04]  /*04c0*/  IADD3 R6, PT, PT, R5, 0x300402, RZ ;  /* 0x0030040205067810 */ /* 0x000fc80007ffe0ff */
[----:B------:R-:W-:-:S03]  /*04d0*/  FSETP.GEU.AND P0, PT, |R6|, 5.8789094863358348022e-39, PT ;  /* 0x004004020600780b */ /* 0x000fc60003f0e200 */
[----:B------:R1:W2:Y:S01]  /*04e0*/  F2F.F32.F64 R2, R2 ;  /* 0x0000000200027310 */ /* 0x0002a20000301000 */
[----:B0-----:R-:W-:-:S08]  /*04f0*/  DFMA R8, -R4, R6, 1 ;  /* 0x3ff000000408742b */ /* 0x001fd00000000106 */
[----:B------:R-:W-:-:S08]  /*0500*/  DFMA R8, R8, R8, R8 ;  /* 0x000000080808722b */ /* 0x000fd00000000008 */
[----:B------:R-:W-:-:S08]  /*0510*/  DFMA R8, R6, R8, R6 ;  /* 0x000000080608722b */ /* 0x000fd00000000006 */
[----:B------:R-:W-:-:S08]  /*0520*/  DFMA R14, -R4, R8, 1 ;  /* 0x3ff00000040e742b */ /* 0x000fd00000000108 */
[----:B------:R-:W-:Y:S01]  /*0530*/  DFMA R8, R8, R14, R8 ;  /* 0x0000000e0808722b */ /* 0x000fe20000000008 */
[----:B-12---:R-:W-:Y:S10]  /*0540*/  @P0 BRA `(.L_x_2) ;  /* 0x0000000000100947 */ /* 0x006ff40003800000 */
[----:B------:R-:W-:Y:S02]  /*0550*/  LOP3.LUT R3, R5, 0x7fffffff, RZ, 0xc0, !PT ;  /* 0x7fffffff05037812 */ /* 0x000fe400078ec0ff */
[----:B------:R-:W-:-:S03]  /*0560*/  MOV R6, 0x590 ;  /* 0x0000059000067802 */ /* 0x000fc60000000f00 */
[----:B------:R-:W-:-:S07]  /*0570*/  VIADD R14, R3, 0xfff00000 ;  /* 0xfff00000030e7836 */ /* 0x000fce0000000000 */
[----:B-----5:R-:W-:Y:S05]  /*0580*/  CALL.REL.NOINC `($__internal_0_$__cuda_sm20_dblrcp_rn_slowpath_v3) ;  /* 0x0000000000387944 */ /* 0x020fea0003c00000 */
.L_x_2:
[----:B------:R-:W0:Y:S08]  /*0590*/  LDC.64 R4, c[0x0][0x3b8] ;  /* 0x0000ee00ff047b82 */ /* 0x000e300000000a00 */
[----:B------:R-:W1:Y:S08]  /*05a0*/  LDC.64 R6, c[0x0][0x3c0] ;  /* 0x0000f000ff067b82 */ /* 0x000e700000000a00 */
[----:B------:R-:W2:Y:S01]  /*05b0*/  LDC.64 R14, c[0x0][0x390] ;  /* 0x0000e400ff0e7b82 */ /* 0x000ea20000000a00 */
[----:B0-----:R-:W-:-:S06]  /*05c0*/  IMAD.WIDE R4, R10, 0x4, R4 ;  /* 0x000000040a047825 */ /* 0x001fcc00078e0204 */
[----:B------:R-:W3:Y:S01]  /*05d0*/  LDG.E R5, desc[UR4][R4.64] ;  /* 0x0000000404057981 */ /* 0x000ee2000c1e1900 */
[----:B-1----:R-:W-:-:S06]  /*05e0*/  IMAD.WIDE R6, R10, 0x4, R6 ;  /* 0x000000040a067825 */ /* 0x002fcc00078e0206 */
[----:B------:R-:W4:Y:S01]  /*05f0*/  LDG.E R6, desc[UR4][R6.64] ;  /* 0x0000000406067981 */ /* 0x000f22000c1e1900 */
[----:B------:R-:W4:Y:S01]  /*0600*/  F2F.F32.F64 R8, R8 ;  /* 0x0000000800087310 */ /* 0x000f220000301000 */
[----:B---3--:R-:W-:-:S04]  /*0610*/  FMUL R3, R2, R5 ;  /* 0x0000000502037220 */ /* 0x008fc80000400000 */
[----:B-----5:R-:W-:Y:S01]  /*0620*/  FFMA R11, R12, R11, R3 ;  /* 0x0000000b0c0b7223 */ /* 0x020fe20000000003 */
[----:B--2---:R-:W-:-:S04]  /*0630*/  IMAD.WIDE R2, R0, 0x4, R14 ;  /* 0x0000000400027825 */ /* 0x004fc800078e020e */
[----:B----4-:R-:W-:-:S05]  /*0640*/  FFMA R11, R8, R6, R11 ;  /* 0x00000006080b7223 */ /* 0x010fca000000000b */
[----:B------:R-:W-:Y:S01]  /*0650*/  STG.E desc[UR4][R2.64], R11 ;  /* 0x0000000b02007986 */ /* 0x000fe2000c101904 */
[----:B------:R-:W-:Y:S05]  /*0660*/  EXIT ;  /* 0x000000000000794d */ /* 0x000fea0003800000 */
        .weak           $__internal_0_$__cuda_sm20_dblrcp_rn_slowpath_v3
        .type           $__internal_0_$__cuda_sm20_dblrcp_rn_slowpath_v3,@function
        .size           $__internal_0_$__cuda_sm20_dblrcp_rn_slowpath_v3,($__internal_1_$__cuda_sm20_div_rn_f64_full - $__internal_0_$__cuda_sm20_dblrcp_rn_slowpath_v3)
$__internal_0_$__cuda_sm20_dblrcp_rn_slowpath_v3:
[----:B------:R-:W-:-:S14]  /*0670*/  DSETP.GTU.AND P0, PT, |R4|, +INF , PT ;  /* 0x7ff000000400742a */ /* 0x000fdc0003f0c200 */
[----:B------:R-:W-:Y:S05]  /*0680*/  @P0 BRA `(.L_x_3) ;  /* 0x00000000007c0947 */ /* 0x000fea0003800000 */
[----:B------:R-:W-:-:S05]  /*0690*/  LOP3.LUT R3, R5, 0x7fffffff, RZ, 0xc0, !PT ;  /* 0x7fffffff05037812 */ /* 0x000fca00078ec0ff */
[----:B------:R-:W-:-:S05]  /*06a0*/  VIADD R7, R3, 0xffffffff ;  /* 0xffffffff03077836 */ /* 0x000fca0000000000 */
[----:B------:R-:W-:-:S13]  /*06b0*/  ISETP.GE.U32.AND P0, PT, R7, 0x7fefffff, PT ;  /* 0x7fefffff0700780c */ /* 0x000fda0003f06070 */
[----:B------:R-:W-:Y:S01]  /*06c0*/  @P0 LOP3.LUT R9, R5, 0x7ff00000, RZ, 0x3c, !PT ;  /* 0x7ff0000005090812 */ /* 0x000fe200078e3cff */
[----:B------:R-:W-:Y:S01]  /*06d0*/  @P0 IMAD.MOV.U32 R8, RZ, RZ, RZ ;  /* 0x000000ffff080224 */ /* 0x000fe200078e00ff */
[----:B------:R-:W-:Y:S06]  /*06e0*/  @P0 BRA `(.L_x_4) ;  /* 0x00000000006c0947 */ /* 0x000fec0003800000 */
[----:B------:R-:W-:-:S13]  /*06f0*/  ISETP.GE.U32.AND P0, PT, R3, 0x1000001, PT ;  /* 0x010000010300780c */ /* 0x000fda0003f06070 */
[----:B------:R-:W-:Y:S05]  /*0700*/  @!P0 BRA `(.L_x_5) ;  /* 0x0000000000348947 */ /* 0x000fea0003800000 */
[----:B------:R-:W-:Y:S02]  /*0710*/  VIADD R9, R5, 0xc0200000 ;  /* 0xc020000005097836 */ /* 0x000fe40000000000 */
[----:B------:R-:W-:Y:S02]  /*0720*/  IMAD.MOV.U32 R8, RZ, RZ, R4 ;  /* 0x000000ffff087224 */ /* 0x000fe400078e0004 */
[----:B------:R-:W0:Y:S04]  /*0730*/  MUFU.RCP64H R15, R9 ;  /* 0x00000009000f7308 */ /* 0x000e280000001800 */
[----:B0-----:R-:W-:-:S08]  /*0740*/  DFMA R16, -R8, R14, 1 ;  /* 0x3ff000000810742b */ /* 0x001fd0000000010e */
[----:B------:R-:W-:-:S08]  /*0750*/  DFMA R16, R16, R16, R16 ;  /* 0x000000101010722b */ /* 0x000fd00000000010 */
[----:B------:R-:W-:-:S08]  /*0760*/  DFMA R16, R14, R16, R14 ;  /* 0x000000100e10722b */ /* 0x000fd0000000000e */
[----:B------:R-:W-:-:S08]  /*0770*/  DFMA R14, -R8, R16, 1 ;  /* 0x3ff00000080e742b */ /* 0x000fd00000000110 */
[----:B------:R-:W-:-:S08]  /*0780*/  DFMA R14, R16, R14, R16 ;  /* 0x0000000e100e722b */ /* 0x000fd00000000010 */
[----:B------:R-:W-:-:S08]  /*0790*/  DMUL R14, R14, 2.2250738585072013831e-308 ;  /* 0x001000000e0e7828 */ /* 0x000fd00000000000 */
[----:B------:R-:W-:-:S08]  /*07a0*/  DFMA R4, -R4, R14, 1 ;  /* 0x3ff000000404742b */ /* 0x000fd0000000010e */
[----:B------:R-:W-:-:S08]  /*07b0*/  DFMA R4, R4, R4, R4 ;  /* 0x000000040404722b */ /* 0x000fd00000000004 */
[----:B------:R-:W-:Y:S01]  /*07c0*/  DFMA R8, R14, R4, R14 ;  /* 0x000000040e08722b */ /* 0x000fe2000000000e */
[----:B------:R-:W-:Y:S10]  /*07d0*/  BRA `(.L_x_4) ;  /* 0x0000000000307947 */ /* 0x000ff40003800000 */
.L_x_5:
[----:B------:R-:W-:Y:S01]  /*07e0*/  DMUL R4, R4, 8.11296384146066816958e+31 ;  /* 0x4690000004047828 */ /* 0x000fe20000000000 */
[----:B------:R-:W-:-:S05]  /*07f0*/  IMAD.MOV.U32 R8, RZ, RZ, R14 ;  /* 0x000000ffff087224 */ /* 0x000fca00078e000e */
[----:B------:R-:W0:Y:S02]  /*0800*/  MUFU.RCP64H R9, R5 ;  /* 0x0000000500097308 */ /* 0x000e240000001800 */
[----:B0-----:R-:W-:-:S08]  /*0810*/  DFMA R14, -R4, R8, 1 ;  /* 0x3ff00000040e742b */ /* 0x001fd00000000108 */
[----:B------:R-:W-:-:S08]  /*0820*/  DFMA R14, R14, R14, R14 ;  /* 0x0000000e0e0e722b */ /* 0x000fd0000000000e */
[----:B------:R-:W-:-:S08]  /*0830*/  DFMA R14, R8, R14, R8 ;  /* 0x0000000e080e722b */ /* 0x000fd00000000008 */
[----:B------:R-:W-:-:S08]  /*0840*/  DFMA R8, -R4, R14, 1 ;  /* 0x3ff000000408742b */ /* 0x000fd0000000010e */
[----:B------:R-:W-:-:S08]  /*0850*/  DFMA R8, R14, R8, R14 ;  /* 0x000000080e08722b */ /* 0x000fd0000000000e */
[----:B------:R-:W-:Y:S01]  /*0860*/  DMUL R8, R8, 8.11296384146066816958e+31 ;  /* 0x4690000008087828 */ /* 0x000fe20000000000 */
[----:B------:R-:W-:Y:S10]  /*0870*/  BRA `(.L_x_4) ;  /* 0x0000000000087947 */ /* 0x000ff40003800000 */
.L_x_3:
[----:B------:R-:W-:Y:S01]  /*0880*/  LOP3.LUT R9, R5, 0x80000, RZ, 0xfc, !PT ;  /* 0x0008000005097812 */ /* 0x000fe200078efcff */
[----:B------:R-:W-:-:S07]  /*0890*/  IMAD.MOV.U32 R8, RZ, RZ, R4 ;  /* 0x000000ffff087224 */ /* 0x000fce00078e0004 */
.L_x_4:
[----:B------:R-:W-:-:S04]  /*08a0*/  IMAD.MOV.U32 R7, RZ, RZ, 0x0 ;  /* 0x00000000ff077424 */ /* 0x000fc800078e00ff */
[----:B------:R-:W-:Y:S05]  /*08b0*/  RET.REL.NODEC R6 `(_Z15LayerNormUpdateIf4DxOpIffEEvPKT_iiPS2_T0_) ;  /* 0xfffffff406d07950 */ /* 0x000fea0003c3ffff */
        .weak           $__internal_1_$__cuda_sm20_div_rn_f64_full
        .type           $__internal_1_$__cuda_sm20_div_rn_f64_full,@function
        .size           $__internal_1_$__cuda_sm20_div_rn_f64_full,(.L_x_284 - $__internal_1_$__cuda_sm20_div_rn_f64_full)
$__internal_1_$__cuda_sm20_div_rn_f64_full:
[C---:B------:R-:W-:Y:S01]  /*08c0*/  FSETP.GEU.AND P0, PT, |R5|.reuse, 1.469367938527859385e-39, PT ;  /* 0x001000000500780b */ /* 0x040fe20003f0e200 */
[----:B------:R-:W-:Y:S01]  /*08d0*/  IMAD.MOV.U32 R14, RZ, RZ, 0x1 ;  /* 0x00000001ff0e7424 */ /* 0x000fe200078e00ff */
[----:B------:R-:W-:Y:S01]  /*08e0*/  LOP3.LUT R2, R5, 0x800fffff, RZ, 0xc0, !PT ;  /* 0x800fffff05027812 */ /* 0x000fe200078ec0ff */
[----:B------:R-:W-:Y:S01]  /*08f0*/  IMAD.MOV.U32 R13, RZ, RZ, 0x1ca00000 ;  /* 0x1ca00000ff0d7424 */ /* 0x000fe200078e00ff */
[C---:B------:R-:W-:Y:S01]  /*0900*/  FSETP.GEU.AND P2, PT, |R7|.reuse, 1.469367938527859385e-39, PT ;  /* 0x001000000700780b */ /* 0x040fe20003f4e200 */
[----:B------:R-:W-:Y:S01]  /*0910*/  BSSY.RECONVERGENT B1, `(.L_x_6) ;  /* 0x0000052000017945 */ /* 0x000fe20003800200 */
[----:B------:R-:W-:Y:S02]  /*0920*/  LOP3.LUT R3, R2, 0x3ff00000, RZ, 0xfc, !PT ;  /* 0x3ff0000002037812 */ /* 0x000fe400078efcff */
[----:B------:R-:W-:Y:S02]  /*0930*/  MOV R2, R4 ;  /* 0x0000000400027202 */ /* 0x000fe40000000f00 */
[----:B------:R-:W-:-:S02]  /*0940*/  LOP3.LUT R21, R7, 0x7ff00000, RZ, 0xc0, !PT ;  /* 0x7ff0000007157812 */ /* 0x000fc400078ec0ff */
[----:B------:R-:W-:Y:S01]  /*0950*/  LOP3.LUT R22, R5, 0x7ff00000, RZ, 0xc0, !PT ;  /* 0x7ff0000005167812 */ /* 0x000fe200078ec0ff */
[----:B------:R-:W-:Y:S02]  /*0960*/  @!P0 DMUL R2, R4, 8.98846567431157953865e+307 ;  /* 0x7fe0000004028828 */ /* 0x000fe40000000000 */
[----:B------:R-:W-:Y:S01]  /*0970*/  IMAD.MOV.U32 R23, RZ, RZ, R21 ;  /* 0x000000ffff177224 */ /* 0x000fe200078e0015 */
[----:B------:R-:W-:Y:S02]  /*0980*/  ISETP.GE.U32.AND P1, PT, R21, R22, PT ;  /* 0x000000161500720c */ /* 0x000fe40003f26070 */
[----:B------:R-:W-:Y:S01]  /*0990*/  @!P2 LOP3.LUT R16, R5, 0x7ff00000, RZ, 0xc0, !PT ;  /* 0x7ff000000510a812 */ /* 0x000fe200078ec0ff */
[----:B------:R-:W0:Y:S03]  /*09a0*/  MUFU.RCP64H R15, R3 ;  /* 0x00000003000f7308 */ /* 0x000e260000001800 */
[----:B------:R-:W-:-:S02]  /*09b0*/  @!P2 ISETP.GE.U32.AND P3, PT, R21, R16, PT ;  /* 0x000000101500a20c */ /* 0x000fc40003f66070 */
[----:B------:R-:W-:Y:S02]  /*09c0*/  @!P0 LOP3.LUT R22, R3, 0x7ff00000, RZ, 0xc0, !PT ;  /* 0x7ff0000003168812 */ /* 0x000fe400078ec0ff */
[----:B------:R-:W-:-:S04]  /*09d0*/  @!P2 SEL R17, R13, 0x63400000, !P3 ;  /* 0x634000000d11a807 */ /* 0x000fc80005800000 */
[----:B------:R-:W-:-:S04]  /*09e0*/  @!P2 LOP3.LUT R18, R17, 0x80000000, R7, 0xf8, !PT ;  /* 0x800000001112a812 */ /* 0x000fc800078ef807 */
[----:B------:R-:W-:Y:S01]  /*09f0*/  @!P2 LOP3.LUT R19, R18, 0x100000, RZ, 0xfc, !PT ;  /* 0x001000001213a812 */ /* 0x000fe200078efcff */
[----:B------:R-:W-:Y:S01]  /*0a00*/  @!P2 IMAD.MOV.U32 R18, RZ, RZ, RZ ;  /* 0x000000ffff12a224 */ /* 0x000fe200078e00ff */
[----:B0-----:R-:W-:-:S08]  /*0a10*/  DFMA R8, R14, -R2, 1 ;  /* 0x3ff000000e08742b */ /* 0x001fd00000000802 */
[----:B------:R-:W-:-:S08]  /*0a20*/  DFMA R8, R8, R8, R8 ;  /* 0x000000080808722b */ /* 0x000fd00000000008 */
[----:B------:R-:W-:Y:S01]  /*0a30*/  DFMA R14, R14, R8, R14 ;  /* 0x000000080e0e722b */ /* 0x000fe2000000000e */
[----:B------:R-:W-:Y:S01]  /*0a40*/  SEL R9, R13, 0x63400000, !P1 ;  /* 0x634000000d097807 */ /* 0x000fe20004800000 */
[----:B------:R-:W-:-:S03]  /*0a50*/  IMAD.MOV.U32 R8, RZ, RZ, R6 ;  /* 0x000000ffff087224 */ /* 0x000fc600078e0006 */
[----:B------:R-:W-:-:S03]  /*0a60*/  LOP3.LUT R9, R9, 0x800fffff, R7, 0xf8, !PT ;  /* 0x800fffff09097812 */ /* 0x000fc600078ef807 */
[----:B------:R-:W-:-:S03]  /*0a70*/  DFMA R16, R14, -R2, 1 ;  /* 0x3ff000000e10742b */ /* 0x000fc60000000802 */
[----:B------:R-:W-:-:S05]  /*0a80*/  @!P2 DFMA R8, R8, 2, -R18 ;  /* 0x400000000808a82b */ /* 0x000fca0000000812 */
[----:B------:R-:W-:-:S05]  /*0a90*/  DFMA R16, R14, R16, R14 ;  /* 0x000000100e10722b */ /* 0x000fca000000000e */
[----:B------:R-:W-:-:S03]  /*0aa0*/  @!P2 LOP3.LUT R23, R9, 0x7ff00000, RZ, 0xc0, !PT ;  /* 0x7ff000000917a812 */ /* 0x000fc600078ec0ff */
[----:B------:R-:W-:Y:S02]  /*0ab0*/  DMUL R14, R16, R8 ;  /* 0x00000008100e7228 */ /* 0x000fe40000000000 */
[----:B------:R-:W-:-:S05]  /*0ac0*/  VIADD R24, R23, 0xffffffff ;  /* 0xffffffff17187836 */ /* 0x000fca0000000000 */
[----:B------:R-:W-:Y:S01]  /*0ad0*/  ISETP.GT.U32.AND P0, PT, R24, 0x7feffffe, PT ;  /* 0x7feffffe1800780c */ /* 0x000fe20003f04070 */
[----:B------:R-:W-:Y:S01]  /*0ae0*/  VIADD R24, R22, 0xffffffff ;  /* 0xffffffff16187836 */ /* 0x000fe20000000000 */
[----:B------:R-:W-:-:S04]  /*0af0*/  DFMA R18, R14, -R2, R8 ;  /* 0x800000020e12722b */ /* 0x000fc80000000008 */
[----:B------:R-:W-:-:S04]  /*0b00*/  ISETP.GT.U32.OR P0, PT, R24, 0x7feffffe, P0 ;  /* 0x7feffffe1800780c */ /* 0x000fc80000704470 */
[----:B------:R-:W-:-:S09]  /*0b10*/  DFMA R18, R16, R18, R14 ;  /* 0x000000121012722b */ /* 0x000fd2000000000e */
[----:B------:R-:W-:Y:S05]  /*0b20*/  @P0 BRA `(.L_x_7) ;  /* 0x00000000006c0947 */ /* 0x000fea0003800000 */
[----:B------:R-:W-:Y:S01]  /*0b30*/  LOP3.LUT R14, R5, 0x7ff00000, RZ, 0xc0, !PT ;  /* 0x7ff00000050e7812 */ /* 0x000fe200078ec0ff */
[----:B------:R-:W-:-:S03]  /*0b40*/  IMAD.MOV.U32 R16, RZ, RZ, RZ ;  /* 0x000000ffff107224 */ /* 0x000fc600078e00ff */
[CC--:B------:R-:W-:Y:S02]  /*0b50*/  VIADDMNMX R6, R21.reuse, -R14.reuse, 0xb9600000, !PT ;  /* 0xb960000015067446 */ /* 0x0c0fe4000780090e */
[----:B------:R-:W-:Y:S02]  /*0b60*/  ISETP.GE.U32.AND P0, PT, R21, R14, PT ;  /* 0x0000000e1500720c */ /* 0x000fe40003f06070 */
[----:B------:R-:W-:Y:S02]  /*0b70*/  VIMNMX R6, PT, PT, R6, 0x46a00000, PT ;  /* 0x46a0000006067848 */ /* 0x000fe40003fe0100 */
[----:B------:R-:W-:-:S05]  /*0b80*/  SEL R13, R13, 0x63400000, !P0 ;  /* 0x634000000d0d7807 */ /* 0x000fca0004000000 */
[----:B------:R-:W-:-:S05]  /*0b90*/  IMAD.IADD R6, R6, 0x1, -R13 ;  /* 0x0000000106067824 */ /* 0x000fca00078e0a0d */
[----:B------:R-:W-:-:S06]  /*0ba0*/  IADD3 R17, PT, PT, R6, 0x7fe00000, RZ ;  /* 0x7fe0000006117810 */ /* 0x000fcc0007ffe0ff */
[----:B------:R-:W-:-:S10]  /*0bb0*/  DMUL R14, R18, R16 ;  /* 0x00000010120e7228 */ /* 0x000fd40000000000 */
[----:B------:R-:W-:-:S13]  /*0bc0*/  FSETP.GTU.AND P0, PT, |R15|, 1.469367938527859385e-39, PT ;  /* 0x001000000f00780b */ /* 0x000fda0003f0c200 */
[----:B------:R-:W-:Y:S05]  /*0bd0*/  @P0 BRA `(.L_x_8) ;  /* 0x0000000000940947 */ /* 0x000fea0003800000 */
[----:B------:R-:W-:Y:S01]  /*0be0*/  DFMA R2, R18, -R2, R8 ;  /* 0x800000021202722b */ /* 0x000fe20000000008 */
[----:B------:R-:W-:-:S09]  /*0bf0*/  IMAD.MOV.U32 R16, RZ, RZ, RZ ;  /* 0x000000ffff107224 */ /* 0x000fd200078e00ff */
[C---:B------:R-:W-:Y:S02]  /*0c00*/  FSETP.NEU.AND P0, PT, R3.reuse, RZ, PT ;  /* 0x000000ff0300720b */ /* 0x040fe40003f0d000 */
[----:B------:R-:W-:-:S04]  /*0c10*/  LOP3.LUT R7, R3, 0x80000000, R5, 0x48, !PT ;  /* 0x8000000003077812 */ /* 0x000fc800078e4805 */
[----:B------:R-:W-:-:S07]  /*0c20*/  LOP3.LUT R17, R7, R17, RZ, 0xfc, !PT ;  /* 0x0000001107117212 */ /* 0x000fce00078efcff */
[----:B------:R-:W-:Y:S05]  /*0c30*/  @!P0 BRA `(.L_x_8) ;  /* 0x00000000007c8947 */ /* 0x000fea0003800000 */
[----:B------:R-:W-:Y:S01]  /*0c40*/  IMAD.MOV R3, RZ, RZ, -R6 ;  /* 0x000000ffff037224 */ /* 0x000fe200078e0a06 */
[----:B------:R-:W-:Y:S01]  /*0c50*/  DMUL.RP R16, R18, R16 ;  /* 0x0000001012107228 */ /* 0x000fe20000008000 */
[----:B------:R-:W-:-:S06]  /*0c60*/  IMAD.MOV.U32 R2, RZ, RZ, RZ ;  /* 0x000000ffff027224 */ /* 0x000fcc00078e00ff */
[----:B------:R-:W-:-:S03]  /*0c70*/  DFMA R2, R14, -R2, R18 ;  /* 0x800000020e02722b */ /* 0x000fc60000000012 */
[----:B------:R-:W-:-:S03]  /*0c80*/  LOP3.LUT R7, R17, R7, RZ, 0x3c, !PT ;  /* 0x0000000711077212 */ /* 0x000fc600078e3cff */
[----:B------:R-:W-:-:S04]  /*0c90*/  IADD3 R2, PT, PT, -R6, -0x43300000, RZ ;  /* 0xbcd0000006027810 */ /* 0x000fc80007ffe1ff */
[----:B------:R-:W-:-:S04]  /*0ca0*/  FSETP.NEU.AND P0, PT, |R3|, R2, PT ;  /* 0x000000020300720b */ /* 0x000fc80003f0d200 */
[----:B------:R-:W-:Y:S02]  /*0cb0*/  FSEL R14, R16, R14, !P0 ;  /* 0x0000000e100e7208 */ /* 0x000fe40004000000 */
[----:B------:R-:W-:Y:S01]  /*0cc0*/  FSEL R15, R7, R15, !P0 ;  /* 0x0000000f070f7208 */ /* 0x000fe20004000000 */
[----:B------:R-:W-:Y:S06]  /*0cd0*/  BRA `(.L_x_8) ;  /* 0x0000000000547947 */ /* 0x000fec0003800000 */
.L_x_7:
[----:B------:R-:W-:-:S14]  /*0ce0*/  DSETP.NAN.AND P0, PT, R6, R6, PT ;  /* 0x000000060600722a */ /* 0x000fdc0003f08000 */
[----:B------:R-:W-:Y:S05]  /*0cf0*/  @P0 BRA `(.L_x_9) ;  /* 0x0000000000440947 */ /* 0x000fea0003800000 */
[----:B------:R-:W-:-:S14]  /*0d00*/  DSETP.NAN.AND P0, PT, R4, R4, PT ;  /* 0x000000040400722a */ /* 0x000fdc0003f08000 */
[----:B------:R-:W-:Y:S05]  /*0d10*/  @P0 BRA `(.L_x_10) ;  /* 0x0000000000300947 */ /* 0x000fea0003800000 */
[----:B------:R-:W-:Y:S01]  /*0d20*/  ISETP.NE.AND P0, PT, R23, R22, PT ;  /* 0x000000161700720c */ /* 0x000fe20003f05270 */
[----:B------:R-:W-:Y:S02]  /*0d30*/  IMAD.MOV.U32 R14, RZ, RZ, 0x0 ;  /* 0x00000000ff0e7424 */ /* 0x000fe400078e00ff */
[----:B------:R-:W-:-:S10]  /*0d40*/  IMAD.MOV.U32 R15, RZ, RZ, -0x80000 ;  /* 0xfff80000ff0f7424 */ /* 0x000fd400078e00ff */
[----:B------:R-:W-:Y:S05]  /*0d50*/  @!P0 BRA `(.L_x_8) ;  /* 0x0000000000348947 */ /* 0x000fea0003800000 */
[----:B------:R-:W-:Y:S02]  /*0d60*/  ISETP.NE.AND P0, PT, R23, 0x7ff00000, PT ;  /* 0x7ff000001700780c */ /* 0x000fe40003f05270 */
[----:B------:R-:W-:Y:S02]  /*0d70*/  LOP3.LUT R15, R7, 0x80000000, R5, 0x48, !PT ;  /* 0x80000000070f7812 */ /* 0x000fe400078e4805 */
[----:B------:R-:W-:-:S13]  /*0d80*/  ISETP.EQ.OR P0, PT, R22, RZ, !P0 ;  /* 0x000000ff1600720c */ /* 0x000fda0004702670 */
[----:B------:R-:W-:Y:S01]  /*0d90*/  @P0 LOP3.LUT R2, R15, 0x7ff00000, RZ, 0xfc, !PT ;  /* 0x7ff000000f020812 */ /* 0x000fe200078efcff */
[----:B------:R-:W-:Y:S01]  /*0da0*/  @!P0 IMAD.MOV.U32 R14, RZ, RZ, RZ ;  /* 0x000000ffff0e8224 */ /* 0x000fe200078e00ff */
[----:B------:R-:W-:-:S03]  /*0db0*/  @P0 MOV R14, RZ ;  /* 0x000000ff000e0202 */ /* 0x000fc60000000f00 */
[----:B------:R-:W-:Y:S01]  /*0dc0*/  @P0 IMAD.MOV.U32 R15, RZ, RZ, R2 ;  /* 0x000000ffff0f0224 */ /* 0x000fe200078e0002 */
[----:B------:R-:W-:Y:S06]  /*0dd0*/  BRA `(.L_x_8) ;  /* 0x0000000000147947 */ /* 0x000fec0003800000 */
.L_x_10:
[----:B------:R-:W-:Y:S01]  /*0de0*/  LOP3.LUT R15, R5, 0x80000, RZ, 0xfc, !PT ;  /* 0x00080000050f7812 */ /* 0x000fe200078efcff */
[----:B------:R-:W-:Y:S01]  /*0df0*/  IMAD.MOV.U32 R14, RZ, RZ, R4 ;  /* 0x000000ffff0e7224 */ /* 0x000fe200078e0004 */
[----:B------:R-:W-:Y:S06]  /*0e00*/  BRA `(.L_x_8) ;  /* 0x0000000000087947 */ /* 0x000fec0003800000 */
.L_x_9:
[----:B------:R-:W-:Y:S01]  /*0e10*/  LOP3.LUT R15, R7, 0x80000, RZ, 0xfc, !PT ;  /* 0x00080000070f7812 */ /* 0x000fe200078efcff */
[----:B------:R-:W-:-:S07]  /*0e20*/  IMAD.MOV.U32 R14, RZ, RZ, R6 ;  /* 0x000000ffff0e7224 */ /* 0x000fce00078e0006 */
.L_x_8:
[----:B------:R-:W-:Y:S05]  /*0e30*/  BSYNC.RECONVERGENT B1 ;  /* 0x0000000000017941 */ /* 0x000fea0003800200 */
.L_x_6:
[----:B------:R-:W-:Y:S02]  /*0e40*/  IMAD.MOV.U32 R21, RZ, RZ, 0x0 ;  /* 0x00000000ff157424 */ /* 0x000fe400078e00ff */
[----:B------:R-:W-:Y:S02]  /*0e50*/  IMAD.MOV.U32 R2, RZ, RZ, R14 ;  /* 0x000000ffff027224 */ /* 0x000fe400078e000e */
[----:B------:R-:W-:Y:S01]  /*0e60*/  IMAD.MOV.U32 R3, RZ, RZ, R15 ;  /* 0x000000ffff037224 */ /* 0x000fe200078e000f */
[----:B------:R-:W-:Y:S06]  /*0e70*/  RET.REL.NODEC R20 `(_Z15LayerNormUpdateIf4DxOpIffEEvPKT_iiPS2_T0_) ;  /* 0xfffffff014607950 */ /* 0x000fec0003c3ffff */
.L_x_11:
[----:B------:R-:W-:-:S00]  /*0e80*/  BRA `(.L_x_11) ;  /* 0xfffffffc00fc7947 */ /* 0x000fc0000383ffff */
[----:B------:R-:W-:-:S00]  /*0e90*/  NOP ;  /* 0x0000000000007918 */ /* 0x000fc00000000000 */
        /* <DEDUP_REMOVED lines=14> */
.L_x_284:


//--------------------- .text._Z27LayerNormRowReduceTempToOutIf7DmeanOpIffEEvPKT_iiPS2_T0_ --------------------------
	.section	.text._Z27LayerNormRowReduceTempToOutIf7DmeanOpIffEEvPKT_iiPS2_T0_,"ax",@progbits
	.align	128
        .global         _Z27LayerNormRowReduceTempToOutIf7DmeanOpIffEEvPKT_iiPS2_T0_
        .type           _Z27LayerNormRowReduceTempToOutIf7DmeanOpIffEEvPKT_iiPS2_T0_,@function
        .size           _Z27LayerNormRowReduceTempToOutIf7DmeanOpIffEEvPKT_iiPS2_T0_,(.L_x_293 - _Z27LayerNormRowReduceTempToOutIf7DmeanOpIffEEvPKT_iiPS2_T0_)
        .other          _Z27LayerNormRowReduceTempToOutIf7DmeanOpIffEEvPKT_iiPS2_T0_,@"STO_CUDA_ENTRY STV_DEFAULT"
_Z27LayerNormRowReduceTempToOutIf7DmeanOpIffEEvPKT_iiPS2_T0_:
.text._Z27LayerNormRowReduceTempToOutIf7DmeanOpIffEEvPKT_iiPS2_T0_:
[----:B------:R-:W-:Y:S08]  /*0000*/  LDC R1, c[0x0][0x37c] ;  /* 0x0000df00ff017b82 */ /* 0x000ff00000000800 */
[----:B------:R-:W0:Y:S08]  /*0010*/  S2UR UR8, SR_CTAID.X ;  /* 0x00000000000879c3 */ /* 0x000e300000002500 */
[----:B------:R-:W0:Y:S02]  /*0020*/  LDC R0, c[0x0][0x388] ;  /* 0x0000e200ff007b82 */ /* 0x000e240000000800 */
[----:B0-----:R-:W-:-:S13]  /*0030*/  ISETP.LE.AND P0, PT, R0, UR8, PT ;  /* 0x0000000800007c0c */ /* 0x001fda000bf03270 */
[----:B------:R-:W-:Y:S05]  /*0040*/  @P0 EXIT ;  /* 0x000000000000094d */ /* 0x000fea0003800000 */
[----:B------:R-:W0:Y:S01]  /*0050*/  S2R R4, SR_TID.X ;  /* 0x0000000000047919 */ /* 0x000e220000002100 */
[----:B------:R-:W1:Y:S01]  /*0060*/  LDCU UR4, c[0x0][0x38c] ;  /* 0x00007180ff0477ac */ /* 0x000e620008000800 */
[----:B------:R-:W2:Y:S01]  /*0070*/  S2UR UR5, SR_CgaCtaId ;  /* 0x00000000000579c3 */ /* 0x000ea20000008800 */
[----:B------:R-:W-:Y:S01]  /*0080*/  MOV R7, UR8 ;  /* 0x0000000800077c02 */ /* 0x000fe20008000f00 */
[----:B------:R-:W3:Y:S01]  /*0090*/  S2R R23, SR_LANEID ;  /* 0x0000000000177919 */ /* 0x000ee20000000000 */
[----:B------:R-:W4:Y:S01]  /*00a0*/  LDCU.64 UR6, c[0x0][0x380] ;  /* 0x00007000ff0677ac */ /* 0x000f220008000a00 */
[----:B------:R-:W0:Y:S04]  /*00b0*/  LDCU.64 UR10, c[0x0][0x358] ;  /* 0x00006b00ff0a77ac */ /* 0x000e280008000a00 */
[----:B------:R-:W3:Y:S01]  /*00c0*/  LDC R6, c[0x0][0x370] ;  /* 0x0000dc00ff067b82 */ /* 0x000ee20000000800 */
[----:B----4-:R-:W-:-:S04]  /*00d0*/  UIADD3 UR6, UP0, UPT, UR6, 0x1000, URZ ;  /* 0x0000100006067890 */ /* 0x010fc8000ff1e0ff */
[----:B------:R-:W-:Y:S01]  /*00e0*/  UIADD3.X UR7, UPT, UPT, URZ, UR7, URZ, UP0, !UPT ;  /* 0x00000007ff077290 */ /* 0x000fe200087fe4ff */
[----:B0-----:R-:W-:Y:S02]  /*00f0*/  LOP3.LUT R5, RZ, R4, RZ, 0x33, !PT ;  /* 0x00000004ff057212 */ /* 0x001fe400078e33ff */
[----:B------:R-:W-:Y:S02]  /*0100*/  SHF.R.U32.HI R8, RZ, 0x3, R4 ;  /* 0x00000003ff087819 */ /* 0x000fe40000011604 */
[----:B-1----:R-:W-:Y:S01]  /*0110*/  IADD3 R5, PT, PT, R5, UR4, RZ ;  /* 0x0000000405057c10 */ /* 0x002fe2000fffe0ff */
[----:B------:R-:W-:Y:S01]  /*0120*/  UMOV UR4, 0x400 ;  /* 0x0000040000047882 */ /* 0x000fe20000000000 */
[----:B------:R-:W-:Y:S01]  /*0130*/  LOP3.LUT R8, R8, 0x7c, RZ, 0xc0, !PT ;  /* 0x0000007c08087812 */ /* 0x000fe200078ec0ff */
[----:B--2---:R-:W-:Y:S01]  /*0140*/  ULEA UR4, UR5, UR4, 0x18 ;  /* 0x0000000405047291 */ /* 0x004fe2000f8ec0ff */
[----:B------:R-:W-:-:S04]  /*0150*/  LEA.HI R9, R5, 0x1, RZ, 0x19 ;  /* 0x0000000105097811 */ /* 0x000fc800078fc8ff */
[C---:B------:R-:W-:Y:S02]  /*0160*/  LOP3.LUT R24, R9.reuse, 0xf, RZ, 0xc0, !PT ;  /* 0x0000000f09187812 */ /* 0x040fe400078ec0ff */
[----:B------:R-:W-:Y:S02]  /*0170*/  LOP3.LUT R25, R9, 0x7, RZ, 0xc0, !PT ;  /* 0x0000000709197812 */ /* 0x000fe400078ec0ff */
[----:B------:R-:W-:Y:S02]  /*0180*/  IADD3 R0, PT, PT, R24, -0x1, RZ ;  /* 0xffffffff18007810 */ /* 0x000fe40007ffe0ff */
[----:B------:R-:W-:Y:S02]  /*0190*/  IADD3 R2, PT, PT, R25, -0x1, RZ ;  /* 0xffffffff19027810 */ /* 0x000fe40007ffe0ff */
[----:B------:R-:W-:Y:S02]  /*01a0*/  LOP3.LUT R10, R9, 0x3fffff0, RZ, 0xc0, !PT ;  /* 0x03fffff0090a7812 */ /* 0x000fe400078ec0ff */
[----:B------:R-:W-:-:S02]  /*01b0*/  ISETP.GE.U32.AND P0, PT, R0, 0x7, PT ;  /* 0x000000070000780c */ /* 0x000fc40003f06070 */
[----:B------:R-:W-:Y:S02]  /*01c0*/  ISETP.GE.U32.AND P1, PT, R2, 0x3, PT ;  /* 0x000000030200780c */ /* 0x000fe40003f26070 */
[----:B------:R-:W-:Y:S02]  /*01d0*/  LOP3.LUT R9, R9, 0x3, RZ, 0xc0, !PT ;  /* 0x0000000309097812 */ /* 0x000fe400078ec0ff */
[----:B---3--:R-:W-:-:S09]  /*01e0*/  IADD3 R10, PT, PT, -R10, RZ, RZ ;  /* 0x000000ff0a0a7210 */ /* 0x008fd20007ffe1ff */
.L_x_23:
[----:B0-----:R-:W0:Y:S01]  /*01f0*/  LDCU UR5, c[0x0][0x38c] ;  /* 0x00007180ff0577ac */ /* 0x001e220008000800 */
[----:B------:R-:W-:Y:S01]  /*0200*/  BSSY.RECONVERGENT B0, `(.L_x_12) ;  /* 0x000006e000007945 */ /* 0x000fe20003800200 */
[----:B------:R-:W-:Y:S01]  /*0210*/  HFMA2 R18, -RZ, RZ, 0, 0 ;  /* 0x00000000ff127431 */ /* 0x000fe200000001ff */
[----:B0-----:R-:W-:-:S13]  /*0220*/  ISETP.GE.AND P2, PT, R4, UR5, PT ;  /* 0x0000000504007c0c */ /* 0x001fda000bf46270 */
[----:B-1----:R-:W-:Y:S05]  /*0230*/  @P2 BRA `(.L_x_13) ;  /* 0x0000000400a82947 */ /* 0x002fea0003800000 */
[----:B------:R-:W-:Y:S01]  /*0240*/  ISETP.GE.U32.AND P3, PT, R5, 0x780, PT ;  /* 0x000007800500780c */ /* 0x000fe20003f66070 */
[----:B------:R-:W-:Y:S01]  /*0250*/  BSSY.RECONVERGENT B1, `(.L_x_14) ;  /* 0x0000031000017945 */ /* 0x000fe20003800200 */
[----:B------:R-:W-:Y:S02]  /*0260*/  ISETP.NE.AND P2, PT, R24, RZ, PT ;  /* 0x000000ff1800720c */ /* 0x000fe40003f45270 */
[----:B------:R-:W-:Y:S02]  /*0270*/  MOV R18, RZ ;  /* 0x000000ff00127202 */ /* 0x000fe40000000f00 */
[----:B------:R-:W-:-:S07]  /*0280*/  MOV R12, R4 ;  /* 0x00000004000c7202 */ /* 0x000fce0000000f00 */
[----:B------:R-:W-:Y:S05]  /*0290*/  @!P3 BRA `(.L_x_15) ;  /* 0x0000000000b0b947 */ /* 0x000fea0003800000 */
[----:B------:R-:W-:Y:S01]  /*02a0*/  IMAD R11, R7, UR5, R4 ;  /* 0x00000005070b7c24 */ /* 0x000fe2000f8e0204 */
[----:B------:R-:W-:Y:S02]  /*02b0*/  MOV R18, RZ ;  /* 0x000000ff00127202 */ /* 0x000fe40000000f00 */
[----:B------:R-:W-:Y:S02]  /*02c0*/  MOV R0, R10 ;  /* 0x0000000a00007202 */ /* 0x000fe40000000f00 */
[----:B------:R-:W-:-:S07]  /*02d0*/  MOV R12, R4 ;  /* 0x00000004000c7202 */ /* 0x000fce0000000f00 */
.L_x_16:
[----:B------:R-:W-:Y:S02]  /*02e0*/  MOV R2, UR6 ;  /* 0x0000000600027c02 */ /* 0x000fe40008000f00 */
[----:B------:R-:W-:-:S03]  /*02f0*/  MOV R3, UR7 ;  /* 0x0000000700037c02 */ /* 0x000fc60008000f00 */
[----:B------:R-:W-:-:S05]  /*0300*/  IMAD.WIDE R2, R11, 0x4, R2 ;  /* 0x000000040b027825 */ /* 0x000fca00078e0202 */
[----:B------:R-:W2:Y:S04]  /*0310*/  LDG.E.CONSTANT R27, desc[UR10][R2.64+-0x1000] ;  /* 0xfff0000a021b7981 */ /* 0x000ea8000c1e9900 */
[----:B------:R-:W3:Y:S04]  /*0320*/  LDG.E.CONSTANT R22, desc[UR10][R2.64+-0xe00] ;  /* 0xfff2000a02167981 */ /* 0x000ee8000c1e9900 */
[----:B------:R-:W4:Y:S04]  /*0330*/  LDG.E.CONSTANT R21, desc[UR10][R2.64+-0xc00] ;  /* 0xfff4000a02157981 */ /* 0x000f28000c1e9900 */
[----:B------:R-:W5:Y:S04]  /*0340*/  LDG.E.CONSTANT R20, desc[UR10][R2.64+-0xa00] ;  /* 0xfff6000a02147981 */ /* 0x000f68000c1e9900 */
[----:B------:R-:W5:Y:S04]  /*0350*/  LDG.E.CONSTANT R19, desc[UR10][R2.64+-0x800] ;  /* 0xfff8000a02137981 */ /* 0x000f68000c1e9900 */
[----:B------:R-:W5:Y:S04]  /*0360*/  LDG.E.CONSTANT R17, desc[UR10][R2.64+-0x600] ;  /* 0xfffa000a02117981 */ /* 0x000f68000c1e9900 */
[----:B------:R-:W5:Y:S04]  /*0370*/  LDG.E.CONSTANT R16, desc[UR10][R2.64+-0x400] ;  /* 0xfffc000a02107981 */ /* 0x000f68000c1e9900 */
[----:B------:R-:W5:Y:S04]  /*0380*/  LDG.E.CONSTANT R15, desc[UR10][R2.64+-0x200] ;  /* 0xfffe000a020f7981 */ /* 0x000f68000c1e9900 */
[----:B------:R-:W5:Y:S04]  /*0390*/  LDG.E.CONSTANT R14, desc[UR10][R2.64] ;  /* 0x0000000a020e7981 */ /* 0x000f68000c1e9900 */
[----:B------:R-:W5:Y:S01]  /*03a0*/  LDG.E.CONSTANT R13, desc[UR10][R2.64+0x200] ;  /* 0x0002000a020d7981 */ /* 0x000f62000c1e9900 */
[----:B--2---:R-:W-:-:S03]  /*03b0*/  FADD R27, R27, R18 ;  /* 0x000000121b1b7221 */ /* 0x004fc60000000000 */
[----:B------:R-:W2:Y:S01]  /*03c0*/  LDG.E.CONSTANT R18, desc[UR10][R2.64+0x400] ;  /* 0x0004000a02127981 */ /* 0x000ea2000c1e9900 */
[----:B---3--:R-:W-:-:S03]  /*03d0*/  FADD R26, R27, R22 ;  /* 0x000000161b1a7221 */ /* 0x008fc60000000000 */
[----:B------:R-:W3:Y:S01]  /*03e0*/  LDG.E.CONSTANT R22, desc[UR10][R2.64+0x600] ;  /* 0x0006000a02167981 */ /* 0x000ee2000c1e9900 */
[----:B----4-:R-:W-:-:S03]  /*03f0*/  FADD R27, R26, R21 ;  /* 0x000000151a1b7221 */ /* 0x010fc60000000000 */
[----:B------:R-:W4:Y:S01]  /*0400*/  LDG.E.CONSTANT R21, desc[UR10][R2.64+0x800] ;  /* 0x0008000a02157981 */ /* 0x000f22000c1e9900 */
[----:B-----5:R-:W-:-:S03]  /*0410*/  FADD R26, R27, R20 ;  /* 0x000000141b1a7221 */ /* 0x020fc60000000000 */
[----:B------:R-:W5:Y:S01]  /*0420*/  LDG.E.CONSTANT R20, desc[UR10][R2.64+0xa00] ;  /* 0x000a000a02147981 */ /* 0x000f62000c1e9900 */
[----:B------:R-:W-:-:S03]  /*0430*/  FADD R28, R26, R19 ;  /* 0x000000131a1c7221 */ /* 0x000fc60000000000 */
[----:B------:R-:W5:Y:S04]  /*0440*/  LDG.E.CONSTANT R19, desc[UR10][R2.64+0xc00] ;  /* 0x000c000a02137981 */ /* 0x000f68000c1e9900 */
[----:B------:R-:W5:Y:S01]  /*0450*/  LDG.E.CONSTANT R26, desc[UR10][R2.64+0xe00] ;  /* 0x000e000a021a7981 */ /* 0x000f62000c1e9900 */
[----:B------:R-:W-:Y:S01]  /*0460*/  FADD R17, R28, R17 ;  /* 0x000000111c117221 */ /* 0x000fe20000000000 */
[----:B------:R-:W-:Y:S02]  /*0470*/  IADD3 R0, PT, PT, R0, 0x10, RZ ;  /* 0x0000001000007810 */ /* 0x000fe40007ffe0ff */
[----:B------:R-:W-:Y:S01]  /*0480*/  IADD3 R12, PT, PT, R12, 0x800, RZ ;  /* 0x000008000c0c7810 */ /* 0x000fe20007ffe0ff */
[----:B------:R-:W-:Y:S01]  /*0490*/  FADD R16, R17, R16 ;  /* 0x0000001011107221 */ /* 0x000fe20000000000 */
[----:B------:R-:W-:-:S02]  /*04a0*/  ISETP.NE.AND P3, PT, R0, RZ, PT ;  /* 0x000000ff0000720c */ /* 0x000fc40003f65270 */
[----:B------:R-:W-:Y:S01]  /*04b0*/  IADD3 R11, PT, PT, R11, 0x800, RZ ;  /* 0x000008000b0b7810 */ /* 0x000fe20007ffe0ff */
[----:B------:R-:W-:-:S04]  /*04c0*/  FADD R15, R16, R15 ;  /* 0x0000000f100f7221 */ /* 0x000fc80000000000 */
[----:B------:R-:W-:-:S04]  /*04d0*/  FADD R14, R15, R14 ;  /* 0x0000000e0f0e7221 */ /* 0x000fc80000000000 */
[----:B------:R-:W-:-:S04]  /*04e0*/  FADD R13, R14, R13 ;  /* 0x0000000d0e0d7221 */ /* 0x000fc80000000000 */
[----:B--2---:R-:W-:-:S04]  /*04f0*/  FADD R13, R13, R18 ;  /* 0x000000120d0d7221 */ /* 0x004fc80000000000 */
[----:B---3--:R-:W-:-:S04]  /*0500*/  FADD R22, R13, R22 ;  /* 0x000000160d167221 */ /* 0x008fc80000000000 */
[----:B----4-:R-:W-:-:S04]  /*0510*/  FADD R21, R22, R21 ;  /* 0x0000001516157221 */ /* 0x010fc80000000000 */
[----:B-----5:R-:W-:-:S04]  /*0520*/  FADD R20, R21, R20 ;  /* 0x0000001415147221 */ /* 0x020fc80000000000 */
[----:B------:R-:W-:-:S04]  /*0530*/  FADD R19, R20, R19 ;  /* 0x0000001314137221 */ /* 0x000fc80000000000 */
[----:B------:R-:W-:Y:S01]  /*0540*/  FADD R18, R19, R26 ;  /* 0x0000001a13127221 */ /* 0x000fe20000000000 */
[----:B------:R-:W-:Y:S06]  /*0550*/  @P3 BRA `(.L_x_16) ;  /* 0xfffffffc00603947 */ /* 0x000fec000383ffff */
.L_x_15:
[----:B------:R-:W-:Y:S05]  /*0560*/  BSYNC.RECONVERGENT B1 ;  /* 0x0000000000017941 */ /* 0x000fea0003800200 */
.L_x_14:
[----:B------:R-:W-:Y:S05]  /*0570*/  @!P2 BRA `(.L_x_13) ;  /* 0x0000000000d8a947 */ /* 0x000fea0003800000 */
[----:B------:R-:W-:Y:S01]  /*0580*/  BSSY.RECONVERGENT B1, `(.L_x_17) ;  /* 0x0000017000017945 */ /* 0x000fe20003800200 */
[----:B------:R-:W-:-:S03]  /*0590*/  ISETP.NE.AND P2, PT, R25, RZ, PT ;  /* 0x000000ff1900720c */ /* 0x000fc60003f45270 */
[----:B------:R-:W-:Y:S10]  /*05a0*/  @!P0 BRA `(.L_x_18) ;  /* 0x0000000000508947 */ /* 0x000ff40003800000 */
[----:B------:R-:W0:Y:S01]  /*05b0*/  LDC.64 R2, c[0x0][0x380] ;  /* 0x0000e000ff027b82 */ /* 0x000e220000000a00 */
[----:B------:R-:W-:-:S04]  /*05c0*/  IMAD R11, R7, UR5, R12 ;  /* 0x00000005070b7c24 */ /* 0x000fc8000f8e020c */
[----:B0-----:R-:W-:-:S05]  /*05d0*/  IMAD.WIDE R2, R11, 0x4, R2 ;  /* 0x000000040b027825 */ /* 0x001fca00078e0202 */
[----:B------:R-:W2:Y:S04]  /*05e0*/  LDG.E.CONSTANT R11, desc[UR10][R2.64] ;  /* 0x0000000a020b7981 */ /* 0x000ea8000c1e9900 */
[----:B------:R-:W3:Y:S04]  /*05f0*/  LDG.E.CONSTANT R0, desc[UR10][R2.64+0x200] ;  /* 0x0002000a02007981 */ /* 0x000ee8000c1e9900 */
[----:B------:R-:W4:Y:S04]  /*0600*/  LDG.E.CONSTANT R13, desc[UR10][R2.64+0x400] ;  /* 0x0004000a020d7981 */ /* 0x000f28000c1e9900 */
[----:B------:R-:W5:Y:S04]  /*0610*/  LDG.E.CONSTANT R15, desc[UR10][R2.64+0x600] ;  /* 0x0006000a020f7981 */ /* 0x000f68000c1e9900 */
[----:B------:R-:W5:Y:S04]  /*0620*/  LDG.E.CONSTANT R17, desc[UR10][R2.64+0x800] ;  /* 0x0008000a02117981 */ /* 0x000f68000c1e9900 */
[----:B------:R-:W5:Y:S04]  /*0630*/  LDG.E.CONSTANT R19, desc[UR10][R2.64+0xa00] ;  /* 0x000a000a02137981 */ /* 0x000f68000c1e9900 */
[----:B------:R-:W5:Y:S04]  /*0640*/  LDG.E.CONSTANT R21, desc[UR10][R2.64+0xc00] ;  /* 0x000c000a02157981 */ /* 0x000f68000c1e9900 */
[----:B------:R-:W5:Y:S01]  /*0650*/  LDG.E.CONSTANT R27, desc[UR10][R2.64+0xe00] ;  /* 0x000e000a021b7981 */ /* 0x000f62000c1e9900 */
[----:B------:R-:W-:Y:S01]  /*0660*/  IADD3 R12, PT, PT, R12, 0x400, RZ ;  /* 0x000004000c0c7810 */ /* 0x000fe20007ffe0ff */
[----:B--2---:R-:W-:-:S04]  /*0670*/  FADD R11, R18, R11 ;  /* 0x0000000b120b7221 */ /* 0x004fc80000000000 */
[----:B---3--:R-:W-:-:S04]  /*0680*/  FADD R0, R11, R0 ;  /* 0x000000000b007221 */ /* 0x008fc80000000000 */
[----:B----4-:R-:W-:-:S04]  /*0690*/  FADD R0, R0, R13 ;  /* 0x0000000d00007221 */ /* 0x010fc80000000000 */
[----:B-----5:R-:W-:-:S04]  /*06a0*/  FADD R0, R0, R15 ;  /* 0x0000000f00007221 */ /* 0x020fc80000000000 */
[----:B------:R-:W-:-:S04]  /*06b0*/  FADD R0, R0, R17 ;  /* 0x0000001100007221 */ /* 0x000fc80000000000 */
[----:B------:R-:W-:-:S04]  /*06c0*/  FADD R0, R0, R19 ;  /* 0x0000001300007221 */ /* 0x000fc80000000000 */
[----:B------:R-:W-:-:S04]  /*06d0*/  FADD R0, R0, R21 ;  /* 0x0000001500007221 */ /* 0x000fc80000000000 */
[----:B------:R-:W-:-:S07]  /*06e0*/  FADD R18, R0, R27 ;  /* 0x0000001b00127221 */ /* 0x000fce0000000000 */
.L_x_18:
[----:B------:R-:W-:Y:S05]  /*06f0*/  BSYNC.RECONVERGENT B1 ;  /* 0x0000000000017941 */ /* 0x000fea0003800200 */
.L_x_17:
        /* <DEDUP_REMOVED lines=10> */
[----:B------:R-:W5:Y:S01]  /*07a0*/  LDG.E.CONSTANT R15, desc[UR10][R2.64+0x600] ;  /* 0x0006000a020f7981 */ /* 0x000f62000c1e9900 */
[----:B------:R-:W-:Y:S01]  /*07b0*/  IADD3 R12, PT, PT, R12, 0x200, RZ ;  /* 0x000002000c0c7810 */ /* 0x000fe20007ffe0ff */
[----:B--2---:R-:W-:-:S04]  /*07c0*/  FADD R11, R18, R11 ;  /* 0x0000000b120b7221 */ /* 0x004fc80000000000 */
[----:B---3--:R-:W-:-:S04]  /*07d0*/  FADD R0, R11, R0 ;  /* 0x000000000b007221 */ /* 0x008fc80000000000 */
[----:B----4-:R-:W-:-:S04]  /*07e0*/  FADD R0, R0, R13 ;  /* 0x0000000d00007221 */ /* 0x010fc80000000000 */
[----:B-----5:R-:W-:-:S07]  /*07f0*/  FADD R18, R0, R15 ;  /* 0x0000000f00127221 */ /* 0x020fce0000000000 */
.L_x_20:
[----:B------:R-:W-:Y:S05]  /*0800*/  BSYNC.RECONVERGENT B1 ;  /* 0x0000000000017941 */ /* 0x000fea0003800200 */
.L_x_19:
[----:B------:R-:W-:Y:S05]  /*0810*/  @!P2 BRA `(.L_x_13) ;  /* 0x000000000030a947 */ /* 0x000fea0003800000 */
[----:B------:R-:W0:Y:S01]  /*0820*/  LDC.64 R2, c[0x0][0x380] ;  /* 0x0000e000ff027b82 */ /* 0x000e220000000a00 */
[----:B------:R-:W-:-:S04]  /*0830*/  IMAD R11, R7, UR5, R12 ;  /* 0x00000005070b7c24 */ /* 0x000fc8000f8e020c */
[----:B0-----:R-:W-:-:S05]  /*0840*/  IMAD.WIDE R2, R11, 0x4, R2 ;  /* 0x000000040b027825 */ /* 0x001fca00078e0202 */
[----:B------:R-:W2:Y:S01]  /*0850*/  LDG.E.CONSTANT R11, desc[UR10][R2.64] ;  /* 0x0000000a020b7981 */ /* 0x000ea2000c1e9900 */
[----:B------:R-:W-:Y:S01]  /*0860*/  ISETP.NE.AND P2, PT, R9, 0x1, PT ;  /* 0x000000010900780c */ /* 0x000fe20003f45270 */
[----:B--2---:R-:W-:-:S12]  /*0870*/  FADD R18, R18, R11 ;  /* 0x0000000b12127221 */ /* 0x004fd80000000000 */
[----:B------:R-:W-:Y:S05]  /*0880*/  @!P2 BRA `(.L_x_13) ;  /* 0x000000000014a947 */ /* 0x000fea0003800000 */
[----:B------:R-:W-:Y:S01]  /*0890*/  ISETP.NE.AND P2, PT, R9, 0x2, PT ;  /* 0x000000020900780c */ /* 0x000fe20003f45270 */
[----:B------:R-:W2:-:S12]  /*08a0*/  LDG.E.CONSTANT R11, desc[UR10][R2.64+0x200] ;  /* 0x0002000a020b7981 */ /* 0x000e98000c1e9900 */
[----:B------:R-:W3:Y:S01]  /*08b0*/  @P2 LDG.E.CONSTANT R13, desc[UR10][R2.64+0x400] ;  /* 0x0004000a020d2981 */ /* 0x000ee2000c1e9900 */
[----:B--2---:R-:W-:-:S04]  /*08c0*/  FADD R18, R18, R11 ;  /* 0x0000000b12127221 */ /* 0x004fc80000000000 */
[----:B---3--:R-:W-:-:S07]  /*08d0*/  @P2 FADD R18, R18, R13 ;  /* 0x0000000d12122221 */ /* 0x008fce0000000000 */
.L_x_13:
[----:B------:R-:W-:Y:S05]  /*08e0*/  BSYNC.RECONVERGENT B0 ;  /* 0x0000000000007941 */ /* 0x000fea0003800200 */
.L_x_12:
[----:B------:R-:W0:Y:S01]  /*08f0*/  SHFL.DOWN P2, R3, R18, 0x1, 0x1f ;  /* 0x08201f0012037f89 */ /* 0x000e220000040000 */
[----:B------:R-:W-:Y:S01]  /*0900*/  ISETP.NE.AND P3, PT, R23, RZ, PT ;  /* 0x000000ff1700720c */ /* 0x000fe20003f65270 */
[----:B------:R-:W-:Y:S01]  /*0910*/  BSSY.RECONVERGENT B0, `(.L_x_21) ;  /* 0x0000019000007945 */ /* 0x000fe20003800200 */
[----:B0-----:R-:W-:-:S05]  /*0920*/  @P2 FADD R3, R3, R18 ;  /* 0x0000001203032221 */ /* 0x001fca0000000000 */
[----:B------:R-:W0:Y:S02]  /*0930*/  SHFL.DOWN P2, R0, R3, 0x2, 0x1f ;  /* 0x08401f0003007f89 */ /* 0x000e240000040000 */
[----:B0-----:R-:W-:-:S05]  /*0940*/  @P2 FADD R0, R3, R0 ;  /* 0x0000000003002221 */ /* 0x001fca0000000000 */
[----:B------:R-:W0:Y:S02]  /*0950*/  SHFL.DOWN P2, R11, R0, 0x4, 0x1f ;  /* 0x08801f00000b7f89 */ /* 0x000e240000040000 */
[----:B0-----:R-:W-:-:S05]  /*0960*/  @P2 FADD R11, R0, R11 ;  /* 0x0000000b000b2221 */ /* 0x001fca0000000000 */
[----:B------:R-:W0:Y:S02]  /*0970*/  SHFL.DOWN P2, R2, R11, 0x8, 0x1f ;  /* 0x09001f000b027f89 */ /* 0x000e240000040000 */
[----:B0-----:R-:W-:-:S05]  /*0980*/  @P2 FADD R2, R11, R2 ;  /* 0x000000020b022221 */ /* 0x001fca0000000000 */
[----:B------:R-:W0:Y:S02]  /*0990*/  SHFL.DOWN P2, R15, R2, 0x10, 0x1f ;  /* 0x0a001f00020f7f89 */ /* 0x000e240000040000 */
[----:B0-----:R-:W-:Y:S01]  /*09a0*/  @P2 FADD R15, R2, R15 ;  /* 0x0000000f020f2221 */ /* 0x001fe20000000000 */
[----:B------:R-:W-:-:S04]  /*09b0*/  ISETP.NE.AND P2, PT, R4, RZ, PT ;  /* 0x000000ff0400720c */ /* 0x000fc80003f45270 */
[----:B------:R0:W-:Y:S01]  /*09c0*/  @!P3 STS [R8+UR4+0x4], R15 ;  /* 0x0000040f0800b988 */ /* 0x0001e20008000804 */
[----:B------:R-:W-:Y:S08]  /*09d0*/  BAR.SYNC.DEFER_BLOCKING 0x0 ;  /* 0x0000000000007b1d */ /* 0x000ff00000010000 */
[----:B------:R-:W-:Y:S05]  /*09e0*/  @P2 BRA `(.L_x_22) ;  /* 0x00000000002c2947 */ /* 0x000fea0003800000 */
[----:B------:R-:W1:Y:S01]  /*09f0*/  S2UR UR8, SR_CgaCtaId ;  /* 0x00000000000879c3 */ /* 0x000e620000008800 */
[----:B------:R-:W-:-:S07]  /*0a00*/  UMOV UR5, 0x400 ;  /* 0x0000040000057882 */ /* 0x000fce0000000000 */
[----:B------:R-:W2:Y:S01]  /*0a10*/  LDC.64 R2, c[0x0][0x390] ;  /* 0x0000e400ff027b82 */ /* 0x000ea20000000a00 */
[----:B-1----:R-:W-:Y:S01]  /*0a20*/  ULEA UR5, UR8, UR5, 0x18 ;  /* 0x0000000508057291 */ /* 0x002fe2000f8ec0ff */
[----:B--2---:R-:W-:-:S08]  /*0a30*/  IMAD.WIDE R2, R7, 0x4, R2 ;  /* 0x0000000407027825 */ /* 0x004fd000078e0202 */
[----:B------:R-:W1:Y:S04]  /*0a40*/  LDS.64 R12, [UR5+0x8] ;  /* 0x00000805ff0c7984 */ /* 0x000e680008000a00 */
[----:B------:R-:W2:Y:S01]  /*0a50*/  LDS R11, [UR5+0x10] ;  /* 0x00001005ff0b7984 */ /* 0x000ea20008000800 */
[----:B-1----:R-:W-:-:S04]  /*0a60*/  FADD R12, R15, R12 ;  /* 0x0000000c0f0c7221 */ /* 0x002fc80000000000 */
[----:B------:R-:W-:-:S04]  /*0a70*/  FADD R12, R12, R13 ;  /* 0x0000000d0c0c7221 */ /* 0x000fc80000000000 */
[----:B--2---:R-:W-:-:S05]  /*0a80*/  FADD R11, R12, R11 ;  /* 0x0000000b0c0b7221 */ /* 0x004fca0000000000 */
[----:B------:R1:W-:Y:S02]  /*0a90*/  STG.E desc[UR10][R2.64], R11 ;  /* 0x0000000b02007986 */ /* 0x0003e4000c10190a */
.L_x_22:
[----:B------:R-:W-:Y:S05]  /*0aa0*/  BSYNC.RECONVERGENT B0 ;  /* 0x0000000000007941 */ /* 0x000fea0003800200 */
.L_x_21:
[----:B------:R-:W2:Y:S01]  /*0ab0*/  LDCU UR5, c[0x0][0x388] ;  /* 0x00007100ff0577ac */ /* 0x000ea20008000800 */
[----:B------:R-:W-:-:S04]  /*0ac0*/  IADD3 R7, PT, PT, R6, R7, RZ ;  /* 0x0000000706077210 */ /* 0x000fc80007ffe0ff */
[----:B--2---:R-:W-:-:S13]  /*0ad0*/  ISETP.GE.AND P2, PT, R7, UR5, PT ;  /* 0x0000000507007c0c */ /* 0x004fda000bf46270 */
[----:B------:R-:W-:Y:S05]  /*0ae0*/  @!P2 BRA `(.L_x_23) ;  /* 0xfffffff400c0a947 */ /* 0x000fea000383ffff */
[----:B------:R-:W-:Y:S05]  /*0af0*/  EXIT ;  /* 0x000000000000794d */ /* 0x000fea0003800000 */
.L_x_24:
        /* <DEDUP_REMOVED lines=16> */
.L_x_293:


//--------------------- .text._Z26LayerNormRowReduceInToTempIff7DmeanOpIffEEvPKT_iiPT0_T1_ --------------------------
	.section	.text._Z26LayerNormRowReduceInToTempIff7DmeanOpIffEEvPKT_iiPT0_T1_,"ax",@progbits
	.align	128
        .global         _Z26LayerNormRowReduceInToTempIff7DmeanOpIffEEvPKT_iiPT0_T1_
        .type           _Z26LayerNormRowReduceInToTempIff7DmeanOpIffEEvPKT_iiPT0_T1_,@function
        .size           _Z26LayerNormRowReduceInToTempIff7DmeanOpIffEEvPKT_iiPT0_T1_,(.L_x_285 - _Z26LayerNormRowReduceInToTempIff7DmeanOpIffEEvPKT_iiPT0_T1_)
        .other          _Z26LayerNormRowReduceInToTempIff7DmeanOpIffEEvPKT_iiPT0_T1_,@"STO_CUDA_ENTRY STV_DEFAULT"
_Z26LayerNormRowReduceInToTempIff7DmeanOpIffEEvPKT_iiPT0_T1_:
.text._Z26LayerNormRowReduceInToTempIff7DmeanOpIffEEvPKT_iiPT0_T1_:
[----:B------:R-:W-:Y:S08]  /*0000*/  LDC R1, c[0x0][0x37c] ;  /* 0x0000df00ff017b82 */ /* 0x000ff00000000800 */
[----:B------:R-:W0:Y:S08]  /*0010*/  S2UR UR5, SR_CTAID.Y ;  /* 0x00000000000579c3 */ /* 0x000e300000002600 */
[----:B------:R-:W0:Y:S02]  /*0020*/  LDC R0, c[0x0][0x388] ;  /* 0x0000e200ff007b82 */ /* 0x000e240000000800 */
[----:B0-----:R-:W-:-:S13]  /*0030*/  ISETP.LE.AND P0, PT, R0, UR5, PT ;  /* 0x0000000500007c0c */ /* 0x001fda000bf03270 */
[----:B------:R-:W-:Y:S05]  /*0040*/  @P0 EXIT ;  /* 0x000000000000094d */ /* 0x000fea0003800000 */
[----:B------:R-:W0:Y:S01]  /*0050*/  LDCU UR4, c[0x0][0x3c0] ;  /* 0x00007800ff0477ac */ /* 0x000e220008000800 */
[----:B------:R-:W-:Y:S01]  /*0060*/  IMAD.MOV.U32 R2, RZ, RZ, 0x1 ;  /* 0x00000001ff027424 */ /* 0x000fe200078e00ff */
[----:B------:R-:W1:Y:S01]  /*0070*/  S2R R0, SR_TID.X ;  /* 0x0000000000007919 */ /* 0x000e620000002100 */
[----:B0-----:R-:W0:Y:S01]  /*0080*/  I2F.F64 R8, UR4 ;  /* 0x0000000400087d12 */ /* 0x001e220008201c00 */
[----:B------:R-:W1:Y:S07]  /*0090*/  LDCU UR4, c[0x0][0x360] ;  /* 0x00006c00ff0477ac */ /* 0x000e6e0008000800 */
[----:B0-----:R-:W0:Y:S02]  /*00a0*/  MUFU.RCP64H R3, R9 ;  /* 0x0000000900037308 */ /* 0x001e240000001800 */
[----:B0-----:R-:W-:-:S08]  /*00b0*/  DFMA R4, -R8, R2, 1 ;  /* 0x3ff000000804742b */ /* 0x001fd00000000102 */
[----:B------:R-:W-:-:S08]  /*00c0*/  DFMA R4, R4, R4, R4 ;  /* 0x000000040404722b */ /* 0x000fd00000000004 */
[----:B------:R-:W-:-:S08]  /*00d0*/  DFMA R4, R2, R4, R2 ;  /* 0x000000040204722b */ /* 0x000fd00000000002 */
[----:B------:R-:W-:-:S08]  /*00e0*/  DFMA R2, -R8, R4, 1 ;  /* 0x3ff000000802742b */ /* 0x000fd00000000104 */
[----:B------:R-:W-:Y:S01]  /*00f0*/  DFMA R2, R4, R2, R4 ;  /* 0x000000020402722b */ /* 0x000fe20000000004 */
[----:B------:R-:W1:Y:S07]  /*0100*/  S2R R5, SR_CTAID.X ;  /* 0x0000000000057919 */ /* 0x000e6e0000002500 */
[----:B------:R-:W-:-:S08]  /*0110*/  DMUL R6, R2, 2 ;  /* 0x4000000002067828 */ /* 0x000fd00000000000 */
[----:B------:R-:W-:-:S08]  /*0120*/  DFMA R10, -R8, R6, 2 ;  /* 0x40000000080a742b */ /* 0x000fd00000000106 */
[----:B------:R-:W-:-:S10]  /*0130*/  DFMA R2, R2, R10, R6 ;  /* 0x0000000a0202722b */ /* 0x000fd40000000006 */
[----:B------:R-:W-:Y:S01]  /*0140*/  FFMA R4, RZ, R9, R3 ;  /* 0x00000009ff047223 */ /* 0x000fe20000000003 */
[----:B-1----:R-:W-:-:S04]  /*0150*/  IMAD R6, R5, UR4, R0 ;  /* 0x0000000405067c24 */ /* 0x002fc8000f8e0200 */
[----:B------:R-:W-:Y:S01]  /*0160*/  FSETP.GT.AND P0, PT, |R4|, 1.469367938527859385e-39, PT ;  /* 0x001000000400780b */ /* 0x000fe20003f04200 */
[----:B------:R-:W-:-:S12]  /*0170*/  IMAD.U32 R4, RZ, RZ, UR5 ;  /* 0x00000005ff047e24 */ /* 0x000fd8000f8e00ff */
[----:B------:R-:W-:Y:S05]  /*0180*/  @P0 BRA `(.L_x_25) ;  /* 0x0000000000080947 */ /* 0x000fea0003800000 */
[----:B------:R-:W-:-:S07]  /*0190*/  MOV R10, 0x1b0 ;  /* 0x000001b0000a7802 */ /* 0x000fce0000000f00 */
[----:B------:R-:W-:Y:S05]  /*01a0*/  CALL.REL.NOINC `($__internal_2_$__cuda_sm20_div_rn_f64_full) ;  /* 0x00000004005c7944 */ /* 0x000fea0003c00000 */
.L_x_25:
[----:B------:R-:W0:Y:S01]  /*01b0*/  S2UR UR6, SR_CgaCtaId ;  /* 0x00000000000679c3 */ /* 0x000e220000008800 */
[----:B------:R-:W1:Y:S01]  /*01c0*/  LDCU UR8, c[0x0][0x370] ;  /* 0x00006e00ff0877ac */ /* 0x000e620008000800 */
[----:B------:R-:W2:Y:S01]  /*01d0*/  S2R R7, SR_LANEID ;  /* 0x0000000000077919 */ /* 0x000ea20000000000 */
[----:B------:R-:W-:Y:S01]  /*01e0*/  SHF.R.U32.HI R8, RZ, 0x3, R0 ;  /* 0x00000003ff087819 */ /* 0x000fe20000011600 */
[----:B------:R-:W-:Y:S01]  /*01f0*/  UMOV UR5, 0x400 ;  /* 0x0000040000057882 */ /* 0x000fe20000000000 */
[----:B------:R-:W3:Y:S02]  /*0200*/  LDCU.64 UR10, c[0x0][0x358] ;  /* 0x00006b00ff0a77ac */ /* 0x000ee40008000a00 */
[----:B------:R-:W-:Y:S01]  /*0210*/  LOP3.LUT R8, R8, 0x7c, RZ, 0xc0, !PT ;  /* 0x0000007c08087812 */ /* 0x000fe200078ec0ff */
[----:B------:R-:W4:Y:S01]  /*0220*/  LDC R9, c[0x0][0x374] ;  /* 0x0000dd00ff097b82 */ /* 0x000f220000000800 */
[----:B-1----:R-:W-:Y:S02]  /*0230*/  UIMAD UR4, UR4, UR8, URZ ;  /* 0x00000008040472a4 */ /* 0x002fe4000f8e02ff */
[----:B0--3--:R-:W-:-:S12]  /*0240*/  ULEA UR5, UR6, UR5, 0x18 ;  /* 0x0000000506057291 */ /* 0x009fd8000f8ec0ff */
.L_x_31:
[----:B0-----:R-:W0:Y:S01]  /*0250*/  LDCU UR6, c[0x0][0x38c] ;  /* 0x00007180ff0677ac */ /* 0x001e220008000800 */
[----:B------:R-:W-:Y:S01]  /*0260*/  BSSY.RECONVERGENT B0, `(.L_x_26) ;  /* 0x0000029000007945 */ /* 0x000fe20003800200 */
[----:B------:R-:W-:Y:S01]  /*0270*/  IMAD.MOV.U32 R24, RZ, RZ, RZ ;  /* 0x000000ffff187224 */ /* 0x000fe200078e00ff */
[----:B-1----:R-:W1:Y:S01]  /*0280*/  LDCU UR7, c[0x0][0x3c0] ;  /* 0x00007800ff0777ac */ /* 0x002e620008000800 */
[----:B0-----:R-:W-:-:S13]  /*0290*/  ISETP.GE.AND P0, PT, R6, UR6, PT ;  /* 0x0000000606007c0c */ /* 0x001fda000bf06270 */
[----:B-1----:R-:W-:Y:S05]  /*02a0*/  @P0 BRA `(.L_x_27) ;  /* 0x0000000000900947 */ /* 0x002fea0003800000 */
[----:B------:R-:W0:Y:S08]  /*02b0*/  LDC.64 R20, c[0x0][0x3b8] ;  /* 0x0000ee00ff147b82 */ /* 0x000e300000000a00 */
[----:B------:R-:W1:Y:S08]  /*02c0*/  LDC.64 R22, c[0x0][0x3a8] ;  /* 0x0000ea00ff167b82 */ /* 0x000e700000000a00 */
[----:B------:R-:W3:Y:S01]  /*02d0*/  LDC.64 R28, c[0x0][0x3b0] ;  /* 0x0000ec00ff1c7b82 */ /* 0x000ee20000000a00 */
[----:B0-----:R-:W-:-:S07]  /*02e0*/  IMAD.WIDE R20, R4, 0x4, R20 ;  /* 0x0000000404147825 */ /* 0x001fce00078e0214 */
[----:B------:R-:W0:Y:S01]  /*02f0*/  LDC.64 R10, c[0x0][0x380] ;  /* 0x0000e000ff0a7b82 */ /* 0x000e220000000a00 */
[----:B------:R-:W2:Y:S01]  /*0300*/  LDG.E R20, desc[UR10][R20.64] ;  /* 0x0000000a14147981 */ /* 0x000ea2000c1e1900 */
[----:B-1----:R-:W-:-:S06]  /*0310*/  IMAD.WIDE R22, R4, 0x4, R22 ;  /* 0x0000000404167825 */ /* 0x002fcc00078e0216 */
[----:B------:R-:W1:Y:S01]  /*0320*/  LDC.64 R12, c[0x0][0x398] ;  /* 0x0000e600ff0c7b82 */ /* 0x000e620000000a00 */
[----:B------:R-:W4:Y:S01]  /*0330*/  LDG.E R16, desc[UR10][R22.64] ;  /* 0x0000000a16107981 */ /* 0x000f22000c1e1900 */
[----:B---3--:R-:W-:-:S06]  /*0340*/  IMAD.WIDE R28, R4, 0x4, R28 ;  /* 0x00000004041c7825 */ /* 0x008fcc00078e021c */
[----:B------:R-:W3:Y:S01]  /*0350*/  LDC.64 R14, c[0x0][0x3a0] ;  /* 0x0000e800ff0e7b82 */ /* 0x000ee20000000a00 */
[----:B------:R0:W5:Y:S01]  /*0360*/  LDG.E R25, desc[UR10][R28.64] ;  /* 0x0000000a1c197981 */ /* 0x000162000c1e1900 */
[----:B------:R-:W-:Y:S01]  /*0370*/  IMAD.MOV.U32 R24, RZ, RZ, RZ ;  /* 0x000000ffff187224 */ /* 0x000fe200078e00ff */
[----:B------:R-:W-:Y:S01]  /*0380*/  MOV R27, R6 ;  /* 0x00000006001b7202 */ /* 0x000fe20000000f00 */
[----:B--2---:R-:W2:Y:S08]  /*0390*/  F2F.F64.F32 R18, R20 ;  /* 0x0000001400127310 */ /* 0x004eb00000201800 */
[----:B----4-:R-:W4:Y:S01]  /*03a0*/  F2F.F64.F32 R16, R16 ;  /* 0x0000001000107310 */ /* 0x010f220000201800 */
[----:B0123--:R-:W-:-:S11]  /*03b0*/  DMUL R18, R18, R2 ;  /* 0x0000000212127228 */ /* 0x00ffd60000000000 */
.L_x_28:
[----:B------:R-:W-:-:S04]  /*03c0*/  IMAD R29, R4, UR7, R27 ;  /* 0x00000007041d7c24 */ /* 0x000fc8000f8e021b */
[----:B------:R-:W-:-:S05]  /*03d0*/  IMAD.WIDE R20, R29, 0x4, R10 ;  /* 0x000000041d147825 */ /* 0x000fca00078e020a */
[----:B------:R0:W2:Y:S02]  /*03e0*/  LDG.E.CONSTANT R26, desc[UR10][R20.64] ;  /* 0x0000000a141a7981 */ /* 0x0000a4000c1e9900 */
[----:B0-----:R-:W-:-:S05]  /*03f0*/  IMAD.WIDE R20, R27, 0x4, R12 ;  /* 0x000000041b147825 */ /* 0x001fca00078e020c */
[----:B------:R-:W3:Y:S01]  /*0400*/  LDG.E R28, desc[UR10][R20.64] ;  /* 0x0000000a141c7981 */ /* 0x000ee2000c1e1900 */
[----:B--2---:R-:W-:Y:S08]  /*0410*/  F2F.F64.F32 R22, R26 ;  /* 0x0000001a00167310 */ /* 0x004ff00000201800 */
[----:B---3--:R0:W1:Y:S02]  /*0420*/  F2F.F64.F32 R20, R28 ;  /* 0x0000001c00147310 */ /* 0x0080640000201800 */
[----:B0-----:R-:W-:Y:S01]  /*0430*/  IMAD.WIDE R28, R29, 0x4, R14 ;  /* 0x000000041d1c7825 */ /* 0x001fe200078e020e */
[----:B-1----:R-:W-:-:S04]  /*0440*/  DMUL R20, R22, -R20 ;  /* 0x8000001416147228 */ /* 0x002fc80000000000 */
[----:B------:R-:W2:Y:S01]  /*0450*/  LDG.E R22, desc[UR10][R28.64] ;  /* 0x0000000a1c167981 */ /* 0x000ea2000c1e1900 */
[----:B------:R-:W-:-:S05]  /*0460*/  VIADD R27, R27, UR4 ;  /* 0x000000041b1b7c36 */ /* 0x000fca0008000000 */
[----:B------:R-:W-:Y:S01]  /*0470*/  ISETP.GE.AND P0, PT, R27, UR6, PT ;  /* 0x000000061b007c0c */ /* 0x000fe2000bf06270 */
[----:B--2--5:R-:W-:-:S04]  /*0480*/  FADD R26, -R25, R22 ;  /* 0x00000016191a7221 */ /* 0x024fc80000000100 */
[----:B------:R-:W0:Y:S02]  /*0490*/  F2F.F64.F32 R22, R26 ;  /* 0x0000001a00167310 */ /* 0x000e240000201800 */
[----:B0-----:R-:W-:-:S08]  /*04a0*/  DMUL R22, R18, R22 ;  /* 0x0000001612167228 */ /* 0x001fd00000000000 */
[----:B----4-:R-:W-:-:S10]  /*04b0*/  DFMA R22, R16, R20, -R22 ;  /* 0x000000141016722b */ /* 0x010fd40000000816 */
[----:B------:R-:W0:Y:S02]  /*04c0*/  F2F.F32.F64 R23, R22 ;  /* 0x0000001600177310 */ /* 0x000e240000301000 */
[----:B0-----:R-:W-:Y:S01]  /*04d0*/  FADD R24, R23, R24 ;  /* 0x0000001817187221 */ /* 0x001fe20000000000 */
[----:B------:R-:W-:Y:S06]  /*04e0*/  @!P0 BRA `(.L_x_28) ;  /* 0xfffffffc00b48947 */ /* 0x000fec000383ffff */
.L_x_27:
[----:B------:R-:W-:Y:S05]  /*04f0*/  BSYNC.RECONVERGENT B0 ;  /* 0x0000000000007941 */ /* 0x000fea0003800200 */
.L_x_26:
[----:B------:R-:W0:Y:S01]  /*0500*/  SHFL.DOWN P0, R11, R24, 0x1, 0x1f ;  /* 0x08201f00180b7f89 */ /* 0x000e220000000000 */
[----:B--2---:R-:W-:Y:S01]  /*0510*/  ISETP.NE.AND P1, PT, R7, RZ, PT ;  /* 0x000000ff0700720c */ /* 0x004fe20003f25270 */
        /* <DEDUP_REMOVED lines=17> */
[----:B-1----:R-:W-:-:S09]  /*0630*/  ULEA UR6, UR7, UR6, 0x18 ;  /* 0x0000000607067291 */ /* 0x002fd2000f8ec0ff */
[----:B------:R-:W1:Y:S04]  /*0640*/  LDS.64 R12, [UR6+0x8] ;  /* 0x00000806ff0c7984 */ /* 0x000e680008000a00 */
[----:B------:R-:W3:Y:S01]  /*0650*/  LDS R17, [UR6+0x10] ;  /* 0x00001006ff117984 */ /* 0x000ee20008000800 */
[----:B-1----:R-:W-:Y:S01]  /*0660*/  FADD R12, R15, R12 ;  /* 0x0000000c0f0c7221 */ /* 0x002fe20000000000 */
[----:B0-----:R-:W-:-:S03]  /*0670*/  IMAD R15, R4, UR8, R5 ;  /* 0x00000008040f7c24 */ /* 0x001fc6000f8e0205 */
[----:B------:R-:W-:Y:S01]  /*0680*/  FADD R12, R12, R13 ;  /* 0x0000000d0c0c7221 */ /* 0x000fe20000000000 */
[----:B--2---:R-:W-:-:S04]  /*0690*/  IMAD.WIDE.U32 R10, R15, 0x4, R10 ;  /* 0x000000040f0a7825 */ /* 0x004fc800078e000a */
[----:B---3--:R-:W-:-:S05]  /*06a0*/  FADD R17, R12, R17 ;  /* 0x000000110c117221 */ /* 0x008fca0000000000 */
[----:B------:R1:W-:Y:S02]  /*06b0*/  STG.E desc[UR10][R10.64], R17 ;  /* 0x000000110a007986 */ /* 0x0003e4000c10190a */
.L_x_30:
[----:B------:R-:W-:Y:S05]  /*06c0*/  BSYNC.RECONVERGENT B0 ;  /* 0x0000000000007941 */ /* 0x000fea0003800200 */
.L_x_29:
[----:B------:R-:W2:Y:S01]  /*06d0*/  LDCU UR6, c[0x0][0x388] ;  /* 0x00007100ff0677ac */ /* 0x000ea20008000800 */
[----:B----4-:R-:W-:-:S05]  /*06e0*/  IMAD.IADD R4, R9, 0x1, R4 ;  /* 0x0000000109047824 */ /* 0x010fca00078e0204 */
[----:B--2---:R-:W-:-:S13]  /*06f0*/  ISETP.GE.AND P0, PT, R4, UR6, PT ;  /* 0x0000000604007c0c */ /* 0x004fda000bf06270 */
[----:B------:R-:W-:Y:S05]  /*0700*/  @!P0 BRA `(.L_x_31) ;  /* 0xfffffff800d08947 */ /* 0x000fea000383ffff */
[----:B------:R-:W-:Y:S05]  /*0710*/  EXIT ;  /* 0x000000000000794d */ /* 0x000fea0003800000 */
        .weak           $__internal_2_$__cuda_sm20_div_rn_f64_full
        .type           $__internal_2_$__cuda_sm20_div_rn_f64_full,@function
        .size           $__internal_2_$__cuda_sm20_div_rn_f64_full,(.L_x_285 - $__internal_2_$__cuda_sm20_div_rn_f64_full)
$__internal_2_$__cuda_sm20_div_rn_f64_full:
[C---:B------:R-:W-:Y:S01]  /*0720*/  FSETP.GEU.AND P0, PT, |R9|.reuse, 1.469367938527859385e-39, PT ;  /* 0x001000000900780b */ /* 0x040fe20003f0e200 */
[----:B------:R-:W-:Y:S01]  /*0730*/  IMAD.MOV.U32 R20, RZ, RZ, 0x40000000 ;  /* 0x40000000ff147424 */ /* 0x000fe200078e00ff */
[C---:B------:R-:W-:Y:S01]  /*0740*/  LOP3.LUT R2, R9.reuse, 0x800fffff, RZ, 0xc0, !PT ;  /* 0x800fffff09027812 */ /* 0x040fe200078ec0ff */
[----:B------:R-:W-:Y:S01]  /*0750*/  IMAD.MOV.U32 R7, RZ, RZ, 0x1ca00000 ;  /* 0x1ca00000ff077424 */ /* 0x000fe200078e00ff */
[----:B------:R-:W-:Y:S02]  /*0760*/  MOV R12, 0x1 ;  /* 0x00000001000c7802 */ /* 0x000fe40000000f00 */
[----:B------:R-:W-:Y:S01]  /*0770*/  LOP3.LUT R3, R2, 0x3ff00000, RZ, 0xfc, !PT ;  /* 0x3ff0000002037812 */ /* 0x000fe200078efcff */
[----:B------:R-:W-:Y:S01]  /*0780*/  IMAD.MOV.U32 R2, RZ, RZ, R8 ;  /* 0x000000ffff027224 */ /* 0x000fe200078e0008 */
[----:B------:R-:W-:Y:S02]  /*0790*/  LOP3.LUT R11, R9, 0x7ff00000, RZ, 0xc0, !PT ;  /* 0x7ff00000090b7812 */ /* 0x000fe400078ec0ff */
[----:B------:R-:W-:-:S02]  /*07a0*/  IADD3 R21, PT, PT, R20, -0x1, RZ ;  /* 0xffffffff14157810 */ /* 0x000fc40007ffe0ff */
[----:B------:R-:W-:Y:S01]  /*07b0*/  ISETP.LE.U32.AND P1, PT, R11, 0x40000000, PT ;  /* 0x400000000b00780c */ /* 0x000fe20003f23070 */
[----:B------:R-:W-:-:S06]  /*07c0*/  @!P0 DMUL R2, R8, 8.98846567431157953865e+307 ;  /* 0x7fe0000008028828 */ /* 0x000fcc0000000000 */
[----:B------:R-:W0:Y:S04]  /*07d0*/  MUFU.RCP64H R13, R3 ;  /* 0x00000003000d7308 */ /* 0x000e280000001800 */
[----:B------:R-:W-:Y:S02]  /*07e0*/  @!P0 LOP3.LUT R11, R3, 0x7ff00000, RZ, 0xc0, !PT ;  /* 0x7ff00000030b8812 */ /* 0x000fe400078ec0ff */
[----:B------:R-:W-:-:S03]  /*07f0*/  ISETP.GT.U32.AND P0, PT, R21, 0x7feffffe, PT ;  /* 0x7feffffe1500780c */ /* 0x000fc60003f04070 */
[----:B------:R-:W-:-:S05]  /*0800*/  VIADD R21, R11, 0xffffffff ;  /* 0xffffffff0b157836 */ /* 0x000fca0000000000 */
[----:B------:R-:W-:Y:S01]  /*0810*/  ISETP.GT.U32.OR P0, PT, R21, 0x7feffffe, P0 ;  /* 0x7feffffe1500780c */ /* 0x000fe20000704470 */
[----:B0-----:R-:W-:-:S08]  /*0820*/  DFMA R14, R12, -R2, 1 ;  /* 0x3ff000000c0e742b */ /* 0x001fd00000000802 */
[----:B------:R-:W-:-:S08]  /*0830*/  DFMA R14, R14, R14, R14 ;  /* 0x0000000e0e0e722b */ /* 0x000fd0000000000e */
[----:B------:R-:W-:-:S08]  /*0840*/  DFMA R14, R12, R14, R12 ;  /* 0x0000000e0c0e722b */ /* 0x000fd0000000000c */
[----:B------:R-:W-:-:S08]  /*0850*/  DFMA R12, R14, -R2, 1 ;  /* 0x3ff000000e0c742b */ /* 0x000fd00000000802 */
[----:B------:R-:W-:Y:S01]  /*0860*/  DFMA R14, R14, R12, R14 ;  /* 0x0000000c0e0e722b */ /* 0x000fe2000000000e */
[----:B------:R-:W-:Y:S01]  /*0870*/  SEL R13, R7, 0x63400000, !P1 ;  /* 0x63400000070d7807 */ /* 0x000fe20004800000 */
[----:B------:R-:W-:-:S06]  /*0880*/  IMAD.MOV.U32 R12, RZ, RZ, RZ ;  /* 0x000000ffff0c7224 */ /* 0x000fcc00078e00ff */
[----:B------:R-:W-:-:S08]  /*0890*/  DMUL R16, R14, R12 ;  /* 0x0000000c0e107228 */ /* 0x000fd00000000000 */
[----:B------:R-:W-:-:S08]  /*08a0*/  DFMA R18, R16, -R2, R12 ;  /* 0x800000021012722b */ /* 0x000fd0000000000c */
[----:B------:R-:W-:Y:S01]  /*08b0*/  DFMA R14, R14, R18, R16 ;  /* 0x000000120e0e722b */ /* 0x000fe20000000010 */
[----:B------:R-:W-:Y:S10]  /*08c0*/  @P0 BRA `(.L_x_32) ;  /* 0x0000000000740947 */ /* 0x000ff40003800000 */
[----:B------:R-:W-:Y:S01]  /*08d0*/  LOP3.LUT R17, R9, 0x7ff00000, RZ, 0xc0, !PT ;  /* 0x7ff0000009117812 */ /* 0x000fe200078ec0ff */
[----:B------:R-:W-:Y:S02]  /*08e0*/  IMAD.MOV.U32 R11, RZ, RZ, 0x40000000 ;  /* 0x40000000ff0b7424 */ /* 0x000fe400078e00ff */
[----:B------:R-:W-:Y:S01]  /*08f0*/  IMAD.MOV.U32 R18, RZ, RZ, RZ ;  /* 0x000000ffff127224 */ /* 0x000fe200078e00ff */
[----:B------:R-:W-:Y:S01]  /*0900*/  ISETP.LE.U32.AND P0, PT, R17, 0x40000000, PT ;  /* 0x400000001100780c */ /* 0x000fe20003f03070 */
[----:B------:R-:W-:-:S05]  /*0910*/  IMAD.MOV R16, RZ, RZ, -R17 ;  /* 0x000000ffff107224 */ /* 0x000fca00078e0a11 */
[----:B------:R-:W-:Y:S02]  /*0920*/  VIADDMNMX R11, R16, R11, 0xb9600000, !PT ;  /* 0xb9600000100b7446 */ /* 0x000fe4000780010b */
[----:B------:R-:W-:Y:S02]  /*0930*/  SEL R16, R7, 0x63400000, !P0 ;  /* 0x6340000007107807 */ /* 0x000fe40004000000 */
[----:B------:R-:W-:-:S04]  /*0940*/  VIMNMX R11, PT, PT, R11, 0x46a00000, PT ;  /* 0x46a000000b0b7848 */ /* 0x000fc80003fe0100 */
[----:B------:R-:W-:-:S05]  /*0950*/  IADD3 R11, PT, PT, R11, -R16, RZ ;  /* 0x800000100b0b7210 */ /* 0x000fca0007ffe0ff */
[----:B------:R-:W-:-:S06]  /*0960*/  VIADD R19, R11, 0x7fe00000 ;  /* 0x7fe000000b137836 */ /* 0x000fcc0000000000 */
        /* <DEDUP_REMOVED lines=9> */
[C---:B------:R-:W-:Y:S01]  /*0a00*/  IADD3 R3, PT, PT, -R11.reuse, RZ, RZ ;  /* 0x000000ff0b037210 */ /* 0x040fe20007ffe1ff */
[----:B------:R-:W-:Y:S01]  /*0a10*/  IMAD.MOV.U32 R2, RZ, RZ, RZ ;  /* 0x000000ffff027224 */ /* 0x000fe200078e00ff */
[----:B------:R-:W-:-:S05]  /*0a20*/  IADD3 R11, PT, PT, -R11, -0x43300000, RZ ;  /* 0xbcd000000b0b7810 */ /* 0x000fca0007ffe1ff */
[----:B------:R-:W-:Y:S02]  /*0a30*/  DFMA R2, R16, -R2, R14 ;  /* 0x800000021002722b */ /* 0x000fe4000000000e */
[----:B------:R-:W-:-:S08]  /*0a40*/  DMUL.RP R14, R14, R18 ;  /* 0x000000120e0e7228 */ /* 0x000fd00000008000 */
[----:B------:R-:W-:Y:S02]  /*0a50*/  FSETP.NEU.AND P0, PT, |R3|, R11, PT ;  /* 0x0000000b0300720b */ /* 0x000fe40003f0d200 */
[----:B------:R-:W-:Y:S02]  /*0a60*/  LOP3.LUT R9, R15, R9, RZ, 0x3c, !PT ;  /* 0x000000090f097212 */ /* 0x000fe400078e3cff */
[----:B------:R-:W-:Y:S02]  /*0a70*/  FSEL R16, R14, R16, !P0 ;  /* 0x000000100e107208 */ /* 0x000fe40004000000 */
[----:B------:R-:W-:Y:S01]  /*0a80*/  FSEL R17, R9, R17, !P0 ;  /* 0x0000001109117208 */ /* 0x000fe20004000000 */
[----:B------:R-:W-:Y:S06]  /*0a90*/  BRA `(.L_x_33) ;  /* 0x0000000000447947 */ /* 0x000fec0003800000 */
.L_x_32:
[----:B------:R-:W-:-:S14]  /*0aa0*/  DSETP.NAN.AND P0, PT, R8, R8, PT ;  /* 0x000000080800722a */ /* 0x000fdc0003f08000 */
[----:B------:R-:W-:Y:S05]  /*0ab0*/  @P0 BRA `(.L_x_34) ;  /* 0x0000000000340947 */ /* 0x000fea0003800000 */
[----:B------:R-:W-:Y:S01]  /*0ac0*/  ISETP.NE.AND P0, PT, R20, R11, PT ;  /* 0x0000000b1400720c */ /* 0x000fe20003f05270 */
[----:B------:R-:W-:Y:S02]  /*0ad0*/  IMAD.MOV.U32 R16, RZ, RZ, 0x0 ;  /* 0x00000000ff107424 */ /* 0x000fe400078e00ff */
[----:B------:R-:W-:-:S10]  /*0ae0*/  IMAD.MOV.U32 R17, RZ, RZ, -0x80000 ;  /* 0xfff80000ff117424 */ /* 0x000fd400078e00ff */
[----:B------:R-:W-:Y:S05]  /*0af0*/  @!P0 BRA `(.L_x_33) ;  /* 0x00000000002c8947 */ /* 0x000fea0003800000 */
[----:B------:R-:W-:Y:S02]  /*0b00*/  ISETP.NE.AND P0, PT, R20, 0x7ff00000, PT ;  /* 0x7ff000001400780c */ /* 0x000fe40003f05270 */
[----:B------:R-:W-:Y:S02]  /*0b10*/  LOP3.LUT R8, R9, 0x40000000, RZ, 0x3c, !PT ;  /* 0x4000000009087812 */ /* 0x000fe400078e3cff */
[----:B------:R-:W-:Y:S02]  /*0b20*/  ISETP.EQ.OR P0, PT, R11, RZ, !P0 ;  /* 0x000000ff0b00720c */ /* 0x000fe40004702670 */
[----:B------:R-:W-:-:S11]  /*0b30*/  LOP3.LUT R17, R8, 0x80000000, RZ, 0xc0, !PT ;  /* 0x8000000008117812 */ /* 0x000fd600078ec0ff */
[----:B------:R-:W-:Y:S02]  /*0b40*/  @P0 LOP3.LUT R2, R17, 0x7ff00000, RZ, 0xfc, !PT ;  /* 0x7ff0000011020812 */ /* 0x000fe400078efcff */
[----:B------:R-:W-:Y:S01]  /*0b50*/  @!P0 MOV R16, RZ ;  /* 0x000000ff00108202 */ /* 0x000fe20000000f00 */
[----:B------:R-:W-:Y:S02]  /*0b60*/  @P0 IMAD.MOV.U32 R16, RZ, RZ, RZ ;  /* 0x000000ffff100224 */ /* 0x000fe400078e00ff */
[----:B------:R-:W-:Y:S01]  /*0b70*/  @P0 IMAD.MOV.U32 R17, RZ, RZ, R2 ;  /* 0x000000ffff110224 */ /* 0x000fe200078e0002 */
[----:B------:R-:W-:Y:S06]  /*0b80*/  BRA `(.L_x_33) ;  /* 0x0000000000087947 */ /* 0x000fec0003800000 */
.L_x_34:
[----:B------:R-:W-:Y:S01]  /*0b90*/  LOP3.LUT R17, R9, 0x80000, RZ, 0xfc, !PT ;  /* 0x0008000009117812 */ /* 0x000fe200078efcff */
[----:B------:R-:W-:-:S07]  /*0ba0*/  IMAD.MOV.U32 R16, RZ, RZ, R8 ;  /* 0x000000ffff107224 */ /* 0x000fce00078e0008 */
.L_x_33:
[----:B------:R-:W-:Y:S01]  /*0bb0*/  IMAD.MOV.U32 R11, RZ, RZ, 0x0 ;  /* 0x00000000ff0b7424 */ /* 0x000fe200078e00ff */
[----:B------:R-:W-:Y:S01]  /*0bc0*/  MOV R2, R16 ;  /* 0x0000001000027202 */ /* 0x000fe20000000f00 */
[----:B------:R-:W-:Y:S02]  /*0bd0*/  IMAD.MOV.U32 R3, RZ, RZ, R17 ;  /* 0x000000ffff037224 */ /* 0x000fe400078e0011 */
[----:B------:R-:W-:Y:S05]  /*0be0*/  RET.REL.NODEC R10 `(_Z26LayerNormRowReduceInToTempIff7DmeanOpIffEEvPKT_iiPT0_T1_) ;  /* 0xfffffff40a047950 */ /* 0x000fea0003c3ffff */
.L_x_35:
        /* <DEDUP_REMOVED lines=9> */
.L_x_285:


//--------------------- .text._Z27LayerNormRowReduceTempToOutIf6DvarOpIffEEvPKT_iiPS2_T0_ --------------------------
	.section	.text._Z27LayerNormRowReduceTempToOutIf6DvarOpIffEEvPKT_iiPS2_T0_,"ax",@progbits
	.align	128
        .global         _Z27LayerNormRowReduceTempToOutIf6DvarOpIffEEvPKT_iiPS2_T0_
        .type           _Z27LayerNormRowReduceTempToOutIf6DvarOpIffEEvPKT_iiPS2_T0_,@function
        .size           _Z27LayerNormRowReduceTempToOutIf6DvarOpIffEEvPKT_iiPS2_T0_,(.L_x_295 - _Z27LayerNormRowReduceTempToOutIf6DvarOpIffEEvPKT_iiPS2_T0_)
        .other          _Z27LayerNormRowReduceTempToOutIf6DvarOpIffEEvPKT_iiPS2_T0_,@"STO_CUDA_ENTRY STV_DEFAULT"
_Z27LayerNormRowReduceTempToOutIf6DvarOpIffEEvPKT_iiPS2_T0_:
.text._Z27LayerNormRowReduceTempToOutIf6DvarOpIffEEvPKT_iiPS2_T0_:
        /* <DEDUP_REMOVED lines=31> */
.L_x_47:
        /* <DEDUP_REMOVED lines=15> */
.L_x_40:
        /* <DEDUP_REMOVED lines=40> */
.L_x_39:
[----:B------:R-:W-:Y:S05]  /*0560*/  BSYNC.RECONVERGENT B1 ;  /* 0x0000000000017941 */ /* 0x000fea0003800200 */
.L_x_38:
        /* <DEDUP_REMOVED lines=24> */
.L_x_42:
[----:B------:R-:W-:Y:S05]  /*06f0*/  BSYNC.RECONVERGENT B1 ;  /* 0x0000000000017941 */ /* 0x000fea0003800200 */
.L_x_41:
        /* <DEDUP_REMOVED lines=16> */
.L_x_44:
[----:B------:R-:W-:Y:S05]  /*0800*/  BSYNC.RECONVERGENT B1 ;  /* 0x0000000000017941 */ /* 0x000fea0003800200 */
.L_x_43:
        /* <DEDUP_REMOVED lines=13> */
.L_x_37:
[----:B------:R-:W-:Y:S05]  /*08e0*/  BSYNC.RECONVERGENT B0 ;  /* 0x0000000000007941 */ /* 0x000fea0003800200 */
.L_x_36:
        /* <DEDUP_REMOVED lines=27> */
.L_x_46:
[----:B------:R-:W-:Y:S05]  /*0aa0*/  BSYNC.RECONVERGENT B0 ;  /* 0x0000000000007941 */ /* 0x000fea0003800200 */
.L_x_45:
[----:B------:R-:W2:Y:S01]  /*0ab0*/  LDCU UR5, c[0x0][0x388] ;  /* 0x00007100ff0577ac */ /* 0x000ea20008000800 */
[----:B------:R-:W-:-:S04]  /*0ac0*/  IADD3 R7, PT, PT, R6, R7, RZ ;  /* 0x0000000706077210 */ /* 0x000fc80007ffe0ff */
[----:B--2---:R-:W-:-:S13]  /*0ad0*/  ISETP.GE.AND P2, PT, R7, UR5, PT ;  /* 0x0000000507007c0c */ /* 0x004fda000bf46270 */
[----:B------:R-:W-:Y:S05]  /*0ae0*/  @!P2 BRA `(.L_x_47) ;  /* 0xfffffff400c0a947 */ /* 0x000fea000383ffff */
[----:B------:R-:W-:Y:S05]  /*0af0*/  EXIT ;  /* 0x000000000000794d */ /* 0x000fea0003800000 */
.L_x_48:
        /* <DEDUP_REMOVED lines=16> */
.L_x_295:


//--------------------- .text._Z26LayerNormRowReduceInToTempIff6DvarOpIffEEvPKT_iiPT0_T1_ --------------------------
	.section	.text._Z26LayerNormRowReduceInToTempIff6DvarOpIffEEvPKT_iiPT0_T1_,"ax",@progbits
	.align	128
        .global         _Z26LayerNormRowReduceInToTempIff6DvarOpIffEEvPKT_iiPT0_T1_
        .type           _Z26LayerNormRowReduceInToTempIff6DvarOpIffEEvPKT_iiPT0_T1_,@function
        .size           _Z26LayerNormRowReduceInToTempIff6DvarOpIffEEvPKT_iiPT0_T1_,(.L_x_296 - _Z26LayerNormRowReduceInToTempIff6DvarOpIffEEvPKT_iiPT0_T1_)
        .other          _Z26LayerNormRowReduceInToTempIff6DvarOpIffEEvPKT_iiPT0_T1_,@"STO_CUDA_ENTRY STV_DEFAULT"
_Z26LayerNormRowReduceInToTempIff6DvarOpIffEEvPKT_iiPT0_T1_:
.text._Z26LayerNormRowReduceInToTempIff6DvarOpIffEEvPKT_iiPT0_T1_:
[----:B------:R-:W-:Y:S08]  /*0000*/  LDC R1, c[0x0][0x37c] ;  /* 0x0000df00ff017b82 */ /* 0x000ff00000000800 */
[----:B------:R-:W0:Y:S08]  /*0010*/  S2UR UR8, SR_CTAID.Y ;  /* 0x00000000000879c3 */ /* 0x000e300000002600 */
[----:B------:R-:W0:Y:S02]  /*0020*/  LDC R0, c[0x0][0x388] ;  /* 0x0000e200ff007b82 */ /* 0x000e240000000800 */
[----:B0-----:R-:W-:-:S13]  /*0030*/  ISETP.LE.AND P0, PT, R0, UR8, PT ;  /* 0x0000000800007c0c */ /* 0x001fda000bf03270 */
[----:B------:R-:W-:Y:S05]  /*0040*/  @P0 EXIT ;  /* 0x000000000000094d */ /* 0x000fea0003800000 */
[----:B------:R-:W0:Y:S01]  /*0050*/  S2R R0, SR_TID.X ;  /* 0x0000000000007919 */ /* 0x000e220000002100 */
[----:B------:R-:W1:Y:S01]  /*0060*/  LDCU UR6, c[0x0][0x360] ;  /* 0x00006c00ff0677ac */ /* 0x000e620008000800 */
[----:B------:R-:W2:Y:S01]  /*0070*/  S2UR UR5, SR_CgaCtaId ;  /* 0x00000000000579c3 */ /* 0x000ea20000008800 */
[----:B------:R-:W-:Y:S01]  /*0080*/  MOV R4, UR8 ;  /* 0x0000000800047c02 */ /* 0x000fe20008000f00 */
[----:B------:R-:W3:Y:S01]  /*0090*/  S2R R3, SR_CTAID.X ;  /* 0x0000000000037919 */ /* 0x000ee20000002500 */
[----:B------:R-:W1:Y:S01]  /*00a0*/  LDCU UR9, c[0x0][0x370] ;  /* 0x00006e00ff0977ac */ /* 0x000e620008000800 */
[----:B------:R-:W4:Y:S01]  /*00b0*/  S2R R26, SR_LANEID ;  /* 0x00000000001a7919 */ /* 0x000f220000000000 */
[----:B------:R-:W-:-:S03]  /*00c0*/  UMOV UR4, 0x400 ;  /* 0x0000040000047882 */ /* 0x000fc60000000000 */
[----:B------:R-:W4:Y:S01]  /*00d0*/  LDC R2, c[0x0][0x374] ;  /* 0x0000dd00ff027b82 */ /* 0x000f220000000800 */
[----:B------:R-:W0:Y:S01]  /*00e0*/  LDCU.64 UR10, c[0x0][0x358] ;  /* 0x00006b00ff0a77ac */ /* 0x000e220008000a00 */
[----:B-1----:R-:W-:Y:S02]  /*00f0*/  UIMAD UR7, UR6, UR9, URZ ;  /* 0x00000009060772a4 */ /* 0x002fe4000f8e02ff */
[----:B--2---:R-:W-:Y:S01]  /*0100*/  ULEA UR4, UR5, UR4, 0x18 ;  /* 0x0000000405047291 */ /* 0x004fe2000f8ec0ff */
[--C-:B0-----:R-:W-:Y:S01]  /*0110*/  SHF.R.U32.HI R6, RZ, 0x3, R0.reuse ;  /* 0x00000003ff067819 */ /* 0x101fe20000011600 */
[----:B---3--:R-:W-:-:S03]  /*0120*/  IMAD R5, R3, UR6, R0 ;  /* 0x0000000603057c24 */ /* 0x008fc6000f8e0200 */
[----:B------:R-:W-:-:S07]  /*0130*/  LOP3.LUT R6, R6, 0x7c, RZ, 0xc0, !PT ;  /* 0x0000007c06067812 */ /* 0x000fce00078ec0ff */
.L_x_54:
[----:B0-----:R-:W0:Y:S01]  /*0140*/  LDCU UR5, c[0x0][0x38c] ;  /* 0x00007180ff0577ac */ /* 0x001e220008000800 */
[----:B------:R-:W-:Y:S01]  /*0150*/  BSSY.RECONVERGENT B0, `(.L_x_49) ;  /* 0x0000025000007945 */ /* 0x000fe20003800200 */
[----:B-1----:R-:W-:Y:S01]  /*0160*/  HFMA2 R7, -RZ, RZ, 0, 0 ;  /* 0x00000000ff077431 */ /* 0x002fe200000001ff */
[----:B------:R-:W1:Y:S01]  /*0170*/  LDCU UR6, c[0x0][0x3b8] ;  /* 0x00007700ff0677ac */ /* 0x000e620008000800 */
[----:B0-----:R-:W-:-:S13]  /*0180*/  ISETP.GE.AND P0, PT, R5, UR5, PT ;  /* 0x0000000505007c0c */ /* 0x001fda000bf06270 */
[----:B-1----:R-:W-:Y:S05]  /*0190*/  @P0 BRA `(.L_x_50) ;  /* 0x0000000000800947 */ /* 0x002fea0003800000 */
[----:B------:R-:W0:Y:S08]  /*01a0*/  LDC.64 R18, c[0x0][0x3a8] ;  /* 0x0000ea00ff127b82 */ /* 0x000e300000000a00 */
[----:B------:R-:W1:Y:S08]  /*01b0*/  LDC.64 R16, c[0x0][0x3b0] ;  /* 0x0000ec00ff107b82 */ /* 0x000e700000000a00 */
[----:B------:R-:W2:Y:S01]  /*01c0*/  LDC.64 R8, c[0x0][0x380] ;  /* 0x0000e000ff087b82 */ /* 0x000ea20000000a00 */
[----:B0-----:R-:W-:-:S07]  /*01d0*/  IMAD.WIDE R18, R4, 0x4, R18 ;  /* 0x0000000404127825 */ /* 0x001fce00078e0212 */
[----:B------:R-:W0:Y:S01]  /*01e0*/  LDC.64 R10, c[0x0][0x398] ;  /* 0x0000e600ff0a7b82 */ /* 0x000e220000000a00 */
[----:B------:R-:W3:Y:S01]  /*01f0*/  LDG.E R18, desc[UR10][R18.64] ;  /* 0x0000000a12127981 */ /* 0x000ee2000c1e1900 */
[----:B-1----:R-:W-:-:S06]  /*0200*/  IMAD.WIDE R16, R4, 0x4, R16 ;  /* 0x0000000404107825 */ /* 0x002fcc00078e0210 */
[----:B------:R-:W1:Y:S01]  /*0210*/  LDC.64 R12, c[0x0][0x3a0] ;  /* 0x0000e800ff0c7b82 */ /* 0x000e620000000a00 */
[----:B------:R0:W5:Y:S01]  /*0220*/  LDG.E R22, desc[UR10][R16.64] ;  /* 0x0000000a10167981 */ /* 0x000162000c1e1900 */
[----:B------:R-:W-:Y:S01]  /*0230*/  MOV R23, R5 ;  /* 0x0000000500177202 */ /* 0x000fe20000000f00 */
[----:B---3--:R-:W-:-:S04]  /*0240*/  FMUL R7, R18, R18 ;  /* 0x0000001212077220 */ /* 0x008fc80000400000 */
[----:B------:R-:W-:Y:S01]  /*0250*/  FMUL R14, R18, R7 ;  /* 0x00000007120e7220 */ /* 0x000fe20000400000 */
[----:B------:R-:W-:-:S05]  /*0260*/  MOV R7, RZ ;  /* 0x000000ff00077202 */ /* 0x000fca0000000f00 */
[----:B012---:R-:W3:Y:S02]  /*0270*/  F2F.F64.F32 R14, R14 ;  /* 0x0000000e000e7310 */ /* 0x007ee40000201800 */
.L_x_51:
[----:B------:R-:W-:Y:S02]  /*0280*/  IMAD R21, R4, UR6, R23 ;  /* 0x0000000604157c24 */ /* 0x000fe4000f8e0217 */
[----:B------:R-:W-:-:S04]  /*0290*/  IMAD.WIDE R16, R23, 0x4, R10 ;  /* 0x0000000417107825 */ /* 0x000fc800078e020a */
[C---:B------:R-:W-:Y:S02]  /*02a0*/  IMAD.WIDE R18, R21.reuse, 0x4, R8 ;  /* 0x0000000415127825 */ /* 0x040fe400078e0208 */
[----:B------:R-:W2:Y:S02]  /*02b0*/  LDG.E R17, desc[UR10][R16.64] ;  /* 0x0000000a10117981 */ /* 0x000ea4000c1e1900 */
[----:B------:R-:W-:Y:S02]  /*02c0*/  IMAD.WIDE R20, R21, 0x4, R12 ;  /* 0x0000000415147825 */ /* 0x000fe400078e020c */
[----:B------:R-:W2:Y:S04]  /*02d0*/  LDG.E.CONSTANT R18, desc[UR10][R18.64] ;  /* 0x0000000a12127981 */ /* 0x000ea8000c1e9900 */
[----:B------:R-:W4:Y:S01]  /*02e0*/  LDG.E R21, desc[UR10][R20.64] ;  /* 0x0000000a14157981 */ /* 0x000f22000c1e1900 */
[----:B------:R-:W-:-:S04]  /*02f0*/  IADD3 R23, PT, PT, R23, UR7, RZ ;  /* 0x0000000717177c10 */ /* 0x000fc8000fffe0ff */
[----:B------:R-:W-:Y:S01]  /*0300*/  ISETP.GE.AND P0, PT, R23, UR5, PT ;  /* 0x0000000517007c0c */ /* 0x000fe2000bf06270 */
[----:B--2---:R-:W-:Y:S01]  /*0310*/  FMUL R24, R18, R17 ;  /* 0x0000001112187220 */ /* 0x004fe20000400000 */
[----:B----45:R-:W-:-:S04]  /*0320*/  FADD R25, -R22, R21 ;  /* 0x0000001516197221 */ /* 0x030fc80000000100 */
[----:B------:R-:W-:-:S04]  /*0330*/  FMUL R27, R24, R25 ;  /* 0x00000019181b7220 */ /* 0x000fc80000400000 */
[----:B------:R-:W0:Y:S02]  /*0340*/  F2F.F64.F32 R24, R27 ;  /* 0x0000001b00187310 */ /* 0x000e240000201800 */
[----:B0-----:R-:W-:-:S08]  /*0350*/  DMUL R24, R24, -0.5 ;  /* 0xbfe0000018187828 */ /* 0x001fd00000000000 */
[----:B---3--:R-:W-:-:S10]  /*0360*/  DMUL R24, R14, R24 ;  /* 0x000000180e187228 */ /* 0x008fd40000000000 */
[----:B------:R-:W0:Y:S02]  /*0370*/  F2F.F32.F64 R24, R24 ;  /* 0x0000001800187310 */ /* 0x000e240000301000 */
[----:B0-----:R-:W-:Y:S01]  /*0380*/  FADD R7, R24, R7 ;  /* 0x0000000718077221 */ /* 0x001fe20000000000 */
[----:B------:R-:W-:Y:S06]  /*0390*/  @!P0 BRA `(.L_x_51) ;  /* 0xfffffffc00b88947 */ /* 0x000fec000383ffff */
.L_x_50:
[----:B------:R-:W-:Y:S05]  /*03a0*/  BSYNC.RECONVERGENT B0 ;  /* 0x0000000000007941 */ /* 0x000fea0003800200 */
.L_x_49:
[----:B------:R-:W0:Y:S01]  /*03b0*/  SHFL.DOWN P0, R8, R7, 0x1, 0x1f ;  /* 0x08201f0007087f89 */ /* 0x000e220000000000 */
[----:B----4-:R-:W-:Y:S01]  /*03c0*/  ISETP.NE.AND P1, PT, R26, RZ, PT ;  /* 0x000000ff1a00720c */ /* 0x010fe20003f25270 */
        /* <DEDUP_REMOVED lines=26> */
.L_x_53:
[----:B------:R-:W-:Y:S05]  /*0570*/  BSYNC.RECONVERGENT B0 ;  /* 0x0000000000007941 */ /* 0x000fea0003800200 */
.L_x_52:
[----:B------:R-:W2:Y:S01]  /*0580*/  LDCU UR5, c[0x0][0x388] ;  /* 0x00007100ff0577ac */ /* 0x000ea20008000800 */
[----:B------:R-:W-:-:S04]  /*0590*/  IADD3 R4, PT, PT, R2, R4, RZ ;  /* 0x0000000402047210 */ /* 0x000fc80007ffe0ff */
[----:B--2---:R-:W-:-:S13]  /*05a0*/  ISETP.GE.AND P0, PT, R4, UR5, PT ;  /* 0x0000000504007c0c */ /* 0x004fda000bf06270 */
[----:B------:R-:W-:Y:S05]  /*05b0*/  @!P0 BRA `(.L_x_54) ;  /* 0xfffffff800e08947 */ /* 0x000fea000383ffff */
[----:B------:R-:W-:Y:S05]  /*05c0*/  EXIT ;  /* 0x000000000000794d */ /* 0x000fea0003800000 */
.L_x_55:
        /* <DEDUP_REMOVED lines=11> */
.L_x_296:


//--------------------- .text._Z25LayerNormRowReduceInToOutIff6DvarOpIffE7DmeanOpIffEEvPKT_iiPT0_S8_T1_T2_ --------------------------
	.section	.text._Z25LayerNormRowReduceInToOutIff6DvarOpIffE7DmeanOpIffEEvPKT_iiPT0_S8_T1_T2_,"ax",@progbits
	.align	128
        .global         _Z25LayerNormRowReduceInToOutIff6DvarOpIffE7DmeanOpIffEEvPKT_iiPT0_S8_T1_T2_
        .type           _Z25LayerNormRowReduceInToOutIff6DvarOpIffE7DmeanOpIffEEvPKT_iiPT0_S8_T1_T2_,@function
        .size           _Z25LayerNormRowReduceInToOutIff6DvarOpIffE7DmeanOpIffEEvPKT_iiPT0_S8_T1_T2_,(.L_x_286 - _Z25LayerNormRowReduceInToOutIff6DvarOpIffE7DmeanOpIffEEvPKT_iiPT0_S8_T1_T2_)
        .other          _Z25LayerNormRowReduceInToOutIff6DvarOpIffE7DmeanOpIffEEvPKT_iiPT0_S8_T1_T2_,@"STO_CUDA_ENTRY STV_DEFAULT"
_Z25LayerNormRowReduceInToOutIff6DvarOpIffE7DmeanOpIffEEvPKT_iiPT0_S8_T1_T2_:
.text._Z25LayerNormRowReduceInToOutIff6DvarOpIffE7DmeanOpIffEEvPKT_iiPT0_S8_T1_T2_:
[----:B------:R-:W-:Y:S08]  /*0000*/  LDC R1, c[0x0][0x37c] ;  /* 0x0000df00ff017b82 */ /* 0x000ff00000000800 */
[----:B------:R-:W0:Y:S08]  /*0010*/  S2UR UR4, SR_CTAID.X ;  /* 0x00000000000479c3 */ /* 0x000e300000002500 */
[----:B------:R-:W0:Y:S02]  /*0020*/  LDC R0, c[0x0][0x388] ;  /* 0x0000e200ff007b82 */ /* 0x000e240000000800 */
[----:B0-----:R-:W-:-:S13]  /*0030*/  ISETP.LE.AND P0, PT, R0, UR4, PT ;  /* 0x0000000400007c0c */ /* 0x001fda000bf03270 */
[----:B------:R-:W-:Y:S05]  /*0040*/  @P0 EXIT ;  /* 0x000000000000094d */ /* 0x000fea0003800000 */
[----:B------:R-:W0:Y:S01]  /*0050*/  LDCU UR5, c[0x0][0x3f0] ;  /* 0x00007e00ff0577ac */ /* 0x000e220008000800 */
[----:B------:R-:W-:Y:S01]  /*0060*/  HFMA2 R2, -RZ, RZ, 0, 5.9604644775390625e-08 ;  /* 0x00000001ff027431 */ /* 0x000fe200000001ff */
[----:B------:R-:W1:Y:S01]  /*0070*/  S2R R0, SR_TID.X ;  /* 0x0000000000007919 */ /* 0x000e620000002100 */
[----:B0-----:R-:W0:Y:S08]  /*0080*/  I2F.F64 R6, UR5 ;  /* 0x0000000500067d12 */ /* 0x001e300008201c00 */
[----:B0-----:R-:W0:Y:S02]  /*0090*/  MUFU.RCP64H R3, R7 ;  /* 0x0000000700037308 */ /* 0x001e240000001800 */
[----:B0-----:R-:W-:-:S08]  /*00a0*/  DFMA R4, -R6, R2, 1 ;  /* 0x3ff000000604742b */ /* 0x001fd00000000102 */
[----:B------:R-:W-:-:S08]  /*00b0*/  DFMA R4, R4, R4, R4 ;  /* 0x000000040404722b */ /* 0x000fd00000000004 */
[----:B------:R-:W-:-:S08]  /*00c0*/  DFMA R4, R2, R4, R2 ;  /* 0x000000040204722b */ /* 0x000fd00000000002 */
[----:B------:R-:W-:-:S08]  /*00d0*/  DFMA R2, -R6, R4, 1 ;  /* 0x3ff000000602742b */ /* 0x000fd00000000104 */
[----:B------:R-:W-:-:S08]  /*00e0*/  DFMA R2, R4, R2, R4 ;  /* 0x000000020402722b */ /* 0x000fd00000000004 */
[----:B------:R-:W-:-:S08]  /*00f0*/  DMUL R4, R2, 2 ;  /* 0x4000000002047828 */ /* 0x000fd00000000000 */
[----:B------:R-:W-:-:S08]  /*0100*/  DFMA R8, -R6, R4, 2 ;  /* 0x400000000608742b */ /* 0x000fd00000000104 */
[----:B------:R-:W-:Y:S01]  /*0110*/  DFMA R2, R2, R8, R4 ;  /* 0x000000080202722b */ /* 0x000fe20000000004 */
[----:B------:R-:W-:-:S09]  /*0120*/  MOV R5, UR4 ;  /* 0x0000000400057c02 */ /* 0x000fd20008000f00 */
[----:B------:R-:W-:-:S05]  /*0130*/  FFMA R4, RZ, R7, R3 ;  /* 0x00000007ff047223 */ /* 0x000fca0000000003 */
[----:B------:R-:W-:-:S13]  /*0140*/  FSETP.GT.AND P0, PT, |R4|, 1.469367938527859385e-39, PT ;  /* 0x001000000400780b */ /* 0x000fda0003f04200 */
[----:B-1----:R-:W-:Y:S05]  /*0150*/  @P0 BRA `(.L_x_56) ;  /* 0x0000000000100947 */ /* 0x002fea0003800000 */
[----:B------:R-:W-:-:S07]  /*0160*/  MOV R4, 0x180 ;  /* 0x0000018000047802 */ /* 0x000fce0000000f00 */
[----:B------:R-:W-:Y:S05]  /*0170*/  CALL.REL.NOINC `($__internal_3_$__cuda_sm20_div_rn_f64_full) ;  /* 0x0000002400847944 */ /* 0x000fea0003c00000 */
[----:B------:R-:W-:Y:S02]  /*0180*/  MOV R2, R12 ;  /* 0x0000000c00027202 */ /* 0x000fe40000000f00 */
[----:B------:R-:W-:-:S07]  /*0190*/  MOV R3, R13 ;  /* 0x0000000d00037202 */ /* 0x000fce0000000f00 */
.L_x_56:
[----:B------:R-:W0:Y:S01]  /*01a0*/  LDC.64 R8, c[0x0][0x3a0] ;  /* 0x0000e800ff087b82 */ /* 0x000e220000000a00 */
[----:B------:R-:W1:Y:S01]  /*01b0*/  LDCU UR8, c[0x0][0x38c] ;  /* 0x00007180ff0877ac */ /* 0x000e620008000800 */
[----:B------:R-:W-:Y:S01]  /*01c0*/  LOP3.LUT R6, RZ, R0, RZ, 0x33, !PT ;  /* 0x00000000ff067212 */ /* 0x000fe200078e33ff */
[----:B------:R-:W2:Y:S05]  /*01d0*/  LDCU.64 UR6, c[0x0][0x380] ;  /* 0x00007000ff0677ac */ /* 0x000eaa0008000a00 */
[----:B------:R-:W3:Y:S01]  /*01e0*/  LDC R4, c[0x0][0x370] ;  /* 0x0000dc00ff047b82 */ /* 0x000ee20000000800 */
[----:B------:R-:W4:Y:S01]  /*01f0*/  LDCU.64 UR4, c[0x0][0x3a8] ;  /* 0x00007500ff0477ac */ /* 0x000f220008000a00 */
[----:B------:R-:W0:Y:S01]  /*0200*/  LDCU.64 UR10, c[0x0][0x358] ;  /* 0x00006b00ff0a77ac */ /* 0x000e220008000a00 */
[----:B-1----:R-:W-:Y:S01]  /*0210*/  IADD3 R6, PT, PT, R6, UR8, RZ ;  /* 0x0000000806067c10 */ /* 0x002fe2000fffe0ff */
[----:B--2---:R-:W-:Y:S01]  /*0220*/  UIADD3 UR6, UP0, UPT, UR6, 0x800, URZ ;  /* 0x0000080006067890 */ /* 0x004fe2000ff1e0ff */
[----:B0-----:R-:W-:Y:S01]  /*0230*/  IMAD.WIDE.U32 R8, R0, 0x4, R8 ;  /* 0x0000000400087825 */ /* 0x001fe200078e0008 */
[----:B----4-:R-:W-:-:S02]  /*0240*/  UIADD3 UR4, UP1, UPT, UR4, 0x800, URZ ;  /* 0x0000080004047890 */ /* 0x010fc4000ff3e0ff */
[----:B------:R-:W-:Y:S01]  /*0250*/  IADD3 RZ, P0, PT, R8, 0x800, RZ ;  /* 0x0000080008ff7810 */ /* 0x000fe20007f1e0ff */
[----:B------:R-:W-:Y:S01]  /*0260*/  UIADD3.X UR7, UPT, UPT, URZ, UR7, URZ, UP0, !UPT ;  /* 0x00000007ff077290 */ /* 0x000fe200087fe4ff */
[----:B------:R-:W-:Y:S01]  /*0270*/  LEA.HI R8, R6, 0x1, RZ, 0x19 ;  /* 0x0000000106087811 */ /* 0x000fe200078fc8ff */
[----:B------:R-:W-:Y:S01]  /*0280*/  UIADD3.X UR5, UPT, UPT, URZ, UR5, URZ, UP1, !UPT ;  /* 0x00000005ff057290 */ /* 0x000fe20008ffe4ff */
[----:B------:R-:W-:Y:S02]  /*0290*/  IADD3.X R7, PT, PT, RZ, R9, RZ, P0, !PT ;  /* 0x00000009ff077210 */ /* 0x000fe400007fe4ff */
[----:B---3--:R-:W-:-:S09]  /*02a0*/  LOP3.LUT R8, R8, 0x3fffff8, RZ, 0xc0, !PT ;  /* 0x03fffff808087812 */ /* 0x008fd200078ec0ff */
.L_x_79:
[----:B0-----:R-:W0:Y:S01]  /*02b0*/  LDCU UR8, c[0x0][0x38c] ;  /* 0x00007180ff0877ac */ /* 0x001e220008000800 */
[----:B------:R-:W-:Y:S01]  /*02c0*/  BSSY.RECONVERGENT B0, `(.L_x_57) ;  /* 0x00000fc000007945 */ /* 0x000fe20003800200 */
[----:B------:R-:W-:Y:S01]  /*02d0*/  HFMA2 R26, -RZ, RZ, 0, 0 ;  /* 0x00000000ff1a7431 */ /* 0x000fe200000001ff */
[----:B0-----:R-:W-:-:S13]  /*02e0*/  ISETP.GE.AND P0, PT, R0, UR8, PT ;  /* 0x0000000800007c0c */ /* 0x001fda000bf06270 */
[----:B-1----:R-:W-:Y:S05]  /*02f0*/  @P0 BRA `(.L_x_58) ;  /* 0x0000000c00e00947 */ /* 0x002fea0003800000 */
[----:B------:R-:W0:Y:S08]  /*0300*/  LDC.64 R16, c[0x0][0x3b0] ;  /* 0x0000ec00ff107b82 */ /* 0x000e300000000a00 */
[----:B------:R-:W1:Y:S01]  /*0310*/  LDC.64 R14, c[0x0][0x3b8] ;  /* 0x0000ee00ff0e7b82 */ /* 0x000e620000000a00 */
[----:B0-----:R-:W-:-:S06]  /*0320*/  IMAD.WIDE R16, R5, 0x4, R16 ;  /* 0x0000000405107825 */ /* 0x001fcc00078e0210 */
[----:B------:R-:W2:Y:S01]  /*0330*/  LDG.E R16, desc[UR10][R16.64] ;  /* 0x0000000a10107981 */ /* 0x000ea2000c1e1900 */
[----:B-1----:R-:W-:-:S05]  /*0340*/  IMAD.WIDE R14, R5, 0x4, R14 ;  /* 0x00000004050e7825 */ /* 0x002fca00078e020e */
[----:B------:R0:W5:Y:S01]  /*0350*/  LDG.E R9, desc[UR10][R14.64] ;  /* 0x0000000a0e097981 */ /* 0x000162000c1e1900 */
[----:B------:R-:W-:Y:S01]  /*0360*/  ISETP.GE.U32.AND P1, PT, R6, 0x380, PT ;  /* 0x000003800600780c */ /* 0x000fe20003f26070 */
[----:B------:R-:W-:Y:S01]  /*0370*/  BSSY.RECONVERGENT B1, `(.L_x_59) ;  /* 0x0000075000017945 */ /* 0x000fe20003800200 */
[----:B------:R-:W-:Y:S02]  /*0380*/  MOV R26, RZ ;  /* 0x000000ff001a7202 */ /* 0x000fe40000000f00 */
[----:B------:R-:W-:Y:S01]  /*0390*/  MOV R10, R0 ;  /* 0x00000000000a7202 */ /* 0x000fe20000000f00 */
[----:B--2---:R-:W-:-:S04]  /*03a0*/  FMUL R11, R16, R16 ;  /* 0x00000010100b7220 */ /* 0x004fc80000400000 */
[----:B------:R-:W-:-:S04]  /*03b0*/  FMUL R11, R16, R11 ;  /* 0x0000000b100b7220 */ /* 0x000fc80000400000 */
[----:B------:R0:W1:Y:S01]  /*03c0*/  F2F.F64.F32 R12, R11 ;  /* 0x0000000b000c7310 */ /* 0x0000620000201800 */
[----:B------:R-:W-:Y:S05]  /*03d0*/  @!P1 BRA `(.L_x_60) ;  /* 0x0000000400b89947 */ /* 0x000fea0003800000 */
[----:B0-----:R-:W0:Y:S01]  /*03e0*/  LDC R11, c[0x0][0x3a0] ;  /* 0x0000e800ff0b7b82 */ /* 0x001e220000000800 */
[----:B------:R-:W2:Y:S01]  /*03f0*/  LDCU UR8, c[0x0][0x3c0] ;  /* 0x00007800ff0877ac */ /* 0x000ea20008000800 */
[----:B------:R-:W-:Y:S02]  /*0400*/  IADD3 R23, PT, PT, -R8, RZ, RZ ;  /* 0x000000ff08177210 */ /* 0x000fe40007ffe1ff */
[----:B------:R-:W-:Y:S02]  /*0410*/  MOV R26, RZ ;  /* 0x000000ff001a7202 */ /* 0x000fe40000000f00 */
[----:B------:R-:W-:Y:S02]  /*0420*/  MOV R17, R7 ;  /* 0x0000000700117202 */ /* 0x000fe40000000f00 */
[----:B------:R-:W-:Y:S02]  /*0430*/  MOV R10, R0 ;  /* 0x00000000000a7202 */ /* 0x000fe40000000f00 */
[----:B0-----:R-:W-:Y:S01]  /*0440*/  LEA R16, R0, R11, 0x2 ;  /* 0x0000000b00107211 */ /* 0x001fe200078e10ff */
[----:B--2---:R-:W-:-:S03]  /*0450*/  IMAD R11, R5, UR8, R0 ;  /* 0x00000008050b7c24 */ /* 0x004fc6000f8e0200 */
[----:B------:R-:W-:-:S07]  /*0460*/  IADD3 R16, PT, PT, R16, 0x800, RZ ;  /* 0x0000080010107810 */ /* 0x000fce0007ffe0ff */
.L_x_61:
[----:B------:R-:W-:Y:S01]  /*0470*/  MOV R14, UR6 ;  /* 0x00000006000e7c02 */ /* 0x000fe20008000f00 */
[----:B------:R-:W2:Y:S01]  /*0480*/  LDG.E R21, desc[UR10][R16.64+-0x800] ;  /* 0xfff8000a10157981 */ /* 0x000ea2000c1e1900 */
[----:B------:R-:W-:-:S03]  /*0490*/  MOV R15, UR7 ;  /* 0x00000007000f7c02 */ /* 0x000fc60008000f00 */
[----:B------:R-:W-:-:S05]  /*04a0*/  IMAD.WIDE R14, R11, 0x4, R14 ;  /* 0x000000040b0e7825 */ /* 0x000fca00078e020e */
[----:B------:R-:W2:Y:S01]  /*04b0*/  LDG.E.CONSTANT R20, desc[UR10][R14.64+-0x800] ;  /* 0xfff8000a0e147981 */ /* 0x000ea2000c1e9900 */
[----:B------:R-:W-:Y:S02]  /*04c0*/  MOV R18, UR4 ;  /* 0x0000000400127c02 */ /* 0x000fe40008000f00 */
[----:B------:R-:W-:Y:S01]  /*04d0*/  MOV R19, UR5 ;  /* 0x0000000500137c02 */ /* 0x000fe20008000f00 */
[----:B------:R-:W3:Y:S02]  /*04e0*/  LDG.E.CONSTANT R22, desc[UR10][R14.64+-0x600] ;  /* 0xfffa000a0e167981 */ /* 0x000ee4000c1e9900 */
[----:B------:R-:W-:Y:S02]  /*04f0*/  IMAD.WIDE R18, R11, 0x4, R18 ;  /* 0x000000040b127825 */ /* 0x000fe400078e0212 */
[----:B------:R-:W4:Y:S04]  /*0500*/  LDG.E.CONSTANT R27, desc[UR10][R14.64+-0x400] ;  /* 0xfffc000a0e1b7981 */ /* 0x000f28000c1e9900 */
[----:B------:R-:W3:Y:S01]  /*0510*/  LDG.E R28, desc[UR10][R18.64+-0x800] ;  /* 0xfff8000a121c7981 */ /* 0x000ee2000c1e1900 */
[----:B--2---:R-:W-:-:S03]  /*0520*/  FMUL R24, R20, R21 ;  /* 0x0000001514187220 */ /* 0x004fc60000400000 */
[----:B------:R-:W2:Y:S04]  /*0530*/  LDG.E R21, desc[UR10][R16.64+-0x600] ;  /* 0xfffa000a10157981 */ /* 0x000ea8000c1e1900 */
[----:B------:R-:W4:Y:S01]  /*0540*/  LDG.E R20, desc[UR10][R18.64+-0x600] ;  /* 0xfffa000a12147981 */ /* 0x000f22000c1e1900 */
[----:B---3-5:R-:W-:-:S04]  /*0550*/  FADD R25, -R9, R28 ;  /* 0x0000001c09197221 */ /* 0x028fc80000000100 */
[----:B------:R-:W-:Y:S02]  /*0560*/  FMUL R25, R24, R25 ;  /* 0x0000001918197220 */ /* 0x000fe40000400000 */
[----:B------:R-:W3:Y:S02]  /*0570*/  LDG.E R24, desc[UR10][R18.64+-0x400] ;  /* 0xfffc000a12187981 */ /* 0x000ee4000c1e1900 */
[----:B------:R-:W0:Y:S01]  /*0580*/  F2F.F64.F32 R28, R25 ;  /* 0x00000019001c7310 */ /* 0x000e220000201800 */
[----:B--2---:R-:W-:Y:S02]  /*0590*/  FMUL R21, R22, R21 ;  /* 0x0000001516157220 */ /* 0x004fe40000400000 */
[----:B------:R-:W2:Y:S01]  /*05a0*/  LDG.E R22, desc[UR10][R16.64+-0x400] ;  /* 0xfffc000a10167981 */ /* 0x000ea2000c1e1900 */
[----:B0-----:R-:W-:-:S08]  /*05b0*/  DMUL R28, R28, -0.5 ;  /* 0xbfe000001c1c7828 */ /* 0x001fd00000000000 */
[----:B-1----:R-:W-:Y:S01]  /*05c0*/  DMUL R28, R12, R28 ;  /* 0x0000001c0c1c7228 */ /* 0x002fe20000000000 */
[----:B----4-:R-:W-:-:S09]  /*05d0*/  FADD R20, -R9, R20 ;  /* 0x0000001409147221 */ /* 0x010fd20000000100 */
[----:B------:R-:W0:Y:S01]  /*05e0*/  F2F.F32.F64 R29, R28 ;  /* 0x0000001c001d7310 */ /* 0x000e220000301000 */
[----:B------:R-:W-:-:S07]  /*05f0*/  FMUL R25, R21, R20 ;  /* 0x0000001415197220 */ /* 0x000fce0000400000 */
[----:B------:R-:W1:Y:S01]  /*0600*/  F2F.F64.F32 R20, R25 ;  /* 0x0000001900147310 */ /* 0x000e620000201800 */
[----:B0-----:R-:W-:Y:S01]  /*0610*/  FADD R26, R29, R26 ;  /* 0x0000001a1d1a7221 */ /* 0x001fe20000000000 */
[----:B-1----:R-:W-:-:S08]  /*0620*/  DMUL R20, R20, -0.5 ;  /* 0xbfe0000014147828 */ /* 0x002fd00000000000 */
[----:B------:R-:W-:-:S06]  /*0630*/  DMUL R20, R12, R20 ;  /* 0x000000140c147228 */ /* 0x000fcc0000000000 */
[----:B------:R0:W-:Y:S04]  /*0640*/  F2F.F32.F64 R25, R20 ;  /* 0x0000001400197310 */ /* 0x0001e80000301000 */
[----:B0-----:R-:W4:Y:S04]  /*0650*/  LDG.E R20, desc[UR10][R16.64+-0x200] ;  /* 0xfffe000a10147981 */ /* 0x001f28000c1e1900 */
[----:B------:R-:W4:Y:S01]  /*0660*/  LDG.E.CONSTANT R21, desc[UR10][R14.64+-0x200] ;  /* 0xfffe000a0e157981 */ /* 0x000f22000c1e9900 */
[----:B--2---:R-:W-:Y:S01]  /*0670*/  FMUL R22, R27, R22 ;  /* 0x000000161b167220 */ /* 0x004fe20000400000 */
[----:B---3--:R-:W-:-:S02]  /*0680*/  FADD R27, -R9, R24 ;  /* 0x00000018091b7221 */ /* 0x008fc40000000100 */
[----:B------:R-:W2:Y:S02]  /*0690*/  LDG.E R24, desc[UR10][R16.64] ;  /* 0x0000000a10187981 */ /* 0x000ea4000c1e1900 */
[----:B------:R-:W-:Y:S02]  /*06a0*/  FMUL R22, R22, R27 ;  /* 0x0000001b16167220 */ /* 0x000fe40000400000 */
[----:B------:R-:W2:Y:S02]  /*06b0*/  LDG.E.CONSTANT R27, desc[UR10][R14.64] ;  /* 0x0000000a0e1b7981 */ /* 0x000ea4000c1e9900 */
[----:B------:R-:W0:Y:S02]  /*06c0*/  F2F.F64.F32 R28, R22 ;  /* 0x00000016001c7310 */ /* 0x000e240000201800 */
[----:B0-----:R-:W-:-:S08]  /*06d0*/  DMUL R28, R28, -0.5 ;  /* 0xbfe000001c1c7828 */ /* 0x001fd00000000000 */
[----:B------:R-:W-:-:S06]  /*06e0*/  DMUL R28, R12, R28 ;  /* 0x0000001c0c1c7228 */ /* 0x000fcc0000000000 */
[----:B------:R0:W-:Y:S04]  /*06f0*/  F2F.F32.F64 R22, R28 ;  /* 0x0000001c00167310 */ /* 0x0001e80000301000 */
[----:B0-----:R-:W3:Y:S04]  /*0700*/  LDG.E R29, desc[UR10][R18.64+-0x200] ;  /* 0xfffe000a121d7981 */ /* 0x001ee8000c1e1900 */
[----:B------:R-:W3:Y:S01]  /*0710*/  LDG.E R28, desc[UR10][R18.64] ;  /* 0x0000000a121c7981 */ /* 0x000ee2000c1e1900 */
[----:B----4-:R-:W-:Y:S01]  /*0720*/  FMUL R20, R21, R20 ;  /* 0x0000001415147220 */ /* 0x010fe20000400000 */
[----:B--2---:R-:W-:Y:S01]  /*0730*/  FMUL R24, R27, R24 ;  /* 0x000000181b187220 */ /* 0x004fe20000400000 */
[----:B---3--:R-:W-:-:S04]  /*0740*/  FADD R21, -R9, R29 ;  /* 0x0000001d09157221 */ /* 0x008fc80000000100 */
[----:B------:R-:W-:-:S04]  /*0750*/  FMUL R29, R20, R21 ;  /* 0x00000015141d7220 */ /* 0x000fc80000400000 */
[----:B------:R-:W0:Y:S01]  /*0760*/  F2F.F64.F32 R20, R29 ;  /* 0x0000001d00147310 */ /* 0x000e220000201800 */
[----:B------:R-:W-:Y:S02]  /*0770*/  FADD R27, -R9, R28 ;  /* 0x0000001c091b7221 */ /* 0x000fe40000000100 */
[----:B------:R-:W2:Y:S01]  /*0780*/  LDG.E.CONSTANT R28, desc[UR10][R14.64+0x200] ;  /* 0x0002000a0e1c7981 */ /* 0x000ea2000c1e9900 */
[----:B0-----:R-:W-:Y:S01]  /*0790*/  DMUL R20, R20, -0.5 ;  /* 0xbfe0000014147828 */ /* 0x001fe20000000000 */
[----:B------:R-:W-:-:S07]  /*07a0*/  FMUL R27, R24, R27 ;  /* 0x0000001b181b7220 */ /* 0x000fce0000400000 */
[----:B------:R-:W-:-:S06]  /*07b0*/  DMUL R20, R12, R20 ;  /* 0x000000140c147228 */ /* 0x000fcc0000000000 */
[----:B------:R-:W-:Y:S08]  /*07c0*/  F2F.F32.F64 R29, R20 ;  /* 0x00000014001d7310 */ /* 0x000ff00000301000 */
[----:B------:R0:W1:Y:S02]  /*07d0*/  F2F.F64.F32 R20, R27 ;  /* 0x0000001b00147310 */ /* 0x0000640000201800 */
[----:B0-----:R-:W2:Y:S01]  /*07e0*/  LDG.E R27, desc[UR10][R16.64+0x200] ;  /* 0x0002000a101b7981 */ /* 0x001ea2000c1e1900 */
[----:B-1----:R-:W-:-:S08]  /*07f0*/  DMUL R20, R20, -0.5 ;  /* 0xbfe0000014147828 */ /* 0x002fd00000000000 */
[----:B------:R-:W-:-:S06]  /*0800*/  DMUL R20, R12, R20 ;  /* 0x000000140c147228 */ /* 0x000fcc0000000000 */
[----:B------:R0:W-:Y:S04]  /*0810*/  F2F.F32.F64 R24, R20 ;  /* 0x0000001400187310 */ /* 0x0001e80000301000 */
[----:B0-----:R-:W3:Y:S01]  /*0820*/  LDG.E R20, desc[UR10][R18.64+0x200] ;  /* 0x0002000a12147981 */ /* 0x001ee2000c1e1900 */
[----:B------:R-:W-:-:S04]  /*0830*/  FADD R25, R26, R25 ;  /* 0x000000191a197221 */ /* 0x000fc80000000000 */
[----:B------:R-:W-:Y:S02]  /*0840*/  FADD R26, R25, R22 ;  /* 0x00000016191a7221 */ /* 0x000fe40000000000 */
[----:B------:R-:W4:Y:S04]  /*0850*/  LDG.E R22, desc[UR10][R16.64+0x400] ;  /* 0x0004000a10167981 */ /* 0x000f28000c1e1900 */
[----:B------:R-:W4:Y:S04]  /*0860*/  LDG.E.CONSTANT R25, desc[UR10][R14.64+0x400] ;  /* 0x0004000a0e197981 */ /* 0x000f28000c1e9900 */
[----:B------:R-:W4:Y:S04]  /*0870*/  LDG.E.CONSTANT R14, desc[UR10][R14.64+0x600] ;  /* 0x0006000a0e0e7981 */ /* 0x000f28000c1e9900 */
[----:B------:R0:W4:Y:S01]  /*0880*/  LDG.E R15, desc[UR10][R16.64+0x600] ;  /* 0x0006000a100f7981 */ /* 0x000122000c1e1900 */
[----:B--2---:R-:W-:Y:S01]  /*0890*/  FMUL R27, R28, R27 ;  /* 0x0000001b1c1b7220 */ /* 0x004fe20000400000 */
[----:B---3--:R-:W-:-:S04]  /*08a0*/  FADD R28, -R9, R20 ;  /* 0x00000014091c7221 */ /* 0x008fc80000000100 */
[----:B------:R-:W-:Y:S02]  /*08b0*/  FMUL R27, R27, R28 ;  /* 0x0000001c1b1b7220 */ /* 0x000fe40000400000 */
[----:B------:R-:W2:Y:S04]  /*08c0*/  LDG.E R28, desc[UR10][R18.64+0x400] ;  /* 0x0004000a121c7981 */ /* 0x000ea8000c1e1900 */
[----:B------:R-:W3:Y:S01]  /*08d0*/  LDG.E R18, desc[UR10][R18.64+0x600] ;  /* 0x0006000a12127981 */ /* 0x000ee2000c1e1900 */
[----:B----4-:R-:W-:Y:S01]  /*08e0*/  FMUL R22, R25, R22 ;  /* 0x0000001619167220 */ /* 0x010fe20000400000 */
[----:B------:R-:W1:Y:S02]  /*08f0*/  F2F.F64.F32 R20, R27 ;  /* 0x0000001b00147310 */ /* 0x000e640000201800 */
[----:B-1----:R-:W-:-:S08]  /*0900*/  DMUL R20, R20, -0.5 ;  /* 0xbfe0000014147828 */ /* 0x002fd00000000000 */
[----:B------:R-:W-:Y:S01]  /*0910*/  DMUL R20, R12, R20 ;  /* 0x000000140c147228 */ /* 0x000fe20000000000 */
[----:B------:R-:W-:Y:S01]  /*0920*/  IADD3 R23, PT, PT, R23, 0x8, RZ ;  /* 0x0000000817177810 */ /* 0x000fe20007ffe0ff */
[----:B------:R-:W-:-:S08]  /*0930*/  FADD R29, R26, R29 ;  /* 0x0000001d1a1d7221 */ /* 0x000fd00000000000 */
[----:B------:R-:W1:Y:S01]  /*0940*/  F2F.F32.F64 R20, R20 ;  /* 0x0000001400147310 */ /* 0x000e620000301000 */
[----:B------:R-:W-:Y:S01]  /*0950*/  ISETP.NE.AND P1, PT, R23, RZ, PT ;  /* 0x000000ff1700720c */ /* 0x000fe20003f25270 */
[----:B------:R-:W-:Y:S01]  /*0960*/  FADD R29, R29, R24 ;  /* 0x000000181d1d7221 */ /* 0x000fe20000000000 */
[----:B0-----:R-:W-:Y:S02]  /*0970*/  IADD3 R16, P2, PT, R16, 0x1000, RZ ;  /* 0x0000100010107810 */ /* 0x001fe40007f5e0ff */
[----:B------:R-:W-:Y:S02]  /*0980*/  IADD3 R10, PT, PT, R10, 0x400, RZ ;  /* 0x000004000a0a7810 */ /* 0x000fe40007ffe0ff */
[----:B------:R-:W-:Y:S01]  /*0990*/  IADD3.X R17, PT, PT, RZ, R17, RZ, P2, !PT ;  /* 0x00000011ff117210 */ /* 0x000fe200017fe4ff */
[----:B-1----:R-:W-:Y:S01]  /*09a0*/  FADD R20, R29, R20 ;  /* 0x000000141d147221 */ /* 0x002fe20000000000 */
[----:B------:R-:W-:Y:S01]  /*09b0*/  IADD3 R11, PT, PT, R11, 0x400, RZ ;  /* 0x000004000b0b7810 */ /* 0x000fe20007ffe0ff */
[----:B--2---:R-:W-:-:S04]  /*09c0*/  FADD R25, -R9, R28 ;  /* 0x0000001c09197221 */ /* 0x004fc80000000100 */
[----:B------:R-:W-:Y:S01]  /*09d0*/  FMUL R22, R22, R25 ;  /* 0x0000001916167220 */ /* 0x000fe20000400000 */
[----:B------:R-:W-:Y:S01]  /*09e0*/  FMUL R25, R14, R15 ;  /* 0x0000000f0e197220 */ /* 0x000fe20000400000 */
[----:B---3--:R-:W-:Y:S02]  /*09f0*/  FADD R28, -R9, R18 ;  /* 0x00000012091c7221 */ /* 0x008fe40000000100 */
[----:B------:R-:W0:Y:S02]  /*0a00*/  F2F.F64.F32 R18, R22 ;  /* 0x0000001600127310 */ /* 0x000e240000201800 */
[----:B------:R-:W-:-:S06]  /*0a10*/  FMUL R25, R25, R28 ;  /* 0x0000001c19197220 */ /* 0x000fcc0000400000 */
[----:B------:R-:W1:Y:S01]  /*0a20*/  F2F.F64.F32 R14, R25 ;  /* 0x00000019000e7310 */ /* 0x000e620000201800 */
[----:B0-----:R-:W-:Y:S02]  /*0a30*/  DMUL R18, R18, -0.5 ;  /* 0xbfe0000012127828 */ /* 0x001fe40000000000 */
[----:B-1----:R-:W-:-:S06]  /*0a40*/  DMUL R14, R14, -0.5 ;  /* 0xbfe000000e0e7828 */ /* 0x002fcc0000000000 */
[C---:B------:R-:W-:Y:S02]  /*0a50*/  DMUL R18, R12.reuse, R18 ;  /* 0x000000120c127228 */ /* 0x040fe40000000000 */
[----:B------:R-:W-:-:S08]  /*0a60*/  DMUL R14, R12, R14 ;  /* 0x0000000e0c0e7228 */ /* 0x000fd00000000000 */
[----:B------:R-:W0:Y:S08]  /*0a70*/  F2F.F32.F64 R19, R18 ;  /* 0x0000001200137310 */ /* 0x000e300000301000 */
[----:B------:R-:W1:Y:S01]  /*0a80*/  F2F.F32.F64 R15, R14 ;  /* 0x0000000e000f7310 */ /* 0x000e620000301000 */
[----:B0-----:R-:W-:-:S04]  /*0a90*/  FADD R20, R20, R19 ;  /* 0x0000001314147221 */ /* 0x001fc80000000000 */
[----:B-1----:R-:W-:Y:S01]  /*0aa0*/  FADD R26, R20, R15 ;  /* 0x0000000f141a7221 */ /* 0x002fe20000000000 */
[----:B------:R-:W-:Y:S06]  /*0ab0*/  @P1 BRA `(.L_x_61) ;  /* 0xfffffff8006c1947 */ /* 0x000fec000383ffff */
.L_x_60:
[----:B------:R-:W-:Y:S05]  /*0ac0*/  BSYNC.RECONVERGENT B1 ;  /* 0x0000000000017941 */ /* 0x000fea0003800200 */
.L_x_59:
[----:B0-----:R-:W-:-:S04]  /*0ad0*/  LEA.HI R11, R6, 0x1, RZ, 0x19 ;  /* 0x00000001060b7811 */ /* 0x001fc800078fc8ff */
[----:B------:R-:W-:-:S04]  /*0ae0*/  LOP3.LUT R14, R11, 0x7, RZ, 0xc0, !PT ;  /* 0x000000070b0e7812 */ /* 0x000fc800078ec0ff */
[----:B------:R-:W-:-:S13]  /*0af0*/  ISETP.NE.AND P1, PT, R14, RZ, PT ;  /* 0x000000ff0e00720c */ /* 0x000fda0003f25270 */
[----:B------:R-:W-:Y:S05]  /*0b00*/  @!P1 BRA `(.L_x_58) ;  /* 0x0000000400dc9947 */ /* 0x000fea0003800000 */
[----:B------:R-:W-:Y:S01]  /*0b10*/  IADD3 R14, PT, PT, R14, -0x1, RZ ;  /* 0xffffffff0e0e7810 */ /* 0x000fe20007ffe0ff */
[----:B------:R-:W-:Y:S01]  /*0b20*/  BSSY.RECONVERGENT B1, `(.L_x_62) ;  /* 0x000003a000017945 */ /* 0x000fe20003800200 */
[----:B------:R-:W-:Y:S02]  /*0b30*/  LOP3.LUT R11, R11, 0x3, RZ, 0xc0, !PT ;  /* 0x000000030b0b7812 */ /* 0x000fe400078ec0ff */
[----:B------:R-:W-:Y:S02]  /*0b40*/  ISETP.GE.U32.AND P1, PT, R14, 0x3, PT ;  /* 0x000000030e00780c */ /* 0x000fe40003f26070 */
[----:B------:R-:W-:-:S11]  /*0b50*/  ISETP.NE.AND P2, PT, R11, RZ, PT ;  /* 0x000000ff0b00720c */ /* 0x000fd60003f45270 */
[----:B------:R-:W-:Y:S05]  /*0b60*/  @!P1 BRA `(.L_x_63) ;  /* 0x0000000000d49947 */ /* 0x000fea0003800000 */
[----:B------:R-:W0:Y:S01]  /*0b70*/  LDC.64 R14, c[0x0][0x3a0] ;  /* 0x0000e800ff0e7b82 */ /* 0x000e220000000a00 */
[----:B------:R-:W2:Y:S07]  /*0b80*/  LDCU UR8, c[0x0][0x3c0] ;  /* 0x00007800ff0877ac */ /* 0x000eae0008000800 */
[----:B------:R-:W3:Y:S08]  /*0b90*/  LDC.64 R18, c[0x0][0x380] ;  /* 0x0000e000ff127b82 */ /* 0x000ef00000000a00 */
[----:B------:R-:W4:Y:S01]  /*0ba0*/  LDC.64 R16, c[0x0][0x3a8] ;  /* 0x0000ea00ff107b82 */ /* 0x000f220000000a00 */
[----:B--2---:R-:W-:-:S02]  /*0bb0*/  IMAD R23, R5, UR8, R10 ;  /* 0x0000000805177c24 */ /* 0x004fc4000f8e020a */
[----:B0-----:R-:W-:-:S05]  /*0bc0*/  IMAD.WIDE.U32 R14, R10, 0x4, R14 ;  /* 0x000000040a0e7825 */ /* 0x001fca00078e000e */
[----:B------:R-:W2:Y:S01]  /*0bd0*/  LDG.E R21, desc[UR10][R14.64] ;  /* 0x0000000a0e157981 */ /* 0x000ea2000c1e1900 */
[----:B---3--:R-:W-:-:S03]  /*0be0*/  IMAD.WIDE R18, R23, 0x4, R18 ;  /* 0x0000000417127825 */ /* 0x008fc600078e0212 */
[----:B------:R-:W3:Y:S04]  /*0bf0*/  LDG.E R29, desc[UR10][R14.64+0x200] ;  /* 0x0002000a0e1d7981 */ /* 0x000ee8000c1e1900 */
[----:B------:R-:W2:Y:S01]  /*0c00*/  LDG.E.CONSTANT R20, desc[UR10][R18.64] ;  /* 0x0000000a12147981 */ /* 0x000ea2000c1e9900 */
[----:B----4-:R-:W-:-:S03]  /*0c10*/  IMAD.WIDE R16, R23, 0x4, R16 ;  /* 0x0000000417107825 */ /* 0x010fc600078e0210 */
[----:B------:R-:W4:Y:S04]  /*0c20*/  LDG.E R25, desc[UR10][R14.64+0x400] ;  /* 0x0004000a0e197981 */ /* 0x000f28000c1e1900 */
[----:B------:R-:W3:Y:S04]  /*0c30*/  LDG.E R28, desc[UR10][R16.64] ;  /* 0x0000000a101c7981 */ /* 0x000ee8000c1e1900 */
[----:B------:R-:W4:Y:S04]  /*0c40*/  LDG.E R24, desc[UR10][R14.64+0x600] ;  /* 0x0006000a0e187981 */ /* 0x000f28000c1e1900 */
[----:B------:R-:W4:Y:S04]  /*0c50*/  LDG.E.CONSTANT R27, desc[UR10][R18.64+0x200] ;  /* 0x0002000a121b7981 */ /* 0x000f28000c1e9900 */
[----:B------:R-:W4:Y:S04]  /*0c60*/  LDG.E.CONSTANT R22, desc[UR10][R18.64+0x400] ;  /* 0x0004000a12167981 */ /* 0x000f28000c1e9900 */
[----:B------:R-:W4:Y:S04]  /*0c70*/  LDG.E R15, desc[UR10][R16.64+0x200] ;  /* 0x0002000a100f7981 */ /* 0x000f28000c1e1900 */
[----:B------:R-:W4:Y:S04]  /*0c80*/  LDG.E R14, desc[UR10][R16.64+0x400] ;  /* 0x0004000a100e7981 */ /* 0x000f28000c1e1900 */
[----:B------:R0:W4:Y:S04]  /*0c90*/  LDG.E.CONSTANT R23, desc[UR10][R18.64+0x600] ;  /* 0x0006000a12177981 */ /* 0x000128000c1e9900 */
[----:B------:R-:W4:Y:S01]  /*0ca0*/  LDG.E R16, desc[UR10][R16.64+0x600] ;  /* 0x0006000a10107981 */ /* 0x000f22000c1e1900 */
[----:B------:R-:W-:Y:S01]  /*0cb0*/  IADD3 R10, PT, PT, R10, 0x200, RZ ;  /* 0x000002000a0a7810 */ /* 0x000fe20007ffe0ff */
[----:B--2---:R-:W-:Y:S01]  /*0cc0*/  FMUL R20, R20, R21 ;  /* 0x0000001514147220 */ /* 0x004fe20000400000 */
[----:B---3-5:R-:W-:-:S04]  /*0cd0*/  FADD R21, -R9, R28 ;  /* 0x0000001c09157221 */ /* 0x028fc80000000100 */
[----:B------:R-:W-:Y:S01]  /*0ce0*/  FMUL R28, R20, R21 ;  /* 0x00000015141c7220 */ /* 0x000fe20000400000 */
[----:B----4-:R-:W-:-:S03]  /*0cf0*/  FMUL R27, R27, R29 ;  /* 0x0000001d1b1b7220 */ /* 0x010fc60000400000 */
[----:B------:R-:W2:Y:S01]  /*0d00*/  F2F.F64.F32 R20, R28 ;  /* 0x0000001c00147310 */ /* 0x000ea20000201800 */
[----:B------:R-:W-:Y:S01]  /*0d10*/  FMUL R22, R22, R25 ;  /* 0x0000001916167220 */ /* 0x000fe20000400000 */
[----:B0-----:R-:W-:-:S04]  /*0d20*/  FADD R18, -R9, R15 ;  /* 0x0000000f09127221 */ /* 0x001fc80000000100 */
[----:B------:R-:W-:Y:S01]  /*0d30*/  FMUL R27, R27, R18 ;  /* 0x000000121b1b7220 */ /* 0x000fe20000400000 */
[----:B------:R-:W-:-:S03]  /*0d40*/  FADD R15, -R9, R14 ;  /* 0x0000000e090f7221 */ /* 0x000fc60000000100 */
[----:B------:R-:W0:Y:S01]  /*0d50*/  F2F.F64.F32 R18, R27 ;  /* 0x0000001b00127310 */ /* 0x000e220000201800 */
[----:B------:R-:W-:Y:S01]  /*0d60*/  FMUL R22, R22, R15 ;  /* 0x0000000f16167220 */ /* 0x000fe20000400000 */
[----:B------:R-:W-:Y:S01]  /*0d70*/  FMUL R23, R23, R24 ;  /* 0x0000001817177220 */ /* 0x000fe20000400000 */
[----:B------:R-:W-:-:S05]  /*0d80*/  FADD R16, -R9, R16 ;  /* 0x0000001009107221 */ /* 0x000fca0000000100 */
[----:B------:R-:W3:Y:S01]  /*0d90*/  F2F.F64.F32 R14, R22 ;  /* 0x00000016000e7310 */ /* 0x000ee20000201800 */
[----:B------:R-:W-:Y:S01]  /*0da0*/  FMUL R23, R23, R16 ;  /* 0x0000001017177220 */ /* 0x000fe20000400000 */
[----:B--2---:R-:W-:-:S06]  /*0db0*/  DMUL R20, R20, -0.5 ;  /* 0xbfe0000014147828 */ /* 0x004fcc0000000000 */
[----:B------:R-:W2:Y:S01]  /*0dc0*/  F2F.F64.F32 R16, R23 ;  /* 0x0000001700107310 */ /* 0x000ea20000201800 */
[----:B0-----:R-:W-:Y:S02]  /*0dd0*/  DMUL R18, R18, -0.5 ;  /* 0xbfe0000012127828 */ /* 0x001fe40000000000 */
[----:B-1----:R-:W-:Y:S02]  /*0de0*/  DMUL R20, R12, R20 ;  /* 0x000000140c147228 */ /* 0x002fe40000000000 */
[----:B---3--:R-:W-:-:S04]  /*0df0*/  DMUL R14, R14, -0.5 ;  /* 0xbfe000000e0e7828 */ /* 0x008fc80000000000 */
[----:B------:R-:W-:Y:S02]  /*0e00*/  DMUL R18, R12, R18 ;  /* 0x000000120c127228 */ /* 0x000fe40000000000 */
[----:B--2---:R-:W-:Y:S02]  /*0e10*/  DMUL R16, R16, -0.5 ;  /* 0xbfe0000010107828 */ /* 0x004fe40000000000 */
[C---:B------:R-:W-:Y:S01]  /*0e20*/  DMUL R14, R12.reuse, R14 ;  /* 0x0000000e0c0e7228 */ /* 0x040fe20000000000 */
[----:B------:R-:W0:Y:S05]  /*0e30*/  F2F.F32.F64 R21, R20 ;  /* 0x0000001400157310 */ /* 0x000e2a0000301000 */
[----:B------:R-:W-:-:S03]  /*0e40*/  DMUL R16, R12, R16 ;  /* 0x000000100c107228 */ /* 0x000fc60000000000 */
[----:B------:R-:W1:Y:S08]  /*0e50*/  F2F.F32.F64 R19, R18 ;  /* 0x0000001200137310 */ /* 0x000e700000301000 */
[----:B------:R-:W2:Y:S01]  /*0e60*/  F2F.F32.F64 R15, R14 ;  /* 0x0000000e000f7310 */ /* 0x000ea20000301000 */
[----:B0-----:R-:W-:-:S07]  /*0e70*/  FADD R26, R26, R21 ;  /* 0x000000151a1a7221 */ /* 0x001fce0000000000 */
[----:B------:R-:W0:Y:S01]  /*0e80*/  F2F.F32.F64 R17, R16 ;  /* 0x0000001000117310 */ /* 0x000e220000301000 */
[----:B-1----:R-:W-:-:S04]  /*0e90*/  FADD R26, R26, R19 ;  /* 0x000000131a1a7221 */ /* 0x002fc80000000000 */
[----:B--2---:R-:W-:-:S04]  /*0ea0*/  FADD R26, R26, R15 ;  /* 0x0000000f1a1a7221 */ /* 0x004fc80000000000 */
[----:B0-----:R-:W-:-:S07]  /*0eb0*/  FADD R26, R26, R17 ;  /* 0x000000111a1a7221 */ /* 0x001fce0000000000 */
.L_x_63:
[----:B------:R-:W-:Y:S05]  /*0ec0*/  BSYNC.RECONVERGENT B1 ;  /* 0x0000000000017941 */ /* 0x000fea0003800200 */
.L_x_62:
[----:B------:R-:W-:Y:S05]  /*0ed0*/  @!P2 BRA `(.L_x_58) ;  /* 0x0000000000e8a947 */ /* 0x000fea0003800000 */
[----:B------:R-:W-:Y:S01]  /*0ee0*/  IADD3 R11, PT, PT, R11, -0x1, RZ ;  /* 0xffffffff0b0b7810 */ /* 0x000fe20007ffe0ff */
[----:B------:R-:W-:Y:S01]  /*0ef0*/  BSSY.RECONVERGENT B1, `(.L_x_64) ;  /* 0x0000024000017945 */ /* 0x000fe20003800200 */
[----:B------:R-:W-:Y:S02]  /*0f00*/  LOP3.LUT R14, R6, 0x80, RZ, 0xc0, !PT ;  /* 0x00000080060e7812 */ /* 0x000fe400078ec0ff */
[----:B------:R-:W-:Y:S02]  /*0f10*/  ISETP.NE.AND P1, PT, R11, RZ, PT ;  /* 0x000000ff0b00720c */ /* 0x000fe40003f25270 */
        /* <DEDUP_REMOVED lines=11> */
[----:B------:R-:W3:Y:S01]  /*0fd0*/  LDG.E.CONSTANT R21, desc[UR10][R18.64+0x200] ;  /* 0x0002000a12157981 */ /* 0x000ee2000c1e9900 */
[----:B----4-:R-:W-:-:S03]  /*0fe0*/  IMAD.WIDE R16, R11, 0x4, R16 ;  /* 0x000000040b107825 */ /* 0x010fc600078e0210 */
[----:B------:R-:W2:Y:S04]  /*0ff0*/  LDG.E.CONSTANT R11, desc[UR10][R18.64] ;  /* 0x0000000a120b7981 */ /* 0x000ea8000c1e9900 */
[----:B------:R-:W4:Y:S04]  /*1000*/  LDG.E R22, desc[UR10][R16.64] ;  /* 0x0000000a10167981 */ /* 0x000f28000c1e1900 */
[----:B------:R-:W4:Y:S01]  /*1010*/  LDG.E R28, desc[UR10][R16.64+0x200] ;  /* 0x0002000a101c7981 */ /* 0x000f22000c1e1900 */
[----:B------:R-:W-:Y:S01]  /*1020*/  IADD3 R10, PT, PT, R10, 0x100, RZ ;  /* 0x000001000a0a7810 */ /* 0x000fe20007ffe0ff */
[----:B---3--:R-:W-:Y:S01]  /*1030*/  FMUL R24, R21, R24 ;  /* 0x0000001815187220 */ /* 0x008fe20000400000 */
[----:B--2---:R-:W-:Y:S01]  /*1040*/  FMUL R11, R11, R20 ;  /* 0x000000140b0b7220 */ /* 0x004fe20000400000 */
[C---:B----45:R-:W-:Y:S01]  /*1050*/  FADD R22, -R9.reuse, R22 ;  /* 0x0000001609167221 */ /* 0x070fe20000000100 */
[----:B------:R-:W-:-:S03]  /*1060*/  FADD R23, -R9, R28 ;  /* 0x0000001c09177221 */ /* 0x000fc60000000100 */
[----:B------:R-:W-:Y:S01]  /*1070*/  FMUL R11, R11, R22 ;  /* 0x000000160b0b7220 */ /* 0x000fe20000400000 */
[----:B------:R-:W-:-:S03]  /*1080*/  FMUL R23, R24, R23 ;  /* 0x0000001718177220 */ /* 0x000fc60000400000 */
[----:B------:R-:W0:Y:S08]  /*1090*/  F2F.F64.F32 R20, R11 ;  /* 0x0000000b00147310 */ /* 0x000e300000201800 */
[----:B------:R-:W2:Y:S01]  /*10a0*/  F2F.F64.F32 R22, R23 ;  /* 0x0000001700167310 */ /* 0x000ea20000201800 */
[----:B0-----:R-:W-:Y:S02]  /*10b0*/  DMUL R20, R20, -0.5 ;  /* 0xbfe0000014147828 */ /* 0x001fe40000000000 */
[----:B--2---:R-:W-:-:S06]  /*10c0*/  DMUL R14, R22, -0.5 ;  /* 0xbfe00000160e7828 */ /* 0x004fcc0000000000 */
[C---:B-1----:R-:W-:Y:S02]  /*10d0*/  DMUL R20, R12.reuse, R20 ;  /* 0x000000140c147228 */ /* 0x042fe40000000000 */
[----:B------:R-:W-:-:S08]  /*10e0*/  DMUL R14, R12, R14 ;  /* 0x0000000e0c0e7228 */ /* 0x000fd00000000000 */
[----:B------:R-:W0:Y:S08]  /*10f0*/  F2F.F32.F64 R21, R20 ;  /* 0x0000001400157310 */ /* 0x000e300000301000 */
[----:B------:R-:W1:Y:S01]  /*1100*/  F2F.F32.F64 R15, R14 ;  /* 0x0000000e000f7310 */ /* 0x000e620000301000 */
[----:B0-----:R-:W-:-:S04]  /*1110*/  FADD R26, R26, R21 ;  /* 0x000000151a1a7221 */ /* 0x001fc80000000000 */
[----:B-1----:R-:W-:-:S07]  /*1120*/  FADD R26, R26, R15 ;  /* 0x0000000f1a1a7221 */ /* 0x002fce0000000000 */
.L_x_65:
[----:B------:R-:W-:Y:S05]  /*1130*/  BSYNC.RECONVERGENT B1 ;  /* 0x0000000000017941 */ /* 0x000fea0003800200 */
.L_x_64:
[----:B------:R-:W-:Y:S05]  /*1140*/  @P2 BRA `(.L_x_58) ;  /* 0x00000000004c2947 */ /* 0x000fea0003800000 */
[----:B------:R-:W0:Y:S01]  /*1150*/  LDC.64 R18, c[0x0][0x3a0] ;  /* 0x0000e800ff127b82 */ /* 0x000e220000000a00 */
[----:B------:R-:W2:Y:S07]  /*1160*/  LDCU UR8, c[0x0][0x3c0] ;  /* 0x00007800ff0877ac */ /* 0x000eae0008000800 */
[----:B------:R-:W3:Y:S08]  /*1170*/  LDC.64 R14, c[0x0][0x380] ;  /* 0x0000e000ff0e7b82 */ /* 0x000ef00000000a00 */
[----:B------:R-:W4:Y:S01]  /*1180*/  LDC.64 R16, c[0x0][0x3a8] ;  /* 0x0000ea00ff107b82 */ /* 0x000f220000000a00 */
[----:B--2---:R-:W-:-:S02]  /*1190*/  IMAD R21, R5, UR8, R10 ;  /* 0x0000000805157c24 */ /* 0x004fc4000f8e020a */
[----:B0-----:R-:W-:-:S06]  /*11a0*/  IMAD.WIDE.U32 R10, R10, 0x4, R18 ;  /* 0x000000040a0a7825 */ /* 0x001fcc00078e0012 */
[----:B------:R-:W2:Y:S01]  /*11b0*/  LDG.E R11, desc[UR10][R10.64] ;  /* 0x0000000a0a0b7981 */ /* 0x000ea2000c1e1900 */
[----:B---3--:R-:W-:-:S06]  /*11c0*/  IMAD.WIDE R14, R21, 0x4, R14 ;  /* 0x00000004150e7825 */ /* 0x008fcc00078e020e */
[----:B------:R-:W2:Y:S01]  /*11d0*/  LDG.E.CONSTANT R14, desc[UR10][R14.64] ;  /* 0x0000000a0e0e7981 */ /* 0x000ea2000c1e9900 */
[----:B----4-:R-:W-:-:S06]  /*11e0*/  IMAD.WIDE R16, R21, 0x4, R16 ;  /* 0x0000000415107825 */ /* 0x010fcc00078e0210 */
[----:B------:R-:W3:Y:S01]  /*11f0*/  LDG.E R16, desc[UR10][R16.64] ;  /* 0x0000000a10107981 */ /* 0x000ee2000c1e1900 */
[----:B--2---:R-:W-:Y:S01]  /*1200*/  FMUL R18, R14, R11 ;  /* 0x0000000b0e127220 */ /* 0x004fe20000400000 */
[----:B---3-5:R-:W-:-:S04]  /*1210*/  FADD R9, -R9, R16 ;  /* 0x0000001009097221 */ /* 0x028fc80000000100 */
[----:B------:R-:W-:-:S04]  /*1220*/  FMUL R9, R18, R9 ;  /* 0x0000000912097220 */ /* 0x000fc80000400000 */
[----:B------:R-:W0:Y:S02]  /*1230*/  F2F.F64.F32 R18, R9 ;  /* 0x0000000900127310 */ /* 0x000e240000201800 */
[----:B0-----:R-:W-:-:S08]  /*1240*/  DMUL R18, R18, -0.5 ;  /* 0xbfe0000012127828 */ /* 0x001fd00000000000 */
[----:B-1----:R-:W-:-:S10]  /*1250*/  DMUL R18, R12, R18 ;  /* 0x000000120c127228 */ /* 0x002fd40000000000 */
[----:B------:R-:W0:Y:S02]  /*1260*/  F2F.F32.F64 R19, R18 ;  /* 0x0000001200137310 */ /* 0x000e240000301000 */
[----:B0-----:R-:W-:-:S07]  /*1270*/  FADD R26, R26, R19 ;  /* 0x000000131a1a7221 */ /* 0x001fce0000000000 */
.L_x_58:
[----:B------:R-:W-:Y:S05]  /*1280*/  BSYNC.RECONVERGENT B0 ;  /* 0x0000000000007941 */ /* 0x000fea0003800200 */
.L_x_57:
[----:B-----5:R-:W0:Y:S01]  /*1290*/  SHFL.DOWN P1, R9, R26, 0x1, 0x1f ;  /* 0x08201f001a097f89 */ /* 0x020e220000020000 */
[----:B------:R-:W2:Y:S01]  /*12a0*/  S2UR UR9, SR_CgaCtaId ;  /* 0x00000000000979c3 */ /* 0x000ea20000008800 */
[----:B------:R-:W-:Y:S01]  /*12b0*/  UMOV UR8, 0x400 ;  /* 0x0000040000087882 */ /* 0x000fe20000000000 */
[----:B------:R-:W-:Y:S01]  /*12c0*/  BSSY.RECONVERGENT B0, `(.L_x_66) ;  /* 0x000001f000007945 */ /* 0x000fe20003800200 */
[----:B------:R-:W3:Y:S01]  /*12d0*/  S2R R14, SR_LANEID ;  /* 0x00000000000e7919 */ /* 0x000ee20000000000 */
[----:B0-----:R-:W-:Y:S01]  /*12e0*/  @P1 FADD R9, R9, R26 ;  /* 0x0000001a09091221 */ /* 0x001fe20000000000 */
[----:B--2---:R-:W-:-:S04]  /*12f0*/  ULEA UR8, UR9, UR8, 0x18 ;  /* 0x0000000809087291 */ /* 0x004fc8000f8ec0ff */
[----:B------:R-:W0:Y:S01]  /*1300*/  SHFL.DOWN P1, R10, R9, 0x2, 0x1f ;  /* 0x08401f00090a7f89 */ /* 0x000e220000020000 */
[----:B---3--:R-:W-:Y:S01]  /*1310*/  ISETP.NE.AND P2, PT, R14, RZ, PT ;  /* 0x000000ff0e00720c */ /* 0x008fe20003f45270 */
[----:B0-----:R-:W-:Y:S01]  /*1320*/  @P1 FADD R10, R9, R10 ;  /* 0x0000000a090a1221 */ /* 0x001fe20000000000 */
[----:B------:R-:W-:-:S04]  /*1330*/  SHF.R.U32.HI R9, RZ, 0x3, R0 ;  /* 0x00000003ff097819 */ /* 0x000fc80000011600 */
[----:B------:R-:W0:Y:S02]  /*1340*/  SHFL.DOWN P1, R11, R10, 0x4, 0x1f ;  /* 0x08801f000a0b7f89 */ /* 0x000e240000020000 */
[----:B0-----:R-:W-:Y:S01]  /*1350*/  @P1 FADD R11, R10, R11 ;  /* 0x0000000b0a0b1221 */ /* 0x001fe20000000000 */
[----:B------:R-:W-:-:S04]  /*1360*/  LOP3.LUT R10, R9, 0x7c, RZ, 0xc0, !PT ;  /* 0x0000007c090a7812 */ /* 0x000fc800078ec0ff */
[----:B-1----:R-:W0:Y:S02]  /*1370*/  SHFL.DOWN P1, R12, R11, 0x8, 0x1f ;  /* 0x09001f000b0c7f89 */ /* 0x002e240000020000 */
[----:B0-----:R-:W-:Y:S01]  /*1380*/  @P1 FADD R12, R11, R12 ;  /* 0x0000000c0b0c1221 */ /* 0x001fe20000000000 */
[----:B------:R-:W-:-:S04]  /*1390*/  ISETP.NE.AND P1, PT, R0, RZ, PT ;  /* 0x000000ff0000720c */ /* 0x000fc80003f25270 */
[----:B------:R-:W0:Y:S02]  /*13a0*/  SHFL.DOWN P3, R13, R12, 0x10, 0x1f ;  /* 0x0a001f000c0d7f89 */ /* 0x000e240000060000 */
[----:B0-----:R-:W-:-:S05]  /*13b0*/  @P3 FADD R13, R12, R13 ;  /* 0x0000000d0c0d3221 */ /* 0x001fca0000000000 */
[----:B------:R0:W-:Y:S01]  /*13c0*/  @!P2 STS [R10+UR8+0x4], R13 ;  /* 0x0000040d0a00a988 */ /* 0x0001e20008000808 */
[----:B------:R-:W-:Y:S06]  /*13d0*/  BAR.SYNC.DEFER_BLOCKING 0x0 ;  /* 0x0000000000007b1d */ /* 0x000fec0000010000 */
[----:B------:R-:W-:Y:S05]  /*13e0*/  @P1 BRA `(.L_x_67) ;  /* 0x0000000000301947 */ /* 0x000fea0003800000 */
[----:B------:R-:W1:Y:S01]  /*13f0*/  S2UR UR9, SR_CgaCtaId ;  /* 0x00000000000979c3 */ /* 0x000e620000008800 */
[----:B------:R-:W-:-:S07]  /*1400*/  UMOV UR8, 0x400 ;  /* 0x0000040000087882 */ /* 0x000fce0000000000 */
[----:B0-----:R-:W0:Y:S01]  /*1410*/  LDC.64 R10, c[0x0][0x390] ;  /* 0x0000e400ff0a7b82 */ /* 0x001e220000000a00 */
[----:B-1----:R-:W-:Y:S01]  /*1420*/  ULEA UR8, UR9, UR8, 0x18 ;  /* 0x0000000809087291 */ /* 0x002fe2000f8ec0ff */
[----:B0-----:R-:W-:-:S08]  /*1430*/  IMAD.WIDE R10, R5, 0x4, R10 ;  /* 0x00000004050a7825 */ /* 0x001fd000078e020a */
[----:B------:R-:W0:Y:S04]  /*1440*/  LDS.64 R14, [UR8+0x8] ;  /* 0x00000808ff0e7984 */ /* 0x000e280008000a00 */
[----:B------:R-:W1:Y:S01]  /*1450*/  LDS R9, [UR8+0x10] ;  /* 0x00001008ff097984 */ /* 0x000e620008000800 */
[----:B0-----:R-:W-:-:S04]  /*1460*/  FADD R14, R13, R14 ;  /* 0x0000000e0d0e7221 */ /* 0x001fc80000000000 */
[----:B------:R-:W-:-:S04]  /*1470*/  FADD R14, R14, R15 ;  /* 0x0000000f0e0e7221 */ /* 0x000fc80000000000 */
[----:B-1----:R-:W-:-:S05]  /*1480*/  FADD R9, R14, R9 ;  /* 0x000000090e097221 */ /* 0x002fca0000000000 */
[----:B------:R1:W-:Y:S04]  /*1490*/  STS [UR8], R9 ;  /* 0x00000009ff007988 */ /* 0x0003e80008000808 */
[----:B------:R1:W-:Y:S02]  /*14a0*/  STG.E desc[UR10][R10.64], R9 ;  /* 0x000000090a007986 */ /* 0x0003e4000c10190a */
.L_x_67:
[----:B------:R-:W-:Y:S05]  /*14b0*/  BSYNC.RECONVERGENT B0 ;  /* 0x0000000000007941 */ /* 0x000fea0003800200 */
.L_x_66:
[----:B------:R-:W-:Y:S01]  /*14c0*/  BAR.SYNC.DEFER_BLOCKING 0x0 ;  /* 0x0000000000007b1d */ /* 0x000fe20000010000 */
[----:B------:R-:W-:-:S05]  /*14d0*/  MOV R29, RZ ;  /* 0x000000ff001d7202 */ /* 0x000fca0000000f00 */
[----:B------:R-:W2:Y:S01]  /*14e0*/  LDCU UR12, c[0x0][0x3f0] ;  /* 0x00007e00ff0c77ac */ /* 0x000ea20008000800 */
[----:B------:R-:W-:Y:S04]  /*14f0*/  BSSY.RECONVERGENT B0, `(.L_x_68) ;  /* 0x0000105000007945 */ /* 0x000fe80003800200 */
[----:B------:R-:W-:Y:S05]  /*1500*/  @P0 BRA `(.L_x_69) ;  /* 0x00000010000c0947 */ /* 0x000fea0003800000 */
[----:B01----:R-:W0:Y:S08]  /*1510*/  LDC.64 R10, c[0x0][0x3d8] ;  /* 0x0000f600ff0a7b82 */ /* 0x003e300000000a00 */
[----:B------:R-:W1:Y:S01]  /*1520*/  LDC.64 R14, c[0x0][0x3e0] ;  /* 0x0000f800ff0e7b82 */ /* 0x000e620000000a00 */
[----:B0-----:R-:W-:-:S06]  /*1530*/  IMAD.WIDE R10, R5, 0x4, R10 ;  /* 0x00000004050a7825 */ /* 0x001fcc00078e020a */
[----:B------:R-:W3:Y:S01]  /*1540*/  LDG.E R10, desc[UR10][R10.64] ;  /* 0x0000000a0a0a7981 */ /* 0x000ee2000c1e1900 */
[----:B-1----:R-:W-:-:S05]  /*1550*/  IMAD.WIDE R14, R5, 0x4, R14 ;  /* 0x00000004050e7825 */ /* 0x002fca00078e020e */
[----:B------:R0:W5:Y:S01]  /*1560*/  LDG.E R9, desc[UR10][R14.64] ;  /* 0x0000000a0e097981 */ /* 0x000162000c1e1900 */
[----:B------:R-:W1:Y:S01]  /*1570*/  S2UR UR9, SR_CgaCtaId ;  /* 0x00000000000979c3 */ /* 0x000e620000008800 */
[----:B------:R-:W-:Y:S01]  /*1580*/  UMOV UR8, 0x400 ;  /* 0x0000040000087882 */ /* 0x000fe20000000000 */
[----:B------:R-:W-:Y:S01]  /*1590*/  ISETP.GE.U32.AND P0, PT, R6, 0x380, PT ;  /* 0x000003800600780c */ /* 0x000fe20003f06070 */
[----:B------:R-:W-:Y:S01]  /*15a0*/  BSSY.RECONVERGENT B1, `(.L_x_70) ;  /* 0x0000077000017945 */ /* 0x000fe20003800200 */
[----:B------:R-:W-:Y:S01]  /*15b0*/  HFMA2 R29, -RZ, RZ, 0, 0 ;  /* 0x00000000ff1d7431 */ /* 0x000fe200000001ff */
[----:B------:R-:W-:Y:S01]  /*15c0*/  MOV R24, R0 ;  /* 0x0000000000187202 */ /* 0x000fe20000000f00 */
[----:B-1----:R-:W-:-:S09]  /*15d0*/  ULEA UR8, UR9, UR8, 0x18 ;  /* 0x0000000809087291 */ /* 0x002fd2000f8ec0ff */
[----:B------:R-:W1:Y:S02]  /*15e0*/  LDS R16, [UR8] ;  /* 0x00000008ff107984 */ /* 0x000e640008000800 */
[----:B-1----:R-:W1:Y:S02]  /*15f0*/  F2F.F64.F32 R12, R16 ;  /* 0x00000010000c7310 */ /* 0x002e640000201800 */
[----:B-1----:R-:W-:-:S06]  /*1600*/  DMUL R12, R12, R2 ;  /* 0x000000020c0c7228 */ /* 0x002fcc0000000000 */
[----:B---3--:R-:W1:Y:S01]  /*1610*/  F2F.F64.F32 R10, R10 ;  /* 0x0000000a000a7310 */ /* 0x008e620000201800 */
[----:B0-----:R-:W-:Y:S05]  /*1620*/  @!P0 BRA `(.L_x_71) ;  /* 0x0000000400b88947 */ /* 0x001fea0003800000 */
[----:B------:R-:W-:Y:S02]  /*1630*/  MOV R25, RZ ;  /* 0x000000ff00197202 */ /* 0x000fe40000000f00 */
[----:B------:R-:W-:Y:S02]  /*1640*/  MOV R29, RZ ;  /* 0x000000ff001d7202 */ /* 0x000fe40000000f00 */
[----:B------:R-:W-:-:S07]  /*1650*/  MOV R24, R0 ;  /* 0x0000000000187202 */ /* 0x000fce0000000f00 */
.L_x_72:
[----:B------:R-:W0:Y:S01]  /*1660*/  LDC.64 R14, c[0x0][0x380] ;  /* 0x0000e000ff0e7b82 */ /* 0x000e220000000a00 */
[----:B--2---:R-:W-:-:S07]  /*1670*/  IMAD R21, R5, UR12, R24 ;  /* 0x0000000c05157c24 */ /* 0x004fce000f8e0218 */
[----:B------:R-:W2:Y:S01]  /*1680*/  LDC.64 R16, c[0x0][0x3c8] ;  /* 0x0000f200ff107b82 */ /* 0x000ea20000000a00 */
[----:B0-----:R-:W-:-:S05]  /*1690*/  IMAD.WIDE R14, R21, 0x4, R14 ;  /* 0x00000004150e7825 */ /* 0x001fca00078e020e */
[----:B------:R-:W3:Y:S01]  /*16a0*/  LDG.E.CONSTANT R20, desc[UR10][R14.64] ;  /* 0x0000000a0e147981 */ /* 0x000ee2000c1e9900 */
[----:B--2---:R-:W-:-:S03]  /*16b0*/  IMAD.WIDE.U32 R16, R24, 0x4, R16 ;  /* 0x0000000418107825 */ /* 0x004fc600078e0010 */
[----:B------:R-:W2:Y:S04]  /*16c0*/  LDG.E.CONSTANT R26, desc[UR10][R14.64+0x200] ;  /* 0x0002000a0e1a7981 */ /* 0x000ea8000c1e9900 */
[----:B------:R-:W4:Y:S04]  /*16d0*/  LDG.E R22, desc[UR10][R16.64] ;  /* 0x0000000a10167981 */ /* 0x000f28000c1e1900 */
[----:B------:R-:W2:Y:S01]  /*16e0*/  LDG.E R27, desc[UR10][R16.64+0x200] ;  /* 0x0002000a101b7981 */ /* 0x000ea2000c1e1900 */
[----:B---3--:R-:W-:Y:S08]  /*16f0*/  F2F.F64.F32 R18, R20 ;  /* 0x0000001400127310 */ /* 0x008ff00000201800 */
[----:B----4-:R-:W0:Y:S02]  /*1700*/  F2F.F64.F32 R22, R22 ;  /* 0x0000001600167310 */ /* 0x010e240000201800 */
[----:B0-----:R-:W-:Y:S01]  /*1710*/  DMUL R22, R18, -R22 ;  /* 0x8000001612167228 */ /* 0x001fe20000000000 */
[----:B------:R-:W0:Y:S02]  /*1720*/  LDC.64 R18, c[0x0][0x3d0] ;  /* 0x0000f400ff127b82 */ /* 0x000e240000000a00 */
[----:B0-----:R-:W-:-:S05]  /*1730*/  IMAD.WIDE R18, R21, 0x4, R18 ;  /* 0x0000000415127825 */ /* 0x001fca00078e0212 */
[----:B------:R-:W3:Y:S04]  /*1740*/  LDG.E R21, desc[UR10][R18.64] ;  /* 0x0000000a12157981 */ /* 0x000ee8000c1e1900 */
[----:B------:R-:W4:Y:S01]  /*1750*/  LDG.E R28, desc[UR10][R18.64+0x200] ;  /* 0x0002000a121c7981 */ /* 0x000f22000c1e1900 */
[----:B---3-5:R-:W-:-:S06]  /*1760*/  FADD R21, -R9, R21 ;  /* 0x0000001509157221 */ /* 0x028fcc0000000100 */
[----:B------:R-:W0:Y:S02]  /*1770*/  F2F.F64.F32 R20, R21 ;  /* 0x0000001500147310 */ /* 0x000e240000201800 */
[----:B0-----:R-:W-:-:S08]  /*1780*/  DMUL R20, R12, R20 ;  /* 0x000000140c147228 */ /* 0x001fd00000000000 */
[----:B-1----:R-:W-:-:S10]  /*1790*/  DFMA R20, R10, R22, -R20 ;  /* 0x000000160a14722b */ /* 0x002fd40000000814 */
[----:B------:R-:W0:Y:S08]  /*17a0*/  F2F.F32.F64 R20, R20 ;  /* 0x0000001400147310 */ /* 0x000e300000301000 */
[----:B--2---:R-:W-:Y:S01]  /*17b0*/  F2F.F64.F32 R22, R26 ;  /* 0x0000001a00167310 */ /* 0x004fe20000201800 */
[----:B0-----:R-:W-:-:S07]  /*17c0*/  FADD R29, R20, R29 ;  /* 0x0000001d141d7221 */ /* 0x001fce0000000000 */
[----:B------:R-:W0:Y:S01]  /*17d0*/  F2F.F64.F32 R20, R27 ;  /* 0x0000001b00147310 */ /* 0x000e220000201800 */
[----:B----4-:R-:W-:Y:S01]  /*17e0*/  FADD R28, -R9, R28 ;  /* 0x0000001c091c7221 */ /* 0x010fe20000000100 */
[----:B0-----:R-:W-:-:S06]  /*17f0*/  DMUL R22, R22, -R20 ;  /* 0x8000001416167228 */ /* 0x001fcc0000000000 */
[----:B------:R0:W1:Y:S02]  /*1800*/  F2F.F64.F32 R20, R28 ;  /* 0x0000001c00147310 */ /* 0x0000640000201800 */
[----:B0-----:R-:W2:Y:S01]  /*1810*/  LDG.E R28, desc[UR10][R18.64+0x400] ;  /* 0x0004000a121c7981 */ /* 0x001ea2000c1e1900 */
[----:B-1----:R-:W-:-:S08]  /*1820*/  DMUL R20, R12, R20 ;  /* 0x000000140c147228 */ /* 0x002fd00000000000 */
[----:B------:R-:W-:Y:S01]  /*1830*/  DFMA R26, R10, R22, -R20 ;  /* 0x000000160a1a722b */ /* 0x000fe20000000814 */
[----:B------:R-:W3:Y:S04]  /*1840*/  LDG.E.CONSTANT R22, desc[UR10][R14.64+0x400] ;  /* 0x0004000a0e167981 */ /* 0x000ee8000c1e9900 */
[----:B------:R-:W4:Y:S01]  /*1850*/  LDG.E R20, desc[UR10][R16.64+0x400] ;  /* 0x0004000a10147981 */ /* 0x000f22000c1e1900 */
[----:B------:R0:W1:Y:S04]  /*1860*/  F2F.F32.F64 R21, R26 ;  /* 0x0000001a00157310 */ /* 0x0000680000301000 */
[----:B0-----:R-:W4:Y:S04]  /*1870*/  LDG.E.CONSTANT R27, desc[UR10][R14.64+0x600] ;  /* 0x0006000a0e1b7981 */ /* 0x001f28000c1e9900 */
[----:B------:R-:W4:Y:S01]  /*1880*/  LDG.E R26, desc[UR10][R16.64+0x600] ;  /* 0x0006000a101a7981 */ /* 0x000f22000c1e1900 */
[----:B-1----:R-:W-:Y:S01]  /*1890*/  FADD R29, R29, R21 ;  /* 0x000000151d1d7221 */ /* 0x002fe20000000000 */
[----:B--2---:R-:W-:Y:S01]  /*18a0*/  FADD R28, -R9, R28 ;  /* 0x0000001c091c7221 */ /* 0x004fe20000000100 */
[----:B---3--:R-:W-:Y:S08]  /*18b0*/  F2F.F64.F32 R22, R22 ;  /* 0x0000001600167310 */ /* 0x008ff00000201800 */
[----:B----4-:R-:W0:Y:S02]  /*18c0*/  F2F.F64.F32 R20, R20 ;  /* 0x0000001400147310 */ /* 0x010e240000201800 */
[----:B0-----:R-:W-:-:S06]  /*18d0*/  DMUL R20, R22, -R20 ;  /* 0x8000001416147228 */ /* 0x001fcc0000000000 */
[----:B------:R0:W1:Y:S02]  /*18e0*/  F2F.F64.F32 R22, R28 ;  /* 0x0000001c00167310 */ /* 0x0000640000201800 */
[----:B0-----:R-:W2:Y:S01]  /*18f0*/  LDG.E R28, desc[UR10][R18.64+0x800] ;  /* 0x0008000a121c7981 */ /* 0x001ea2000c1e1900 */
[----:B-1----:R-:W-:-:S08]  /*1900*/  DMUL R22, R12, R22 ;  /* 0x000000160c167228 */ /* 0x002fd00000000000 */
[----:B------:R-:W-:-:S10]  /*1910*/  DFMA R22, R10, R20, -R22 ;  /* 0x000000140a16722b */ /* 0x000fd40000000816 */
[----:B------:R0:W-:Y:S02]  /*1920*/  F2F.F32.F64 R23, R22 ;  /* 0x0000001600177310 */ /* 0x0001e40000301000 */
[----:B0-----:R-:W3:Y:S06]  /*1930*/  LDG.E R22, desc[UR10][R18.64+0x600] ;  /* 0x0006000a12167981 */ /* 0x001eec000c1e1900 */
[----:B------:R-:W-:Y:S08]  /*1940*/  F2F.F64.F32 R20, R27 ;  /* 0x0000001b00147310 */ /* 0x000ff00000201800 */
[----:B------:R-:W0:Y:S02]  /*1950*/  F2F.F64.F32 R26, R26 ;  /* 0x0000001a001a7310 */ /* 0x000e240000201800 */
[----:B0-----:R-:W-:Y:S01]  /*1960*/  DMUL R20, R20, -R26 ;  /* 0x8000001a14147228 */ /* 0x001fe20000000000 */
[----:B------:R-:W4:Y:S04]  /*1970*/  LDG.E.CONSTANT R26, desc[UR10][R14.64+0x800] ;  /* 0x0008000a0e1a7981 */ /* 0x000f28000c1e9900 */
[----:B------:R-:W2:Y:S01]  /*1980*/  LDG.E R27, desc[UR10][R16.64+0x800] ;  /* 0x0008000a101b7981 */ /* 0x000ea2000c1e1900 */
[----:B------:R-:W-:Y:S01]  /*1990*/  FADD R29, R29, R23 ;  /* 0x000000171d1d7221 */ /* 0x000fe20000000000 */
[----:B---3--:R-:W-:-:S06]  /*19a0*/  FADD R23, -R9, R22 ;  /* 0x0000001609177221 */ /* 0x008fcc0000000100 */
[----:B------:R-:W0:Y:S02]  /*19b0*/  F2F.F64.F32 R22, R23 ;  /* 0x0000001700167310 */ /* 0x000e240000201800 */
[----:B0-----:R-:W-:-:S08]  /*19c0*/  DMUL R22, R12, R22 ;  /* 0x000000160c167228 */ /* 0x001fd00000000000 */
[----:B------:R-:W-:Y:S02]  /*19d0*/  DFMA R20, R10, R20, -R22 ;  /* 0x000000140a14722b */ /* 0x000fe40000000816 */
[----:B------:R-:W3:Y:S08]  /*19e0*/  LDG.E.CONSTANT R23, desc[UR10][R14.64+0xa00] ;  /* 0x000a000a0e177981 */ /* 0x000ef0000c1e9900 */
[----:B------:R-:W0:Y:S02]  /*19f0*/  F2F.F32.F64 R20, R20 ;  /* 0x0000001400147310 */ /* 0x000e240000301000 */
[----:B0-----:R-:W-:-:S06]  /*1a00*/  FADD R22, R29, R20 ;  /* 0x000000141d167221 */ /* 0x001fcc0000000000 */
[----:B----4-:R-:W-:Y:S08]  /*1a10*/  F2F.F64.F32 R20, R26 ;  /* 0x0000001a00147310 */ /* 0x010ff00000201800 */
[----:B--2---:R-:W0:Y:S02]  /*1a20*/  F2F.F64.F32 R26, R27 ;  /* 0x0000001b001a7310 */ /* 0x004e240000201800 */
[----:B0-----:R-:W-:Y:S01]  /*1a30*/  DMUL R20, R20, -R26 ;  /* 0x8000001a14147228 */ /* 0x001fe20000000000 */
[----:B------:R-:W-:Y:S01]  /*1a40*/  FADD R26, -R9, R28 ;  /* 0x0000001c091a7221 */ /* 0x000fe20000000100 */
[----:B------:R-:W2:Y:S04]  /*1a50*/  LDG.E.CONSTANT R27, desc[UR10][R14.64+0xc00] ;  /* 0x000c000a0e1b7981 */ /* 0x000ea8000c1e9900 */
[----:B------:R0:W1:Y:S01]  /*1a60*/  F2F.F64.F32 R28, R26 ;  /* 0x0000001a001c7310 */ /* 0x0000620000201800 */
[----:B------:R-:W4:Y:S04]  /*1a70*/  LDG.E.CONSTANT R14, desc[UR10][R14.64+0xe00] ;  /* 0x000e000a0e0e7981 */ /* 0x000f28000c1e9900 */
[----:B0-----:R-:W4:Y:S01]  /*1a80*/  LDG.E R26, desc[UR10][R16.64+0xc00] ;  /* 0x000c000a101a7981 */ /* 0x001f22000c1e1900 */
[----:B-1----:R-:W-:-:S08]  /*1a90*/  DMUL R28, R12, R28 ;  /* 0x0000001c0c1c7228 */ /* 0x002fd00000000000 */
[----:B------:R-:W-:Y:S01]  /*1aa0*/  DFMA R28, R10, R20, -R28 ;  /* 0x000000140a1c722b */ /* 0x000fe2000000081c */
[----:B------:R-:W2:Y:S05]  /*1ab0*/  LDG.E R20, desc[UR10][R16.64+0xa00] ;  /* 0x000a000a10147981 */ /* 0x000eaa000c1e1900 */
[----:B------:R0:W1:Y:S04]  /*1ac0*/  F2F.F32.F64 R21, R28 ;  /* 0x0000001c00157310 */ /* 0x0000680000301000 */
[----:B0-----:R-:W4:Y:S01]  /*1ad0*/  LDG.E R29, desc[UR10][R18.64+0xa00] ;  /* 0x000a000a121d7981 */ /* 0x001f22000c1e1900 */
[----:B-1----:R-:W-:-:S03]  /*1ae0*/  FADD R28, R22, R21 ;  /* 0x00000015161c7221 */ /* 0x002fc60000000000 */
[----:B---3--:R-:W-:Y:S08]  /*1af0*/  F2F.F64.F32 R22, R23 ;  /* 0x0000001700167310 */ /* 0x008ff00000201800 */
[----:B--2---:R-:W0:Y:S01]  /*1b00*/  F2F.F64.F32 R20, R20 ;  /* 0x0000001400147310 */ /* 0x004e220000201800 */
[----:B----4-:R-:W-:Y:S01]  /*1b10*/  FADD R29, -R9, R29 ;  /* 0x0000001d091d7221 */ /* 0x010fe20000000100 */
[----:B0-----:R-:W-:-:S06]  /*1b20*/  DMUL R20, R22, -R20 ;  /* 0x8000001416147228 */ /* 0x001fcc0000000000 */
[----:B------:R0:W1:Y:S02]  /*1b30*/  F2F.F64.F32 R22, R29 ;  /* 0x0000001d00167310 */ /* 0x0000640000201800 */
[----:B0-----:R0:W2:Y:S01]  /*1b40*/  LDG.E R29, desc[UR10][R16.64+0xe00] ;  /* 0x000e000a101d7981 */ /* 0x0010a2000c1e1900 */
[----:B-1----:R-:W-:-:S08]  /*1b50*/  DMUL R22, R12, R22 ;  /* 0x000000160c167228 */ /* 0x002fd00000000000 */
[----:B------:R-:W-:-:S10]  /*1b60*/  DFMA R20, R10, R20, -R22 ;  /* 0x000000140a14722b */ /* 0x000fd40000000816 */
[----:B------:R1:W3:Y:S02]  /*1b70*/  F2F.F32.F64 R21, R20 ;  /* 0x0000001400157310 */ /* 0x0002e40000301000 */
[----:B-1----:R-:W4:Y:S04]  /*1b80*/  LDG.E R20, desc[UR10][R18.64+0xc00] ;  /* 0x000c000a12147981 */ /* 0x002f28000c1e1900 */
[----:B------:R-:W4:Y:S02]  /*1b90*/  LDG.E R18, desc[UR10][R18.64+0xe00] ;  /* 0x000e000a12127981 */ /* 0x000f24000c1e1900 */
[----:B------:R-:W-:Y:S08]  /*1ba0*/  F2F.F64.F32 R22, R27 ;  /* 0x0000001b00167310 */ /* 0x000ff00000201800 */
[----:B------:R-:W1:Y:S08]  /*1bb0*/  F2F.F64.F32 R26, R26 ;  /* 0x0000001a001a7310 */ /* 0x000e700000201800 */
[----:B0-----:R-:W-:Y:S01]  /*1bc0*/  F2F.F64.F32 R16, R14 ;  /* 0x0000000e00107310 */ /* 0x001fe20000201800 */
[----:B---3--:R-:W-:Y:S01]  /*1bd0*/  FADD R28, R28, R21 ;  /* 0x000000151c1c7221 */ /* 0x008fe20000000000 */
[----:B-1----:R-:W-:Y:S01]  /*1be0*/  DMUL R22, R22, -R26 ;  /* 0x8000001a16167228 */ /* 0x002fe20000000000 */
[----:B------:R-:W-:-:S04]  /*1bf0*/  IADD3 R25, PT, PT, R25, 0x8, RZ ;  /* 0x0000000819197810 */ /* 0x000fc80007ffe0ff */
[----:B------:R-:W-:Y:S02]  /*1c00*/  ISETP.NE.AND P0, PT, R25, R8, PT ;  /* 0x000000081900720c */ /* 0x000fe40003f05270 */
[----:B------:R-:W-:Y:S01]  /*1c10*/  IADD3 R24, PT, PT, R24, 0x400, RZ ;  /* 0x0000040018187810 */ /* 0x000fe20007ffe0ff */
[----:B--2---:R4:W-:Y:S02]  /*1c20*/  F2F.F64.F32 R14, R29 ;  /* 0x0000001d000e7310 */ /* 0x0049e40000201800 */
[----:B----4-:R-:W-:-:S06]  /*1c30*/  FADD R29, -R9, R20 ;  /* 0x00000014091d7221 */ /* 0x010fcc0000000100 */
[----:B------:R-:W0:Y:S01]  /*1c40*/  F2F.F64.F32 R26, R29 ;  /* 0x0000001d001a7310 */ /* 0x000e220000201800 */
[----:B------:R-:W-:-:S07]  /*1c50*/  FADD R20, -R9, R18 ;  /* 0x0000001209147221 */ /* 0x000fce0000000100 */
[----:B------:R-:W1:Y:S01]  /*1c60*/  F2F.F64.F32 R20, R20 ;  /* 0x0000001400147310 */ /* 0x000e620000201800 */
[----:B0-----:R-:W-:Y:S02]  /*1c70*/  DMUL R26, R12, R26 ;  /* 0x0000001a0c1a7228 */ /* 0x001fe40000000000 */
[----:B------:R-:W-:-:S06]  /*1c80*/  DMUL R14, R16, -R14 ;  /* 0x8000000e100e7228 */ /* 0x000fcc0000000000 */
[----:B------:R-:W-:Y:S02]  /*1c90*/  DFMA R22, R10, R22, -R26 ;  /* 0x000000160a16722b */ /* 0x000fe4000000081a */
[----:B-1----:R-:W-:-:S08]  /*1ca0*/  DMUL R20, R12, R20 ;  /* 0x000000140c147228 */ /* 0x002fd00000000000 */
[----:B------:R-:W-:Y:S01]  /*1cb0*/  DFMA R14, R10, R14, -R20 ;  /* 0x0000000e0a0e722b */ /* 0x000fe20000000814 */
[----:B------:R-:W0:Y:S09]  /*1cc0*/  F2F.F32.F64 R23, R22 ;  /* 0x0000001600177310 */ /* 0x000e320000301000 */
[----:B------:R-:W1:Y:S01]  /*1cd0*/  F2F.F32.F64 R15, R14 ;  /* 0x0000000e000f7310 */ /* 0x000e620000301000 */
[----:B0-----:R-:W-:-:S04]  /*1ce0*/  FADD R28, R28, R23 ;  /* 0x000000171c1c7221 */ /* 0x001fc80000000000 */
[----:B-1----:R-:W-:Y:S01]  /*1cf0*/  FADD R29, R28, R15 ;  /* 0x0000000f1c1d7221 */ /* 0x002fe20000000000 */
[----:B------:R-:W-:Y:S06]  /*1d00*/  @P0 BRA `(.L_x_72) ;  /* 0xfffffff800540947 */ /* 0x000fec000383ffff */
.L_x_71:
[----:B--2---:R-:W-:Y:S05]  /*1d10*/  BSYNC.RECONVERGENT B1 ;  /* 0x0000000000017941 */ /* 0x004fea0003800200 */
.L_x_70:
[----:B------:R-:W-:-:S04]  /*1d20*/  LEA.HI R25, R6, 0x1, RZ, 0x19 ;  /* 0x0000000106197811 */ /* 0x000fc800078fc8ff */
        /* <DEDUP_REMOVED lines=11> */
[----:B------:R-:W3:Y:S01]  /*1de0*/  LDC.64 R18, c[0x0][0x380] ;  /* 0x0000e000ff127b82 */ /* 0x000ee20000000a00 */
[----:B--2---:R-:W-:Y:S02]  /*1df0*/  IMAD R23, R5, UR8, R24 ;  /* 0x0000000805177c24 */ /* 0x004fe4000f8e0218 */
[----:B0-----:R-:W-:-:S05]  /*1e00*/  IMAD.WIDE.U32 R14, R24, 0x4, R14 ;  /* 0x00000004180e7825 */ /* 0x001fca00078e000e */
[----:B------:R-:W2:Y:S01]  /*1e10*/  LDG.E R22, desc[UR10][R14.64] ;  /* 0x0000000a0e167981 */ /* 0x000ea2000c1e1900 */
[----:B---3--:R-:W-:-:S05]  /*1e20*/  IMAD.WIDE R18, R23, 0x4, R18 ;  /* 0x0000000417127825 */ /* 0x008fca00078e0212 */
[----:B------:R-:W3:Y:S01]  /*1e30*/  LDG.E.CONSTANT R28, desc[UR10][R18.64] ;  /* 0x0000000a121c7981 */ /* 0x000ee2000c1e9900 */
[----:B--2---:R0:W-:Y:S08]  /*1e40*/  F2F.F64.F32 R20, R22 ;  /* 0x0000001600147310 */ /* 0x0041f00000201800 */
[----:B---3--:R-:W2:Y:S01]  /*1e50*/  F2F.F64.F32 R16, R28 ;  /* 0x0000001c00107310 */ /* 0x008ea20000201800 */
[----:B0-----:R-:W3:Y:S01]  /*1e60*/  LDG.E.CONSTANT R22, desc[UR10][R18.64+0x200] ;  /* 0x0002000a12167981 */ /* 0x001ee2000c1e9900 */
[----:B--2---:R-:W-:Y:S01]  /*1e70*/  DMUL R20, R16, -R20 ;  /* 0x8000001410147228 */ /* 0x004fe20000000000 */
[----:B------:R-:W0:Y:S02]  /*1e80*/  LDC.64 R16, c[0x0][0x3d0] ;  /* 0x0000f400ff107b82 */ /* 0x000e240000000a00 */
[----:B0-----:R-:W-:-:S05]  /*1e90*/  IMAD.WIDE R16, R23, 0x4, R16 ;  /* 0x0000000417107825 */ /* 0x001fca00078e0210 */
[----:B------:R-:W2:Y:S02]  /*1ea0*/  LDG.E R26, desc[UR10][R16.64] ;  /* 0x0000000a101a7981 */ /* 0x000ea4000c1e1900 */
[----:B--2--5:R-:W-:-:S04]  /*1eb0*/  FADD R23, -R9, R26 ;  /* 0x0000001a09177221 */ /* 0x024fc80000000100 */
[----:B------:R-:W0:Y:S02]  /*1ec0*/  F2F.F64.F32 R26, R23 ;  /* 0x00000017001a7310 */ /* 0x000e240000201800 */
[----:B0-----:R-:W-:-:S08]  /*1ed0*/  DMUL R26, R12, R26 ;  /* 0x0000001a0c1a7228 */ /* 0x001fd00000000000 */
[----:B-1----:R-:W-:Y:S01]  /*1ee0*/  DFMA R26, R10, R20, -R26 ;  /* 0x000000140a1a722b */ /* 0x002fe2000000081a */
[----:B------:R-:W2:Y:S05]  /*1ef0*/  LDG.E R20, desc[UR10][R14.64+0x200] ;  /* 0x0002000a0e147981 */ /* 0x000eaa000c1e1900 */
[----:B------:R0:W1:Y:S04]  /*1f00*/  F2F.F32.F64 R28, R26 ;  /* 0x0000001a001c7310 */ /* 0x0000680000301000 */
[----:B0-----:R-:W4:Y:S04]  /*1f10*/  LDG.E R26, desc[UR10][R16.64+0x200] ;  /* 0x0002000a101a7981 */ /* 0x001f28000c1e1900 */
[----:B---3--:R-:W-:Y:S01]  /*1f20*/  F2F.F64.F32 R22, R22 ;  /* 0x0000001600167310 */ /* 0x008fe20000201800 */
[----:B------:R-:W3:Y:S01]  /*1f30*/  LDG.E.CONSTANT R27, desc[UR10][R18.64+0x400] ;  /* 0x0004000a121b7981 */ /* 0x000ee2000c1e9900 */
[----:B-1----:R-:W-:-:S03]  /*1f40*/  FADD R29, R29, R28 ;  /* 0x0000001c1d1d7221 */ /* 0x002fc60000000000 */
[----:B------:R-:W3:Y:S04]  /*1f50*/  LDG.E R28, desc[UR10][R14.64+0x400] ;  /* 0x0004000a0e1c7981 */ /* 0x000ee8000c1e1900 */
[----:B------:R-:W3:Y:S04]  /*1f60*/  LDG.E.CONSTANT R18, desc[UR10][R18.64+0x600] ;  /* 0x0006000a12127981 */ /* 0x000ee8000c1e9900 */
[----:B------:R-:W3:Y:S01]  /*1f70*/  LDG.E R14, desc[UR10][R14.64+0x600] ;  /* 0x0006000a0e0e7981 */ /* 0x000ee2000c1e1900 */
[----:B--2---:R-:W0:Y:S01]  /*1f80*/  F2F.F64.F32 R20, R20 ;  /* 0x0000001400147310 */ /* 0x004e220000201800 */
[----:B----4-:R-:W-:Y:S01]  /*1f90*/  FADD R26, -R9, R26 ;  /* 0x0000001a091a7221 */ /* 0x010fe20000000100 */
[----:B0-----:R-:W-:-:S06]  /*1fa0*/  DMUL R20, R22, -R20 ;  /* 0x8000001416147228 */ /* 0x001fcc0000000000 */
[----:B------:R-:W0:Y:S02]  /*1fb0*/  F2F.F64.F32 R22, R26 ;  /* 0x0000001a00167310 */ /* 0x000e240000201800 */
[----:B0-----:R-:W-:-:S08]  /*1fc0*/  DMUL R22, R12, R22 ;  /* 0x000000160c167228 */ /* 0x001fd00000000000 */
[----:B------:R-:W-:-:S10]  /*1fd0*/  DFMA R20, R10, R20, -R22 ;  /* 0x000000140a14722b */ /* 0x000fd40000000816 */
[----:B------:R0:W1:Y:S02]  /*1fe0*/  F2F.F32.F64 R21, R20 ;  /* 0x0000001400157310 */ /* 0x0000640000301000 */
[----:B0-----:R-:W2:Y:S04]  /*1ff0*/  LDG.E R20, desc[UR10][R16.64+0x400] ;  /* 0x0004000a10147981 */ /* 0x001ea8000c1e1900 */
[----:B------:R-:W4:Y:S02]  /*2000*/  LDG.E R16, desc[UR10][R16.64+0x600] ;  /* 0x0006000a10107981 */ /* 0x000f24000c1e1900 */
[----:B---3--:R-:W-:Y:S08]  /*2010*/  F2F.F64.F32 R22, R28 ;  /* 0x0000001c00167310 */ /* 0x008ff00000201800 */
[----:B------:R-:W0:Y:S01]  /*2020*/  F2F.F64.F32 R26, R27 ;  /* 0x0000001b001a7310 */ /* 0x000e220000201800 */
[----:B-1----:R-:W-:Y:S01]  /*2030*/  FADD R29, R29, R21 ;  /* 0x000000151d1d7221 */ /* 0x002fe20000000000 */
[----:B0-----:R-:W-:-:S06]  /*2040*/  DMUL R22, R26, -R22 ;  /* 0x800000161a167228 */ /* 0x001fcc0000000000 */
[----:B------:R-:W-:Y:S08]  /*2050*/  F2F.F64.F32 R14, R14 ;  /* 0x0000000e000e7310 */ /* 0x000ff00000201800 */
[----:B------:R-:W0:Y:S02]  /*2060*/  F2F.F64.F32 R18, R18 ;  /* 0x0000001200127310 */ /* 0x000e240000201800 */
[----:B0-----:R-:W-:Y:S01]  /*2070*/  DMUL R14, R18, -R14 ;  /* 0x8000000e120e7228 */ /* 0x001fe20000000000 */
[----:B------:R-:W-:Y:S01]  /*2080*/  IADD3 R24, PT, PT, R24, 0x200, RZ ;  /* 0x0000020018187810 */ /* 0x000fe20007ffe0ff */
[----:B--2---:R-:W-:-:S06]  /*2090*/  FADD R26, -R9, R20 ;  /* 0x00000014091a7221 */ /* 0x004fcc0000000100 */
[----:B------:R-:W0:Y:S01]  /*20a0*/  F2F.F64.F32 R26, R26 ;  /* 0x0000001a001a7310 */ /* 0x000e220000201800 */
[----:B----4-:R-:W-:-:S07]  /*20b0*/  FADD R28, -R9, R16 ;  /* 0x00000010091c7221 */ /* 0x010fce0000000100 */
[----:B------:R-:W1:Y:S01]  /*20c0*/  F2F.F64.F32 R20, R28 ;  /* 0x0000001c00147310 */ /* 0x000e620000201800 */
[C---:B0-----:R-:W-:Y:S02]  /*20d0*/  DMUL R26, R12.reuse, R26 ;  /* 0x0000001a0c1a7228 */ /* 0x041fe40000000000 */
[----:B-1----:R-:W-:-:S06]  /*20e0*/  DMUL R20, R12, R20 ;  /* 0x000000140c147228 */ /* 0x002fcc0000000000 */
[C---:B------:R-:W-:Y:S02]  /*20f0*/  DFMA R22, R10.reuse, R22, -R26 ;  /* 0x000000160a16722b */ /* 0x040fe4000000081a */
[----:B------:R-:W-:-:S08]  /*2100*/  DFMA R14, R10, R14, -R20 ;  /* 0x0000000e0a0e722b */ /* 0x000fd00000000814 */
[----:B------:R-:W0:Y:S08]  /*2110*/  F2F.F32.F64 R22, R22 ;  /* 0x0000001600167310 */ /* 0x000e300000301000 */
[----:B------:R-:W1:Y:S01]  /*2120*/  F2F.F32.F64 R14, R14 ;  /* 0x0000000e000e7310 */ /* 0x000e620000301000 */
[----:B0-----:R-:W-:-:S04]  /*2130*/  FADD R29, R29, R22 ;  /* 0x000000161d1d7221 */ /* 0x001fc80000000000 */
[----:B-1----:R-:W-:-:S07]  /*2140*/  FADD R29, R29, R14 ;  /* 0x0000000e1d1d7221 */ /* 0x002fce0000000000 */
.L_x_74:
[----:B------:R-:W-:Y:S05]  /*2150*/  BSYNC.RECONVERGENT B1 ;  /* 0x0000000000017941 */ /* 0x000fea0003800200 */
.L_x_73:
        /* <DEDUP_REMOVED lines=15> */
[----:B------:R0:W3:Y:S01]  /*2250*/  LDG.E R18, desc[UR10][R20.64+0x200] ;  /* 0x0002000a14127981 */ /* 0x0000e2000c1e1900 */
[----:B----4-:R-:W-:-:S03]  /*2260*/  IMAD.WIDE R14, R19, 0x4, R14 ;  /* 0x00000004130e7825 */ /* 0x010fc600078e020e */
[----:B------:R-:W4:Y:S04]  /*2270*/  LDG.E.CONSTANT R19, desc[UR10][R26.64] ;  /* 0x0000000a1a137981 */ /* 0x000f28000c1e9900 */
[----:B------:R-:W3:Y:S04]  /*2280*/  LDG.E R28, desc[UR10][R14.64] ;  /* 0x0000000a0e1c7981 */ /* 0x000ee8000c1e1900 */
[----:B------:R-:W3:Y:S04]  /*2290*/  LDG.E R25, desc[UR10][R14.64+0x200] ;  /* 0x0002000a0e197981 */ /* 0x000ee8000c1e1900 */
[----:B------:R-:W3:Y:S01]  /*22a0*/  LDG.E.CONSTANT R26, desc[UR10][R26.64+0x200] ;  /* 0x0002000a1a1a7981 */ /* 0x000ee2000c1e9900 */
[----:B------:R-:W-:Y:S01]  /*22b0*/  IADD3 R24, PT, PT, R24, 0x100, RZ ;  /* 0x0000010018187810 */ /* 0x000fe20007ffe0ff */
[----:B--2---:R-:W-:Y:S08]  /*22c0*/  F2F.F64.F32 R22, R22 ;  /* 0x0000001600167310 */ /* 0x004ff00000201800 */
[----:B----4-:R-:W2:Y:S01]  /*22d0*/  F2F.F64.F32 R16, R19 ;  /* 0x0000001300107310 */ /* 0x010ea20000201800 */
[----:B---3-5:R-:W-:-:S07]  /*22e0*/  FADD R28, -R9, R28 ;  /* 0x0000001c091c7221 */ /* 0x028fce0000000100 */
[----:B0-----:R-:W0:Y:S01]  /*22f0*/  F2F.F64.F32 R20, R28 ;  /* 0x0000001c00147310 */ /* 0x001e220000201800 */
[----:B------:R-:W-:Y:S01]  /*2300*/  FADD R25, -R9, R25 ;  /* 0x0000001909197221 */ /* 0x000fe20000000100 */
[----:B--2---:R-:W-:-:S06]  /*2310*/  DMUL R22, R16, -R22 ;  /* 0x8000001610167228 */ /* 0x004fcc0000000000 */
[----:B------:R-:W-:Y:S08]  /*2320*/  F2F.F64.F32 R14, R18 ;  /* 0x00000012000e7310 */ /* 0x000ff00000201800 */
[----:B------:R-:W2:Y:S08]  /*2330*/  F2F.F64.F32 R18, R26 ;  /* 0x0000001a00127310 */ /* 0x000eb00000201800 */
[----:B------:R-:W3:Y:S01]  /*2340*/  F2F.F64.F32 R16, R25 ;  /* 0x0000001900107310 */ /* 0x000ee20000201800 */
[----:B0-----:R-:W-:-:S02]  /*2350*/  DMUL R20, R12, R20 ;  /* 0x000000140c147228 */ /* 0x001fc40000000000 */
[----:B--2---:R-:W-:-:S06]  /*2360*/  DMUL R14, R18, -R14 ;  /* 0x8000000e120e7228 */ /* 0x004fcc0000000000 */
[----:B-1----:R-:W-:Y:S02]  /*2370*/  DFMA R20, R10, R22, -R20 ;  /* 0x000000160a14722b */ /* 0x002fe40000000814 */
[----:B---3--:R-:W-:-:S08]  /*2380*/  DMUL R16, R12, R16 ;  /* 0x000000100c107228 */ /* 0x008fd00000000000 */
[----:B------:R-:W-:Y:S01]  /*2390*/  DFMA R14, R10, R14, -R16 ;  /* 0x0000000e0a0e722b */ /* 0x000fe20000000810 */
[----:B------:R-:W0:Y:S09]  /*23a0*/  F2F.F32.F64 R20, R20 ;  /* 0x0000001400147310 */ /* 0x000e320000301000 */
[----:B------:R-:W1:Y:S01]  /*23b0*/  F2F.F32.F64 R14, R14 ;  /* 0x0000000e000e7310 */ /* 0x000e620000301000 */
[----:B0-----:R-:W-:-:S04]  /*23c0*/  FADD R29, R29, R20 ;  /* 0x000000141d1d7221 */ /* 0x001fc80000000000 */
[----:B-1----:R-:W-:-:S07]  /*23d0*/  FADD R29, R29, R14 ;  /* 0x0000000e1d1d7221 */ /* 0x002fce0000000000 */
.L_x_76:
[----:B------:R-:W-:Y:S05]  /*23e0*/  BSYNC.RECONVERGENT B1 ;  /* 0x0000000000017941 */ /* 0x000fea0003800200 */
.L_x_75:
[----:B------:R-:W-:Y:S05]  /*23f0*/  @P3 BRA `(.L_x_69) ;  /* 0x0000000000503947 */ /* 0x000fea0003800000 */
[----:B------:R-:W0:Y:S01]  /*2400*/  LDC.64 R16, c[0x0][0x3d0] ;  /* 0x0000f400ff107b82 */ /* 0x000e220000000a00 */
[----:B------:R-:W2:Y:S07]  /*2410*/  LDCU UR8, c[0x0][0x3f0] ;  /* 0x00007e00ff0877ac */ /* 0x000eae0008000800 */
[----:B------:R-:W3:Y:S08]  /*2420*/  LDC.64 R14, c[0x0][0x3c8] ;  /* 0x0000f200ff0e7b82 */ /* 0x000ef00000000a00 */
[----:B------:R-:W4:Y:S01]  /*2430*/  LDC.64 R18, c[0x0][0x380] ;  /* 0x0000e000ff127b82 */ /* 0x000f220000000a00 */
[----:B--2---:R-:W-:-:S04]  /*2440*/  IMAD R21, R5, UR8, R24 ;  /* 0x0000000805157c24 */ /* 0x004fc8000f8e0218 */
[----:B0-----:R-:W-:-:S06]  /*2450*/  IMAD.WIDE R16, R21, 0x4, R16 ;  /* 0x0000000415107825 */ /* 0x001fcc00078e0210 */
[----:B------:R-:W2:Y:S01]  /*2460*/  LDG.E R16, desc[UR10][R16.64] ;  /* 0x0000000a10107981 */ /* 0x000ea2000c1e1900 */
[----:B---3--:R-:W-:-:S06]  /*2470*/  IMAD.WIDE.U32 R14, R24, 0x4, R14 ;  /* 0x00000004180e7825 */ /* 0x008fcc00078e000e */
[----:B------:R-:W3:Y:S01]  /*2480*/  LDG.E R14, desc[UR10][R14.64] ;  /* 0x0000000a0e0e7981 */ /* 0x000ee2000c1e1900 */
[----:B----4-:R-:W-:-:S06]  /*2490*/  IMAD.WIDE R18, R21, 0x4, R18 ;  /* 0x0000000415127825 */ /* 0x010fcc00078e0212 */
[----:B------:R-:W4:Y:S01]  /*24a0*/  LDG.E.CONSTANT R18, desc[UR10][R18.64] ;  /* 0x0000000a12127981 */ /* 0x000f22000c1e9900 */
[----:B--2--5:R-:W-:-:S04]  /*24b0*/  FADD R9, -R9, R16 ;  /* 0x0000001009097221 */ /* 0x024fc80000000100 */
[----:B------:R-:W0:Y:S08]  /*24c0*/  F2F.F64.F32 R24, R9 ;  /* 0x0000000900187310 */ /* 0x000e300000201800 */
[----:B---3--:R-:W-:Y:S08]  /*24d0*/  F2F.F64.F32 R20, R14 ;  /* 0x0000000e00147310 */ /* 0x008ff00000201800 */
[----:B----4-:R-:W2:Y:S01]  /*24e0*/  F2F.F64.F32 R22, R18 ;  /* 0x0000001200167310 */ /* 0x010ea20000201800 */
[----:B0-----:R-:W-:-:S02]  /*24f0*/  DMUL R24, R12, R24 ;  /* 0x000000180c187228 */ /* 0x001fc40000000000 */
[----:B--2---:R-:W-:-:S08]  /*2500*/  DMUL R20, R22, -R20 ;  /* 0x8000001416147228 */ /* 0x004fd00000000000 */
[----:B-1----:R-:W-:-:S10]  /*2510*/  DFMA R20, R10, R20, -R24 ;  /* 0x000000140a14722b */ /* 0x002fd40000000818 */
[----:B------:R-:W0:Y:S02]  /*2520*/  F2F.F32.F64 R20, R20 ;  /* 0x0000001400147310 */ /* 0x000e240000301000 */
[----:B0-----:R-:W-:-:S07]  /*2530*/  FADD R29, R29, R20 ;  /* 0x000000141d1d7221 */ /* 0x001fce0000000000 */
.L_x_69:
[----:B--2---:R-:W-:Y:S05]  /*2540*/  BSYNC.RECONVERGENT B0 ;  /* 0x0000000000007941 */ /* 0x004fea0003800200 */
.L_x_68:
[----:B01----:R-:W0:Y:S01]  /*2550*/  SHFL.DOWN P0, R10, R29, 0x1, 0x1f ;  /* 0x08201f001d0a7f89 */ /* 0x003e220000000000 */
[----:B------:R-:W1:Y:S01]  /*2560*/  S2UR UR9, SR_CgaCtaId ;  /* 0x00000000000979c3 */ /* 0x000e620000008800 */
[----:B------:R-:W-:Y:S01]  /*2570*/  UMOV UR8, 0x400 ;  /* 0x0000040000087882 */ /* 0x000fe20000000000 */
[----:B------:R-:W-:Y:S01]  /*2580*/  SHF.R.U32.HI R14, RZ, 0x3, R0 ;  /* 0x00000003ff0e7819 */ /* 0x000fe20000011600 */
[----:B------:R-:W-:Y:S03]  /*2590*/  BSSY.RECONVERGENT B0, `(.L_x_77) ;  /* 0x000001a000007945 */ /* 0x000fe60003800200 */
[----:B------:R-:W-:Y:S01]  /*25a0*/  LOP3.LUT R14, R14, 0x7c, RZ, 0xc0, !PT ;  /* 0x0000007c0e0e7812 */ /* 0x000fe200078ec0ff */
[----:B0-----:R-:W-:Y:S01]  /*25b0*/  @P0 FADD R10, R10, R29 ;  /* 0x0000001d0a0a0221 */ /* 0x001fe20000000000 */
[----:B-1----:R-:W-:-:S04]  /*25c0*/  ULEA UR8, UR9, UR8, 0x18 ;  /* 0x0000000809087291 */ /* 0x002fc8000f8ec0ff */
[----:B-----5:R-:W0:Y:S02]  /*25d0*/  SHFL.DOWN P0, R9, R10, 0x2, 0x1f ;  /* 0x08401f000a097f89 */ /* 0x020e240000000000 */
[----:B0-----:R-:W-:-:S05]  /*25e0*/  @P0 FADD R9, R10, R9 ;  /* 0x000000090a090221 */ /* 0x001fca0000000000 */
[----:B------:R-:W0:Y:S02]  /*25f0*/  SHFL.DOWN P0, R12, R9, 0x4, 0x1f ;  /* 0x08801f00090c7f89 */ /* 0x000e240000000000 */
[----:B0-----:R-:W-:-:S05]  /*2600*/  @P0 FADD R12, R9, R12 ;  /* 0x0000000c090c0221 */ /* 0x001fca0000000000 */
[----:B------:R-:W0:Y:S02]  /*2610*/  SHFL.DOWN P0, R11, R12, 0x8, 0x1f ;  /* 0x09001f000c0b7f89 */ /* 0x000e240000000000 */
[----:B0-----:R-:W-:-:S05]  /*2620*/  @P0 FADD R11, R12, R11 ;  /* 0x0000000b0c0b0221 */ /* 0x001fca0000000000 */
[----:B------:R-:W0:Y:S02]  /*2630*/  SHFL.DOWN P0, R13, R11, 0x10, 0x1f ;  /* 0x0a001f000b0d7f89 */ /* 0x000e240000000000 */
[----:B0-----:R-:W-:-:S05]  /*2640*/  @P0 FADD R13, R11, R13 ;  /* 0x0000000d0b0d0221 */ /* 0x001fca0000000000 */
[----:B------:R0:W-:Y:S01]  /*2650*/  @!P2 STS [R14+UR8+0x4], R13 ;  /* 0x0000040d0e00a988 */ /* 0x0001e20008000808 */
[----:B------:R-:W-:Y:S06]  /*2660*/  BAR.SYNC.DEFER_BLOCKING 0x0 ;  /* 0x0000000000007b1d */ /* 0x000fec0000010000 */
[----:B------:R-:W-:Y:S05]  /*2670*/  @P1 BRA `(.L_x_78) ;  /* 0x00000000002c1947 */ /* 0x000fea0003800000 */
[----:B------:R-:W1:Y:S01]  /*2680*/  S2UR UR9, SR_CgaCtaId ;  /* 0x00000000000979c3 */ /* 0x000e620000008800 */
[----:B------:R-:W-:-:S07]  /*2690*/  UMOV UR8, 0x400 ;  /* 0x0000040000087882 */ /* 0x000fce0000000000 */
[----:B------:R-:W2:Y:S01]  /*26a0*/  LDC.64 R10, c[0x0][0x398] ;  /* 0x0000e600ff0a7b82 */ /* 0x000ea20000000a00 */
[----:B-1----:R-:W-:Y:S01]  /*26b0*/  ULEA UR8, UR9, UR8, 0x18 ;  /* 0x0000000809087291 */ /* 0x002fe2000f8ec0ff */
[----:B--2---:R-:W-:-:S08]  /*26c0*/  IMAD.WIDE R10, R5, 0x4, R10 ;  /* 0x00000004050a7825 */ /* 0x004fd000078e020a */
[----:B0-----:R-:W0:Y:S04]  /*26d0*/  LDS.64 R14, [UR8+0x8] ;  /* 0x00000808ff0e7984 */ /* 0x001e280008000a00 */
[----:B------:R-:W1:Y:S01]  /*26e0*/  LDS R9, [UR8+0x10] ;  /* 0x00001008ff097984 */ /* 0x000e620008000800 */
[----:B0-----:R-:W-:-:S04]  /*26f0*/  FADD R14, R13, R14 ;  /* 0x0000000e0d0e7221 */ /* 0x001fc80000000000 */
[----:B------:R-:W-:-:S04]  /*2700*/  FADD R14, R14, R15 ;  /* 0x0000000f0e0e7221 */ /* 0x000fc80000000000 */
[----:B-1----:R-:W-:-:S05]  /*2710*/  FADD R9, R14, R9 ;  /* 0x000000090e097221 */ /* 0x002fca0000000000 */
[----:B------:R1:W-:Y:S02]  /*2720*/  STG.E desc[UR10][R10.64], R9 ;  /* 0x000000090a007986 */ /* 0x0003e4000c10190a */
.L_x_78:
[----:B------:R-:W-:Y:S05]  /*2730*/  BSYNC.RECONVERGENT B0 ;  /* 0x0000000000007941 */ /* 0x000fea0003800200 */
.L_x_77:
[----:B------:R-:W2:Y:S01]  /*2740*/  LDCU UR8, c[0x0][0x388] ;  /* 0x00007100ff0877ac */ /* 0x000ea20008000800 */
[----:B------:R-:W-:-:S04]  /*2750*/  IADD3 R5, PT, PT, R4, R5, RZ ;  /* 0x0000000504057210 */ /* 0x000fc80007ffe0ff */
[----:B--2---:R-:W-:-:S13]  /*2760*/  ISETP.GE.AND P0, PT, R5, UR8, PT ;  /* 0x0000000805007c0c */ /* 0x004fda000bf06270 */
[----:B------:R-:W-:Y:S05]  /*2770*/  @!P0 BRA `(.L_x_79) ;  /* 0xffffffd800cc8947 */ /* 0x000fea000383ffff */
[----:B------:R-:W-:Y:S05]  /*2780*/  EXIT ;  /* 0x000000000000794d */ /* 0x000fea0003800000 */
        .weak           $__internal_3_$__cuda_sm20_div_rn_f64_full
        .type           $__internal_3_$__cuda_sm20_div_rn_f64_full,@function
        .size           $__internal_3_$__cuda_sm20_div_rn_f64_full,(.L_x_286 - $__internal_3_$__cuda_sm20_div_rn_f64_full)
$__internal_3_$__cuda_sm20_div_rn_f64_full:
[C---:B------:R-:W-:Y:S02]  /*2790*/  FSETP.GEU.AND P0, PT, |R7|.reuse, 1.469367938527859385e-39, PT ;  /* 0x001000000700780b */ /* 0x040fe40003f0e200 */
[C---:B------:R-:W-:Y:S02]  /*27a0*/  LOP3.LUT R2, R7.reuse, 0x800fffff, RZ, 0xc0, !PT ;  /* 0x800fffff07027812 */ /* 0x040fe400078ec0ff */
[----:B------:R-:W-:Y:S02]  /*27b0*/  MOV R8, 0x1 ;  /* 0x0000000100087802 */ /* 0x000fe40000000f00 */
[----:B------:R-:W-:Y:S02]  /*27c0*/  LOP3.LUT R3, R2, 0x3ff00000, RZ, 0xfc, !PT ;  /* 0x3ff0000002037812 */ /* 0x000fe400078efcff */
[----:B------:R-:W-:Y:S02]  /*27d0*/  MOV R2, R6 ;  /* 0x0000000600027202 */ /* 0x000fe40000000f00 */
[----:B------:R-:W-:-:S02]  /*27e0*/  LOP3.LUT R13, R7, 0x7ff00000, RZ, 0xc0, !PT ;  /* 0x7ff00000070d7812 */ /* 0x000fc400078ec0ff */
[----:B------:R-:W-:Y:S01]  /*27f0*/  MOV R12, 0x1ca00000 ;  /* 0x1ca00000000c7802 */ /* 0x000fe20000000f00 */
[----:B------:R-:W-:Y:S01]  /*2800*/  @!P0 DMUL R2, R6, 8.98846567431157953865e+307 ;  /* 0x7fe0000006028828 */ /* 0x000fe20000000000 */
[----:B------:R-:W-:Y:S02]  /*2810*/  ISETP.LE.U32.AND P1, PT, R13, 0x40000000, PT ;  /* 0x400000000d00780c */ /* 0x000fe40003f23070 */
[----:B------:R-:W-:Y:S02]  /*2820*/  MOV R19, 0x40000000 ;  /* 0x4000000000137802 */ /* 0x000fe40000000f00 */
[----:B------:R-:W-:Y:S01]  /*2830*/  MOV R18, R13 ;  /* 0x0000000d00127202 */ /* 0x000fe20000000f00 */
[----:B------:R-:W0:Y:S01]  /*2840*/  MUFU.RCP64H R9, R3 ;  /* 0x0000000300097308 */ /* 0x000e220000001800 */
[----:B------:R-:W-:-:S03]  /*2850*/  IADD3 R13, PT, PT, R19, -0x1, RZ ;  /* 0xffffffff130d7810 */ /* 0x000fc60007ffe0ff */
[----:B------:R-:W-:Y:S02]  /*2860*/  @!P0 LOP3.LUT R18, R3, 0x7ff00000, RZ, 0xc0, !PT ;  /* 0x7ff0000003128812 */ /* 0x000fe400078ec0ff */
[----:B------:R-:W-:Y:S02]  /*2870*/  ISETP.GT.U32.AND P0, PT, R13, 0x7feffffe, PT ;  /* 0x7feffffe0d00780c */ /* 0x000fe40003f04070 */
[----:B------:R-:W-:-:S04]  /*2880*/  IADD3 R13, PT, PT, R18, -0x1, RZ ;  /* 0xffffffff120d7810 */ /* 0x000fc80007ffe0ff */
[----:B------:R-:W-:Y:S01]  /*2890*/  ISETP.GT.U32.OR P0, PT, R13, 0x7feffffe, P0 ;  /* 0x7feffffe0d00780c */ /* 0x000fe20000704470 */
[----:B0-----:R-:W-:-:S08]  /*28a0*/  DFMA R10, R8, -R2, 1 ;  /* 0x3ff00000080a742b */ /* 0x001fd00000000802 */
[----:B------:R-:W-:-:S08]  /*28b0*/  DFMA R10, R10, R10, R10 ;  /* 0x0000000a0a0a722b */ /* 0x000fd0000000000a */
[----:B------:R-:W-:-:S08]  /*28c0*/  DFMA R10, R8, R10, R8 ;  /* 0x0000000a080a722b */ /* 0x000fd00000000008 */
[----:B------:R-:W-:-:S08]  /*28d0*/  DFMA R8, R10, -R2, 1 ;  /* 0x3ff000000a08742b */ /* 0x000fd00000000802 */
[----:B------:R-:W-:Y:S01]  /*28e0*/  DFMA R10, R10, R8, R10 ;  /* 0x000000080a0a722b */ /* 0x000fe2000000000a */
[----:B------:R-:W-:Y:S02]  /*28f0*/  SEL R9, R12, 0x63400000, !P1 ;  /* 0x634000000c097807 */ /* 0x000fe40004800000 */
[----:B------:R-:W-:-:S06]  /*2900*/  MOV R8, RZ ;  /* 0x000000ff00087202 */ /* 0x000fcc0000000f00 */
[----:B------:R-:W-:-:S08]  /*2910*/  DMUL R14, R10, R8 ;  /* 0x000000080a0e7228 */ /* 0x000fd00000000000 */
[----:B------:R-:W-:-:S08]  /*2920*/  DFMA R16, R14, -R2, R8 ;  /* 0x800000020e10722b */ /* 0x000fd00000000008 */
[----:B------:R-:W-:Y:S01]  /*2930*/  DFMA R10, R10, R16, R14 ;  /* 0x000000100a0a722b */ /* 0x000fe2000000000e */
[----:B------:R-:W-:Y:S10]  /*2940*/  @P0 BRA `(.L_x_80) ;  /* 0x0000000000740947 */ /* 0x000ff40003800000 */
[----:B------:R-:W-:Y:S02]  /*2950*/  LOP3.LUT R15, R7, 0x7ff00000, RZ, 0xc0, !PT ;  /* 0x7ff00000070f7812 */ /* 0x000fe400078ec0ff */
[----:B------:R-:W-:Y:S02]  /*2960*/  MOV R13, 0x40000000 ;  /* 0x40000000000d7802 */ /* 0x000fe40000000f00 */
[C---:B------:R-:W-:Y:S02]  /*2970*/  IADD3 R14, PT, PT, -R15.reuse, RZ, RZ ;  /* 0x000000ff0f0e7210 */ /* 0x040fe40007ffe1ff */
[----:B------:R-:W-:Y:S02]  /*2980*/  ISETP.LE.U32.AND P0, PT, R15, 0x40000000, PT ;  /* 0x400000000f00780c */ /* 0x000fe40003f03070 */
[----:B------:R-:W-:Y:S02]  /*2990*/  VIADDMNMX R13, R14, R13, 0xb9600000, !PT ;  /* 0xb96000000e0d7446 */ /* 0x000fe4000780010d */
[----:B------:R-:W-:-:S02]  /*29a0*/  SEL R12, R12, 0x63400000, !P0 ;  /* 0x634000000c0c7807 */ /* 0x000fc40004000000 */
[----:B------:R-:W-:Y:S02]  /*29b0*/  VIMNMX R13, PT, PT, R13, 0x46a00000, PT ;  /* 0x46a000000d0d7848 */ /* 0x000fe40003fe0100 */
[----:B------:R-:W-:Y:S02]  /*29c0*/  MOV R14, RZ ;  /* 0x000000ff000e7202 */ /* 0x000fe40000000f00 */
[----:B------:R-:W-:-:S04]  /*29d0*/  IADD3 R16, PT, PT, R13, -R12, RZ ;  /* 0x8000000c0d107210 */ /* 0x000fc80007ffe0ff */
[----:B------:R-:W-:-:S06]  /*29e0*/  IADD3 R15, PT, PT, R16, 0x7fe00000, RZ ;  /* 0x7fe00000100f7810 */ /* 0x000fcc0007ffe0ff */
[----:B------:R-:W-:-:S10]  /*29f0*/  DMUL R12, R10, R14 ;  /* 0x0000000e0a0c7228 */ /* 0x000fd40000000000 */
[----:B------:R-:W-:-:S13]  /*2a00*/  FSETP.GTU.AND P0, PT, |R13|, 1.469367938527859385e-39, PT ;  /* 0x001000000d00780b */ /* 0x000fda0003f0c200 */
[----:B------:R-:W-:Y:S05]  /*2a10*/  @P0 BRA `(.L_x_81) ;  /* 0x0000000000840947 */ /* 0x000fea0003800000 */
[----:B------:R-:W-:Y:S01]  /*2a20*/  DFMA R2, R10, -R2, R8 ;  /* 0x800000020a02722b */ /* 0x000fe20000000008 */
[----:B------:R-:W-:-:S09]  /*2a30*/  MOV R14, RZ ;  /* 0x000000ff000e7202 */ /* 0x000fd20000000f00 */
[C---:B------:R-:W-:Y:S02]  /*2a40*/  FSETP.NEU.AND P0, PT, R3.reuse, RZ, PT ;  /* 0x000000ff0300720b */ /* 0x040fe40003f0d000 */
[----:B------:R-:W-:-:S04]  /*2a50*/  LOP3.LUT R7, R3, 0x80000000, R7, 0x48, !PT ;  /* 0x8000000003077812 */ /* 0x000fc800078e4807 */
[----:B------:R-:W-:-:S07]  /*2a60*/  LOP3.LUT R15, R7, R15, RZ, 0xfc, !PT ;  /* 0x0000000f070f7212 */ /* 0x000fce00078efcff */
[----:B------:R-:W-:Y:S05]  /*2a70*/  @!P0 BRA `(.L_x_81) ;  /* 0x00000000006c8947 */ /* 0x000fea0003800000 */
[----:B------:R-:W-:Y:S02]  /*2a80*/  IADD3 R3, PT, PT, -R16, RZ, RZ ;  /* 0x000000ff10037210 */ /* 0x000fe40007ffe1ff */
[----:B------:R-:W-:-:S06]  /*2a90*/  MOV R2, RZ ;  /* 0x000000ff00027202 */ /* 0x000fcc0000000f00 */
[----:B------:R-:W-:Y:S02]  /*2aa0*/  DFMA R2, R12, -R2, R10 ;  /* 0x800000020c02722b */ /* 0x000fe4000000000a */
[----:B------:R-:W-:-:S04]  /*2ab0*/  DMUL.RP R10, R10, R14 ;  /* 0x0000000e0a0a7228 */ /* 0x000fc80000008000 */
[----:B------:R-:W-:-:S04]  /*2ac0*/  IADD3 R2, PT, PT, -R16, -0x43300000, RZ ;  /* 0xbcd0000010027810 */ /* 0x000fc80007ffe1ff */
[----:B------:R-:W-:Y:S02]  /*2ad0*/  FSETP.NEU.AND P0, PT, |R3|, R2, PT ;  /* 0x000000020300720b */ /* 0x000fe40003f0d200 */
[----:B------:R-:W-:Y:S02]  /*2ae0*/  LOP3.LUT R7, R11, R7, RZ, 0x3c, !PT ;  /* 0x000000070b077212 */ /* 0x000fe400078e3cff */
[----:B------:R-:W-:Y:S02]  /*2af0*/  FSEL R12, R10, R12, !P0 ;  /* 0x0000000c0a0c7208 */ /* 0x000fe40004000000 */
[----:B------:R-:W-:Y:S01]  /*2b00*/  FSEL R13, R7, R13, !P0 ;  /* 0x0000000d070d7208 */ /* 0x000fe20004000000 */
[----:B------:R-:W-:Y:S06]  /*2b10*/  BRA `(.L_x_81) ;  /* 0x0000000000447947 */ /* 0x000fec0003800000 */
.L_x_80:
[----:B------:R-:W-:-:S14]  /*2b20*/  DSETP.NAN.AND P0, PT, R6, R6, PT ;  /* 0x000000060600722a */ /* 0x000fdc0003f08000 */
[----:B------:R-:W-:Y:S05]  /*2b30*/  @P0 BRA `(.L_x_82) ;  /* 0x0000000000340947 */ /* 0x000fea0003800000 */
[----:B------:R-:W-:Y:S02]  /*2b40*/  ISETP.NE.AND P0, PT, R19, R18, PT ;  /* 0x000000121300720c */ /* 0x000fe40003f05270 */
[----:B------:R-:W-:Y:S02]  /*2b50*/  MOV R12, 0x0 ;  /* 0x00000000000c7802 */ /* 0x000fe40000000f00 */
[----:B------:R-:W-:-:S09]  /*2b60*/  MOV R13, 0xfff80000 ;  /* 0xfff80000000d7802 */ /* 0x000fd20000000f00 */
[----:B------:R-:W-:Y:S05]  /*2b70*/  @!P0 BRA `(.L_x_81) ;  /* 0x00000000002c8947 */ /* 0x000fea0003800000 */
[----:B------:R-:W-:Y:S02]  /*2b80*/  ISETP.NE.AND P0, PT, R19, 0x7ff00000, PT ;  /* 0x7ff000001300780c */ /* 0x000fe40003f05270 */
[----:B------:R-:W-:Y:S02]  /*2b90*/  LOP3.LUT R6, R7, 0x40000000, RZ, 0x3c, !PT ;  /* 0x4000000007067812 */ /* 0x000fe400078e3cff */
[----:B------:R-:W-:Y:S02]  /*2ba0*/  ISETP.EQ.OR P0, PT, R18, RZ, !P0 ;  /* 0x000000ff1200720c */ /* 0x000fe40004702670 */
[----:B------:R-:W-:-:S11]  /*2bb0*/  LOP3.LUT R13, R6, 0x80000000, RZ, 0xc0, !PT ;  /* 0x80000000060d7812 */ /* 0x000fd600078ec0ff */
[----:B------:R-:W-:Y:S02]  /*2bc0*/  @P0 LOP3.LUT R2, R13, 0x7ff00000, RZ, 0xfc, !PT ;  /* 0x7ff000000d020812 */ /* 0x000fe400078efcff */
[----:B------:R-:W-:Y:S02]  /*2bd0*/  @!P0 MOV R12, RZ ;  /* 0x000000ff000c8202 */ /* 0x000fe40000000f00 */
[----:B------:R-:W-:Y:S02]  /*2be0*/  @P0 MOV R12, RZ ;  /* 0x000000ff000c0202 */ /* 0x000fe40000000f00 */
[----:B------:R-:W-:Y:S01]  /*2bf0*/  @P0 MOV R13, R2 ;  /* 0x00000002000d0202 */ /* 0x000fe20000000f00 */
[----:B------:R-:W-:Y:S06]  /*2c00*/  BRA `(.L_x_81) ;  /* 0x0000000000087947 */ /* 0x000fec0003800000 */
.L_x_82:
[----:B------:R-:W-:Y:S02]  /*2c10*/  LOP3.LUT R13, R7, 0x80000, RZ, 0xfc, !PT ;  /* 0x00080000070d7812 */ /* 0x000fe400078efcff */
[----:B------:R-:W-:-:S07]  /*2c20*/  MOV R12, R6 ;  /* 0x00000006000c7202 */ /* 0x000fce0000000f00 */
.L_x_81:
[----:B------:R-:W-:Y:S02]  /*2c30*/  MOV R2, R4 ;  /* 0x0000000400027202 */ /* 0x000fe40000000f00 */
[----:B------:R-:W-:-:S04]  /*2c40*/  MOV R3, 0x0 ;  /* 0x0000000000037802 */ /* 0x000fc80000000f00 */
[----:B------:R-:W-:Y:S05]  /*2c50*/  RET.REL.NODEC R2 `(_Z25LayerNormRowReduceInToOutIff6DvarOpIffE7DmeanOpIffEEvPKT_iiPT0_S8_T1_T2_) ;  /* 0xffffffd002e87950 */ /* 0x000fea0003c3ffff */
.L_x_83:
        /* <DEDUP_REMOVED lines=10> */
.L_x_286:


//--------------------- .text._Z29LayerNormRowReduceInToOutWarpIff6DvarOpIffE7DmeanOpIffEEvPKT_iiPT0_S8_T1_T2_ --------------------------
	.section	.text._Z29LayerNormRowReduceInToOutWarpIff6DvarOpIffE7DmeanOpIffEEvPKT_iiPT0_S8_T1_T2_,"ax",@progbits
	.align	128
        .global         _Z29LayerNormRowReduceInToOutWarpIff6DvarOpIffE7DmeanOpIffEEvPKT_iiPT0_S8_T1_T2_
        .type           _Z29LayerNormRowReduceInToOutWarpIff6DvarOpIffE7DmeanOpIffEEvPKT_iiPT0_S8_T1_T2_,@function
        .size           _Z29LayerNormRowReduceInToOutWarpIff6DvarOpIffE7DmeanOpIffEEvPKT_iiPT0_S8_T1_T2_,(.L_x_287 - _Z29LayerNormRowReduceInToOutWarpIff6DvarOpIffE7DmeanOpIffEEvPKT_iiPT0_S8_T1_T2_)
        .other          _Z29LayerNormRowReduceInToOutWarpIff6DvarOpIffE7DmeanOpIffEEvPKT_iiPT0_S8_T1_T2_,@"STO_CUDA_ENTRY STV_DEFAULT"
_Z29LayerNormRowReduceInToOutWarpIff6DvarOpIffE7DmeanOpIffEEvPKT_iiPT0_S8_T1_T2_:
.text._Z29LayerNormRowReduceInToOutWarpIff6DvarOpIffE7DmeanOpIffEEvPKT_iiPT0_S8_T1_T2_:
[----:B------:R-:W-:Y:S01]  /*0000*/  LDC R1, c[0x0][0x37c] ;  /* 0x0000df00ff017b82 */ /* 0x000fe20000000800 */
[----:B------:R-:W0:Y:S01]  /*0010*/  S2R R11, SR_TID.X ;  /* 0x00000000000b7919 */ /* 0x000e220000002100 */
[----:B------:R-:W1:Y:S01]  /*0020*/  LDCU UR4, c[0x0][0x388] ;  /* 0x00007100ff0477ac */ /* 0x000e620008000800 */
[----:B------:R-:W2:Y:S01]  /*0030*/  S2R R3, SR_CTAID.X ;  /* 0x0000000000037919 */ /* 0x000ea20000002500 */
[----:B0-----:R-:W-:-:S04]  /*0040*/  SHF.R.U32.HI R0, RZ, 0x5, R11 ;  /* 0x00000005ff007819 */ /* 0x001fc8000001160b */
[----:B--2---:R-:W-:-:S04]  /*0050*/  LEA R10, R3, R0, 0x2 ;  /* 0x00000000030a7211 */ /* 0x004fc800078e10ff */
[----:B-1----:R-:W-:-:S13]  /*0060*/  ISETP.GE.AND P0, PT, R10, UR4, PT ;  /* 0x000000040a007c0c */ /* 0x002fda000bf06270 */
[----:B------:R-:W-:Y:S05]  /*0070*/  @P0 EXIT ;  /* 0x000000000000094d */ /* 0x000fea0003800000 */
[----:B------:R-:W0:Y:S01]  /*0080*/  LDCU UR4, c[0x0][0x3f0] ;  /* 0x00007e00ff0477ac */ /* 0x000e220008000800 */
[----:B------:R-:W-:Y:S01]  /*0090*/  HFMA2 R2, -RZ, RZ, 0, 5.9604644775390625e-08 ;  /* 0x00000001ff027431 */ /* 0x000fe200000001ff */
        /* <DEDUP_REMOVED lines=10> */
[----:B------:R-:W-:-:S09]  /*0140*/  MOV R5, R10 ;  /* 0x0000000a00057202 */ /* 0x000fd20000000f00 */
[----:B------:R-:W-:-:S05]  /*0150*/  FFMA R0, RZ, R7, R3 ;  /* 0x00000007ff007223 */ /* 0x000fca0000000003 */
[----:B------:R-:W-:Y:S02]  /*0160*/  FSETP.GT.AND P0, PT, |R0|, 1.469367938527859385e-39, PT ;  /* 0x001000000000780b */ /* 0x000fe40003f04200 */
[----:B------:R-:W-:-:S11]  /*0170*/  LOP3.LUT R0, R11, 0x1f, RZ, 0xc0, !PT ;  /* 0x0000001f0b007812 */ /* 0x000fd600078ec0ff */
[----:B------:R-:W-:Y:S05]  /*0180*/  @P0 BRA `(.L_x_84) ;  /* 0x0000000000100947 */ /* 0x000fea0003800000 */
[----:B------:R-:W-:-:S07]  /*0190*/  MOV R4, 0x1b0 ;  /* 0x000001b000047802 */ /* 0x000fce0000000f00 */
[----:B------:R-:W-:Y:S05]  /*01a0*/  CALL.REL.NOINC `($__internal_4_$__cuda_sm20_div_rn_f64_full) ;  /* 0x00000024006c7944 */ /* 0x000fea0003c00000 */
[----:B------:R-:W-:Y:S02]  /*01b0*/  MOV R2, R12 ;  /* 0x0000000c00027202 */ /* 0x000fe40000000f00 */
[----:B------:R-:W-:-:S07]  /*01c0*/  MOV R3, R13 ;  /* 0x0000000d00037202 */ /* 0x000fce0000000f00 */
.L_x_84:
[----:B------:R-:W0:Y:S01]  /*01d0*/  LDC.64 R8, c[0x0][0x3a0] ;  /* 0x0000e800ff087b82 */ /* 0x000e220000000a00 */
[----:B------:R-:W1:Y:S01]  /*01e0*/  LDCU UR10, c[0x0][0x38c] ;  /* 0x00007180ff0a77ac */ /* 0x000e620008000800 */
[----:B------:R-:W-:Y:S01]  /*01f0*/  LOP3.LUT R6, RZ, R0, RZ, 0x33, !PT ;  /* 0x00000000ff067212 */ /* 0x000fe200078e33ff */
[----:B------:R-:W2:Y:S05]  /*0200*/  LDCU.64 UR6, c[0x0][0x380] ;  /* 0x00007000ff0677ac */ /* 0x000eaa0008000a00 */
[----:B------:R-:W3:Y:S01]  /*0210*/  LDC R4, c[0x0][0x370] ;  /* 0x0000dc00ff047b82 */ /* 0x000ee20000000800 */
[----:B------:R-:W4:Y:S01]  /*0220*/  LDCU.64 UR4, c[0x0][0x3a8] ;  /* 0x00007500ff0477ac */ /* 0x000f220008000a00 */
[----:B------:R-:W0:Y:S01]  /*0230*/  LDCU.64 UR8, c[0x0][0x358] ;  /* 0x00006b00ff0877ac */ /* 0x000e220008000a00 */
[----:B-1----:R-:W-:-:S04]  /*0240*/  IADD3 R6, PT, PT, R6, UR10, RZ ;  /* 0x0000000a06067c10 */ /* 0x002fc8000fffe0ff */
[----:B------:R-:W-:Y:S01]  /*0250*/  LEA.HI R10, R6, 0x1, RZ, 0x1b ;  /* 0x00000001060a7811 */ /* 0x000fe200078fd8ff */
[----:B0-----:R-:W-:Y:S01]  /*0260*/  IMAD.WIDE.U32 R8, R0, 0x4, R8 ;  /* 0x0000000400087825 */ /* 0x001fe200078e0008 */
[----:B--2---:R-:W-:Y:S02]  /*0270*/  UIADD3 UR6, UP0, UPT, UR6, 0x200, URZ ;  /* 0x0000020006067890 */ /* 0x004fe4000ff1e0ff */
[----:B----4-:R-:W-:Y:S01]  /*0280*/  UIADD3 UR4, UP1, UPT, UR4, 0x200, URZ ;  /* 0x0000020004047890 */ /* 0x010fe2000ff3e0ff */
[----:B------:R-:W-:Y:S01]  /*0290*/  IADD3 R7, P0, PT, R8, 0x200, RZ ;  /* 0x0000020008077810 */ /* 0x000fe20007f1e0ff */
[----:B------:R-:W-:Y:S02]  /*02a0*/  UIADD3.X UR7, UPT, UPT, URZ, UR7, URZ, UP0, !UPT ;  /* 0x00000007ff077290 */ /* 0x000fe400087fe4ff */
[----:B------:R-:W-:Y:S01]  /*02b0*/  UIADD3.X UR5, UPT, UPT, URZ, UR5, URZ, UP1, !UPT ;  /* 0x00000005ff057290 */ /* 0x000fe20008ffe4ff */
[----:B------:R-:W-:Y:S02]  /*02c0*/  IADD3.X R8, PT, PT, RZ, R9, RZ, P0, !PT ;  /* 0x00000009ff087210 */ /* 0x000fe400007fe4ff */
[----:B---3--:R-:W-:-:S09]  /*02d0*/  LOP3.LUT R9, R10, 0xffffff8, RZ, 0xc0, !PT ;  /* 0x0ffffff80a097812 */ /* 0x008fd200078ec0ff */
.L_x_104:
[----:B0-----:R-:W0:Y:S01]  /*02e0*/  LDCU UR10, c[0x0][0x38c] ;  /* 0x00007180ff0a77ac */ /* 0x001e220008000800 */
[----:B------:R-:W-:Y:S01]  /*02f0*/  BSSY.RECONVERGENT B0, `(.L_x_85) ;  /* 0x00000fa000007945 */ /* 0x000fe20003800200 */
[----:B-----5:R-:W-:Y:S01]  /*0300*/  HFMA2 R25, -RZ, RZ, 0, 0 ;  /* 0x00000000ff197431 */ /* 0x020fe200000001ff */
[----:B0-----:R-:W-:-:S13]  /*0310*/  ISETP.GE.AND P2, PT, R0, UR10, PT ;  /* 0x0000000a00007c0c */ /* 0x001fda000bf46270 */
[----:B------:R-:W-:Y:S05]  /*0320*/  @P2 BRA `(.L_x_86) ;  /* 0x0000000c00d82947 */ /* 0x000fea0003800000 */
        /* <DEDUP_REMOVED lines=11> */
[----:B------:R-:W-:-:S06]  /*03e0*/  FMUL R13, R16, R13 ;  /* 0x0000000d100d7220 */ /* 0x000fcc0000400000 */
[----:B------:R-:W1:Y:S01]  /*03f0*/  F2F.F64.F32 R12, R13 ;  /* 0x0000000d000c7310 */ /* 0x000e620000201800 */
[----:B0-----:R-:W-:Y:S05]  /*0400*/  @!P0 BRA `(.L_x_88) ;  /* 0x0000000400b08947 */ /* 0x001fea0003800000 */
[----:B------:R-:W0:Y:S01]  /*0410*/  LDCU UR10, c[0x0][0x3c0] ;  /* 0x00007800ff0a77ac */ /* 0x000e220008000800 */
[----:B------:R-:W-:Y:S02]  /*0420*/  IADD3 R24, PT, PT, -R9, RZ, RZ ;  /* 0x000000ff09187210 */ /* 0x000fe40007ffe1ff */
[----:B------:R-:W-:Y:S02]  /*0430*/  MOV R25, RZ ;  /* 0x000000ff00197202 */ /* 0x000fe40000000f00 */
[----:B------:R-:W-:Y:S02]  /*0440*/  MOV R16, R7 ;  /* 0x0000000700107202 */ /* 0x000fe40000000f00 */
[----:B------:R-:W-:Y:S02]  /*0450*/  MOV R17, R8 ;  /* 0x0000000800117202 */ /* 0x000fe40000000f00 */
[----:B------:R-:W-:Y:S01]  /*0460*/  MOV R10, R0 ;  /* 0x00000000000a7202 */ /* 0x000fe20000000f00 */
[----:B0-----:R-:W-:-:S07]  /*0470*/  IMAD R22, R5, UR10, R0 ;  /* 0x0000000a05167c24 */ /* 0x001fce000f8e0200 */
.L_x_89:
[----:B------:R-:W-:Y:S01]  /*0480*/  MOV R14, UR6 ;  /* 0x00000006000e7c02 */ /* 0x000fe20008000f00 */
[----:B------:R-:W2:Y:S01]  /*0490*/  LDG.E R21, desc[UR8][R16.64+-0x200] ;  /* 0xfffe000810157981 */ /* 0x000ea2000c1e1900 */
[----:B------:R-:W-:-:S03]  /*04a0*/  MOV R15, UR7 ;  /* 0x00000007000f7c02 */ /* 0x000fc60008000f00 */
[----:B------:R-:W-:-:S05]  /*04b0*/  IMAD.WIDE R14, R22, 0x4, R14 ;  /* 0x00000004160e7825 */ /* 0x000fca00078e020e */
[----:B------:R-:W2:Y:S01]  /*04c0*/  LDG.E.CONSTANT R20, desc[UR8][R14.64+-0x200] ;  /* 0xfffe00080e147981 */ /* 0x000ea2000c1e9900 */
[----:B------:R-:W-:Y:S02]  /*04d0*/  MOV R18, UR4 ;  /* 0x0000000400127c02 */ /* 0x000fe40008000f00 */
[----:B------:R-:W-:-:S03]  /*04e0*/  MOV R19, UR5 ;  /* 0x0000000500137c02 */ /* 0x000fc60008000f00 */
[----:B------:R-:W-:-:S05]  /*04f0*/  IMAD.WIDE R18, R22, 0x4, R18 ;  /* 0x0000000416127825 */ /* 0x000fca00078e0212 */
[----:B------:R-:W3:Y:S04]  /*0500*/  LDG.E R26, desc[UR8][R18.64+-0x200] ;  /* 0xfffe0008121a7981 */ /* 0x000ee8000c1e1900 */
[----:B------:R-:W4:Y:S01]  /*0510*/  LDG.E R28, desc[UR8][R18.64+-0x180] ;  /* 0xfffe8008121c7981 */ /* 0x000f22000c1e1900 */
[----:B--2---:R-:W-:-:S03]  /*0520*/  FMUL R23, R20, R21 ;  /* 0x0000001514177220 */ /* 0x004fc60000400000 */
[----:B------:R-:W2:Y:S04]  /*0530*/  LDG.E R20, desc[UR8][R16.64+-0x180] ;  /* 0xfffe800810147981 */ /* 0x000ea8000c1e1900 */
[----:B------:R-:W2:Y:S01]  /*0540*/  LDG.E.CONSTANT R21, desc[UR8][R14.64+-0x180] ;  /* 0xfffe80080e157981 */ /* 0x000ea2000c1e9900 */
[----:B---3-5:R-:W-:-:S04]  /*0550*/  FADD R26, -R11, R26 ;  /* 0x0000001a0b1a7221 */ /* 0x028fc80000000100 */
[----:B------:R-:W-:Y:S02]  /*0560*/  FMUL R29, R23, R26 ;  /* 0x0000001a171d7220 */ /* 0x000fe40000400000 */
[----:B------:R-:W3:Y:S02]  /*0570*/  LDG.E.CONSTANT R23, desc[UR8][R14.64+-0x100] ;  /* 0xffff00080e177981 */ /* 0x000ee4000c1e9900 */
[----:B------:R0:W1:Y:S02]  /*0580*/  F2F.F64.F32 R26, R29 ;  /* 0x0000001d001a7310 */ /* 0x0000640000201800 */
[----:B0-----:R-:W3:Y:S01]  /*0590*/  LDG.E.CONSTANT R29, desc[UR8][R14.64+-0x80] ;  /* 0xffff80080e1d7981 */ /* 0x001ee2000c1e9900 */
[----:B-1----:R-:W-:-:S08]  /*05a0*/  DMUL R26, R26, -0.5 ;  /* 0xbfe000001a1a7828 */ /* 0x002fd00000000000 */
[----:B------:R-:W-:-:S10]  /*05b0*/  DMUL R26, R12, R26 ;  /* 0x0000001a0c1a7228 */ /* 0x000fd40000000000 */
[----:B------:R-:W0:Y:S02]  /*05c0*/  F2F.F32.F64 R26, R26 ;  /* 0x0000001a001a7310 */ /* 0x000e240000301000 */
[----:B0-----:R-:W-:Y:S02]  /*05d0*/  FADD R25, R26, R25 ;  /* 0x000000191a197221 */ /* 0x001fe40000000000 */
[----:B------:R-:W3:Y:S01]  /*05e0*/  LDG.E R26, desc[UR8][R16.64+-0x100] ;  /* 0xffff0008101a7981 */ /* 0x000ee2000c1e1900 */
[----:B--2---:R-:W-:Y:S01]  /*05f0*/  FMUL R20, R21, R20 ;  /* 0x0000001415147220 */ /* 0x004fe20000400000 */
[----:B----4-:R-:W-:Y:S02]  /*0600*/  FADD R21, -R11, R28 ;  /* 0x0000001c0b157221 */ /* 0x010fe40000000100 */
[----:B------:R-:W2:Y:S02]  /*0610*/  LDG.E R28, desc[UR8][R18.64+-0x100] ;  /* 0xffff0008121c7981 */ /* 0x000ea4000c1e1900 */
[----:B------:R-:W-:-:S04]  /*0620*/  FMUL R27, R20, R21 ;  /* 0x00000015141b7220 */ /* 0x000fc80000400000 */
[----:B------:R0:W1:Y:S02]  /*0630*/  F2F.F64.F32 R20, R27 ;  /* 0x0000001b00147310 */ /* 0x0000640000201800 */
[----:B0-----:R-:W4:Y:S01]  /*0640*/  LDG.E R27, desc[UR8][R16.64+-0x80] ;  /* 0xffff8008101b7981 */ /* 0x001f22000c1e1900 */
[----:B-1----:R-:W-:-:S08]  /*0650*/  DMUL R20, R20, -0.5 ;  /* 0xbfe0000014147828 */ /* 0x002fd00000000000 */
[----:B------:R-:W-:-:S10]  /*0660*/  DMUL R20, R12, R20 ;  /* 0x000000140c147228 */ /* 0x000fd40000000000 */
[----:B------:R-:W0:Y:S01]  /*0670*/  F2F.F32.F64 R20, R20 ;  /* 0x0000001400147310 */ /* 0x000e220000301000 */
[----:B---3--:R-:W-:Y:S01]  /*0680*/  FMUL R23, R23, R26 ;  /* 0x0000001a17177220 */ /* 0x008fe20000400000 */
[----:B0-----:R-:W-:Y:S01]  /*0690*/  FADD R26, R25, R20 ;  /* 0x00000014191a7221 */ /* 0x001fe20000000000 */
[----:B--2---:R-:W-:-:S04]  /*06a0*/  FADD R28, -R11, R28 ;  /* 0x0000001c0b1c7221 */ /* 0x004fc80000000100 */
[----:B------:R-:W-:Y:S02]  /*06b0*/  FMUL R23, R23, R28 ;  /* 0x0000001c17177220 */ /* 0x000fe40000400000 */
[----:B------:R-:W2:Y:S02]  /*06c0*/  LDG.E R28, desc[UR8][R18.64] ;  /* 0x00000008121c7981 */ /* 0x000ea4000c1e1900 */
[----:B------:R0:W1:Y:S01]  /*06d0*/  F2F.F64.F32 R20, R23 ;  /* 0x0000001700147310 */ /* 0x0000620000201800 */
[----:B----4-:R-:W-:Y:S01]  /*06e0*/  FMUL R29, R29, R27 ;  /* 0x0000001b1d1d7220 */ /* 0x010fe20000400000 */
[----:B0-----:R-:W3:Y:S04]  /*06f0*/  LDG.E R23, desc[UR8][R16.64] ;  /* 0x0000000810177981 */ /* 0x001ee8000c1e1900 */
[----:B------:R-:W3:Y:S01]  /*0700*/  LDG.E.CONSTANT R27, desc[UR8][R14.64] ;  /* 0x000000080e1b7981 */ /* 0x000ee2000c1e9900 */
[----:B-1----:R-:W-:-:S08]  /*0710*/  DMUL R20, R20, -0.5 ;  /* 0xbfe0000014147828 */ /* 0x002fd00000000000 */
[----:B------:R-:W-:-:S06]  /*0720*/  DMUL R20, R12, R20 ;  /* 0x000000140c147228 */ /* 0x000fcc0000000000 */
[----:B------:R0:W1:Y:S04]  /*0730*/  F2F.F32.F64 R25, R20 ;  /* 0x0000001400197310 */ /* 0x0000680000301000 */
[----:B0-----:R-:W4:Y:S01]  /*0740*/  LDG.E R20, desc[UR8][R18.64+-0x80] ;  /* 0xffff800812147981 */ /* 0x001f22000c1e1900 */
[----:B-1----:R-:W-:Y:S01]  /*0750*/  FADD R25, R26, R25 ;  /* 0x000000191a197221 */ /* 0x002fe20000000000 */
[----:B--2---:R-:W-:Y:S01]  /*0760*/  FADD R28, -R11, R28 ;  /* 0x0000001c0b1c7221 */ /* 0x004fe20000000100 */
[----:B---3--:R-:W-:-:S04]  /*0770*/  FMUL R23, R27, R23 ;  /* 0x000000171b177220 */ /* 0x008fc80000400000 */
[----:B------:R-:W-:Y:S01]  /*0780*/  FMUL R27, R23, R28 ;  /* 0x0000001c171b7220 */ /* 0x000fe20000400000 */
[----:B----4-:R-:W-:-:S04]  /*0790*/  FADD R20, -R11, R20 ;  /* 0x000000140b147221 */ /* 0x010fc80000000100 */
[----:B------:R-:W-:-:S06]  /*07a0*/  FMUL R21, R29, R20 ;  /* 0x000000141d157220 */ /* 0x000fcc0000400000 */
[----:B------:R-:W0:Y:S08]  /*07b0*/  F2F.F64.F32 R20, R21 ;  /* 0x0000001500147310 */ /* 0x000e300000201800 */
[----:B------:R1:W2:Y:S01]  /*07c0*/  F2F.F64.F32 R28, R27 ;  /* 0x0000001b001c7310 */ /* 0x0002a20000201800 */
[----:B0-----:R-:W-:Y:S01]  /*07d0*/  DMUL R20, R20, -0.5 ;  /* 0xbfe0000014147828 */ /* 0x001fe20000000000 */
[----:B-1----:R-:W3:Y:S07]  /*07e0*/  LDG.E R27, desc[UR8][R18.64+0x80] ;  /* 0x00008008121b7981 */ /* 0x002eee000c1e1900 */
[----:B------:R-:W-:-:S02]  /*07f0*/  DMUL R20, R12, R20 ;  /* 0x000000140c147228 */ /* 0x000fc40000000000 */
[----:B--2---:R-:W-:-:S08]  /*0800*/  DMUL R28, R28, -0.5 ;  /* 0xbfe000001c1c7828 */ /* 0x004fd00000000000 */
[----:B------:R0:W1:Y:S01]  /*0810*/  F2F.F32.F64 R20, R20 ;  /* 0x0000001400147310 */ /* 0x0000620000301000 */
[----:B------:R-:W-:-:S07]  /*0820*/  DMUL R28, R12, R28 ;  /* 0x0000001c0c1c7228 */ /* 0x000fce0000000000 */
[----:B------:R2:W-:Y:S01]  /*0830*/  F2F.F32.F64 R23, R28 ;  /* 0x0000001c00177310 */ /* 0x0005e20000301000 */
[----:B0-----:R-:W4:Y:S01]  /*0840*/  LDG.E R21, desc[UR8][R16.64+0x80] ;  /* 0x0000800810157981 */ /* 0x001f22000c1e1900 */
[----:B-1----:R-:W-:-:S03]  /*0850*/  FADD R26, R25, R20 ;  /* 0x00000014191a7221 */ /* 0x002fc60000000000 */
[----:B------:R-:W3:Y:S04]  /*0860*/  LDG.E R25, desc[UR8][R16.64+0x100] ;  /* 0x0001000810197981 */ /* 0x000ee8000c1e1900 */
[----:B--2---:R-:W3:Y:S04]  /*0870*/  LDG.E.CONSTANT R28, desc[UR8][R14.64+0x100] ;  /* 0x000100080e1c7981 */ /* 0x004ee8000c1e9900 */
[----:B------:R-:W4:Y:S04]  /*0880*/  LDG.E.CONSTANT R20, desc[UR8][R14.64+0x80] ;  /* 0x000080080e147981 */ /* 0x000f28000c1e9900 */
[----:B------:R-:W2:Y:S04]  /*0890*/  LDG.E.CONSTANT R29, desc[UR8][R14.64+0x180] ;  /* 0x000180080e1d7981 */ /* 0x000ea8000c1e9900 */
[----:B------:R-:W2:Y:S01]  /*08a0*/  LDG.E R14, desc[UR8][R16.64+0x180] ;  /* 0x00018008100e7981 */ /* 0x000ea2000c1e1900 */
[----:B---3--:R-:W-:-:S03]  /*08b0*/  FMUL R25, R28, R25 ;  /* 0x000000191c197220 */ /* 0x008fc60000400000 */
[----:B------:R-:W3:Y:S04]  /*08c0*/  LDG.E R28, desc[UR8][R18.64+0x100] ;  /* 0x00010008121c7981 */ /* 0x000ee8000c1e1900 */
[----:B------:R-:W3:Y:S01]  /*08d0*/  LDG.E R18, desc[UR8][R18.64+0x180] ;  /* 0x0001800812127981 */ /* 0x000ee2000c1e1900 */
[----:B----4-:R-:W-:Y:S01]  /*08e0*/  FMUL R20, R20, R21 ;  /* 0x0000001514147220 */ /* 0x010fe20000400000 */
[----:B------:R-:W-:-:S04]  /*08f0*/  FADD R27, -R11, R27 ;  /* 0x0000001b0b1b7221 */ /* 0x000fc80000000100 */
[----:B------:R-:W-:-:S04]  /*0900*/  FMUL R27, R20, R27 ;  /* 0x0000001b141b7220 */ /* 0x000fc80000400000 */
[----:B------:R2:W0:Y:S02]  /*0910*/  F2F.F64.F32 R20, R27 ;  /* 0x0000001b00147310 */ /* 0x0004240000201800 */
[----:B--2---:R-:W-:Y:S01]  /*0920*/  FMUL R27, R29, R14 ;  /* 0x0000000e1d1b7220 */ /* 0x004fe20000400000 */
[----:B0-----:R-:W-:-:S08]  /*0930*/  DMUL R20, R20, -0.5 ;  /* 0xbfe0000014147828 */ /* 0x001fd00000000000 */
[----:B------:R-:W-:Y:S01]  /*0940*/  DMUL R20, R12, R20 ;  /* 0x000000140c147228 */ /* 0x000fe20000000000 */
[----:B------:R-:W-:-:S09]  /*0950*/  IADD3 R24, PT, PT, R24, 0x8, RZ ;  /* 0x0000000818187810 */ /* 0x000fd20007ffe0ff */
[----:B------:R-:W0:Y:S01]  /*0960*/  F2F.F32.F64 R20, R20 ;  /* 0x0000001400147310 */ /* 0x000e220000301000 */
[----:B------:R-:W-:Y:S01]  /*0970*/  ISETP.NE.AND P0, PT, R24, RZ, PT ;  /* 0x000000ff1800720c */ /* 0x000fe20003f05270 */
[----:B------:R-:W-:Y:S01]  /*0980*/  FADD R23, R26, R23 ;  /* 0x000000171a177221 */ /* 0x000fe20000000000 */
[----:B------:R-:W-:Y:S02]  /*0990*/  IADD3 R16, P1, PT, R16, 0x400, RZ ;  /* 0x0000040010107810 */ /* 0x000fe40007f3e0ff */
[----:B------:R-:W-:Y:S02]  /*09a0*/  IADD3 R10, PT, PT, R10, 0x100, RZ ;  /* 0x000001000a0a7810 */ /* 0x000fe40007ffe0ff */
[----:B------:R-:W-:Y:S01]  /*09b0*/  IADD3.X R17, PT, PT, RZ, R17, RZ, P1, !PT ;  /* 0x00000011ff117210 */ /* 0x000fe20000ffe4ff */
[----:B0-----:R-:W-:Y:S01]  /*09c0*/  FADD R20, R23, R20 ;  /* 0x0000001417147221 */ /* 0x001fe20000000000 */
[----:B------:R-:W-:Y:S01]  /*09d0*/  IADD3 R22, PT, PT, R22, 0x100, RZ ;  /* 0x0000010016167810 */ /* 0x000fe20007ffe0ff */
[----:B---3--:R-:W-:-:S04]  /*09e0*/  FADD R28, -R11, R28 ;  /* 0x0000001c0b1c7221 */ /* 0x008fc80000000100 */
[----:B------:R-:W-:Y:S01]  /*09f0*/  FMUL R25, R25, R28 ;  /* 0x0000001c19197220 */ /* 0x000fe20000400000 */
[----:B------:R-:W-:-:S03]  /*0a00*/  FADD R14, -R11, R18 ;  /* 0x000000120b0e7221 */ /* 0x000fc60000000100 */
[----:B------:R-:W0:Y:S01]  /*0a10*/  F2F.F64.F32 R28, R25 ;  /* 0x00000019001c7310 */ /* 0x000e220000201800 */
[----:B------:R-:W-:-:S07]  /*0a20*/  FMUL R27, R27, R14 ;  /* 0x0000000e1b1b7220 */ /* 0x000fce0000400000 */
        /* <DEDUP_REMOVED lines=10> */
.L_x_88:
[----:B------:R-:W-:Y:S05]  /*0ad0*/  BSYNC.RECONVERGENT B1 ;  /* 0x0000000000017941 */ /* 0x000fea0003800200 */
.L_x_87:
        /* <DEDUP_REMOVED lines=14> */
[----:B--2---:R-:W-:-:S04]  /*0bc0*/  IMAD R28, R5, UR10, R10 ;  /* 0x0000000a051c7c24 */ /* 0x004fc8000f8e020a */
[----:B0-----:R-:W-:-:S05]  /*0bd0*/  IMAD.WIDE R14, R28, 0x4, R14 ;  /* 0x000000041c0e7825 */ /* 0x001fca00078e020e */
[----:B------:R-:W2:Y:S01]  /*0be0*/  LDG.E.CONSTANT R22, desc[UR8][R14.64] ;  /* 0x000000080e167981 */ /* 0x000ea2000c1e9900 */
[----:B---3--:R-:W-:-:S03]  /*0bf0*/  IMAD.WIDE.U32 R16, R10, 0x4, R16 ;  /* 0x000000040a107825 */ /* 0x008fc600078e0010 */
[----:B------:R-:W3:Y:S04]  /*0c00*/  LDG.E.CONSTANT R19, desc[UR8][R14.64+0x80] ;  /* 0x000080080e137981 */ /* 0x000ee8000c1e9900 */
[----:B------:R-:W2:Y:S01]  /*0c10*/  LDG.E R29, desc[UR8][R16.64] ;  /* 0x00000008101d7981 */ /* 0x000ea2000c1e1900 */
[----:B----4-:R-:W-:-:S03]  /*0c20*/  IMAD.WIDE R20, R28, 0x4, R20 ;  /* 0x000000041c147825 */ /* 0x010fc600078e0214 */
[----:B------:R-:W3:Y:S04]  /*0c30*/  LDG.E R26, desc[UR8][R16.64+0x80] ;  /* 0x00008008101a7981 */ /* 0x000ee8000c1e1900 */
[----:B------:R-:W4:Y:S04]  /*0c40*/  LDG.E R28, desc[UR8][R20.64] ;  /* 0x00000008141c7981 */ /* 0x000f28000c1e1900 */
[----:B------:R-:W3:Y:S04]  /*0c50*/  LDG.E.CONSTANT R23, desc[UR8][R14.64+0x100] ;  /* 0x000100080e177981 */ /* 0x000ee8000c1e9900 */
[----:B------:R0:W3:Y:S04]  /*0c60*/  LDG.E.CONSTANT R27, desc[UR8][R14.64+0x180] ;  /* 0x000180080e1b7981 */ /* 0x0000e8000c1e9900 */
[----:B------:R-:W3:Y:S04]  /*0c70*/  LDG.E R24, desc[UR8][R16.64+0x100] ;  /* 0x0001000810187981 */ /* 0x000ee8000c1e1900 */
[----:B------:R-:W3:Y:S01]  /*0c80*/  LDG.E R16, desc[UR8][R16.64+0x180] ;  /* 0x0001800810107981 */ /* 0x000ee2000c1e1900 */
[----:B--2---:R-:W-:-:S03]  /*0c90*/  FMUL R29, R22, R29 ;  /* 0x0000001d161d7220 */ /* 0x004fc60000400000 */
[----:B------:R-:W2:Y:S01]  /*0ca0*/  LDG.E R22, desc[UR8][R20.64+0x80] ;  /* 0x0000800814167981 */ /* 0x000ea2000c1e1900 */
[----:B----45:R-:W-:-:S04]  /*0cb0*/  FADD R28, -R11, R28 ;  /* 0x0000001c0b1c7221 */ /* 0x030fc80000000100 */
[----:B0-----:R-:W-:Y:S02]  /*0cc0*/  FMUL R14, R29, R28 ;  /* 0x0000001c1d0e7220 */ /* 0x001fe40000400000 */
[----:B------:R-:W4:Y:S04]  /*0cd0*/  LDG.E R29, desc[UR8][R20.64+0x100] ;  /* 0x00010008141d7981 */ /* 0x000f28000c1e1900 */
[----:B------:R0:W4:Y:S01]  /*0ce0*/  LDG.E R28, desc[UR8][R20.64+0x180] ;  /* 0x00018008141c7981 */ /* 0x000122000c1e1900 */
[----:B---3--:R-:W-:Y:S01]  /*0cf0*/  FMUL R19, R19, R26 ;  /* 0x0000001a13137220 */ /* 0x008fe20000400000 */
[----:B------:R-:W0:Y:S01]  /*0d00*/  F2F.F64.F32 R14, R14 ;  /* 0x0000000e000e7310 */ /* 0x000e220000201800 */
[----:B------:R-:W-:Y:S01]  /*0d10*/  FMUL R24, R23, R24 ;  /* 0x0000001817187220 */ /* 0x000fe20000400000 */
[----:B------:R-:W-:Y:S01]  /*0d20*/  FMUL R27, R27, R16 ;  /* 0x000000101b1b7220 */ /* 0x000fe20000400000 */
[----:B0-----:R-:W-:-:S08]  /*0d30*/  DMUL R20, R14, -0.5 ;  /* 0xbfe000000e147828 */ /* 0x001fd00000000000 */
[----:B-1----:R-:W-:-:S10]  /*0d40*/  DMUL R20, R12, R20 ;  /* 0x000000140c147228 */ /* 0x002fd40000000000 */
[----:B------:R-:W0:Y:S01]  /*0d50*/  F2F.F32.F64 R20, R20 ;  /* 0x0000001400147310 */ /* 0x000e220000301000 */
[----:B------:R-:W-:Y:S01]  /*0d60*/  IADD3 R10, PT, PT, R10, 0x80, RZ ;  /* 0x000000800a0a7810 */ /* 0x000fe20007ffe0ff */
[----:B0-----:R-:W-:Y:S01]  /*0d70*/  FADD R25, R25, R20 ;  /* 0x0000001419197221 */ /* 0x001fe20000000000 */
[----:B--2---:R-:W-:-:S04]  /*0d80*/  FADD R22, -R11, R22 ;  /* 0x000000160b167221 */ /* 0x004fc80000000100 */
[----:B------:R-:W-:-:S04]  /*0d90*/  FMUL R19, R19, R22 ;  /* 0x0000001613137220 */ /* 0x000fc80000400000 */
[----:B------:R-:W0:Y:S01]  /*0da0*/  F2F.F64.F32 R22, R19 ;  /* 0x0000001300167310 */ /* 0x000e220000201800 */
[----:B----4-:R-:W-:-:S04]  /*0db0*/  FADD R29, -R11, R29 ;  /* 0x0000001d0b1d7221 */ /* 0x010fc80000000100 */
[----:B------:R-:W-:Y:S01]  /*0dc0*/  FMUL R24, R24, R29 ;  /* 0x0000001d18187220 */ /* 0x000fe20000400000 */
[----:B------:R-:W-:-:S03]  /*0dd0*/  FADD R28, -R11, R28 ;  /* 0x0000001c0b1c7221 */ /* 0x000fc60000000100 */
[----:B------:R-:W1:Y:S01]  /*0de0*/  F2F.F64.F32 R16, R24 ;  /* 0x0000001800107310 */ /* 0x000e620000201800 */
[----:B------:R-:W-:-:S07]  /*0df0*/  FMUL R27, R27, R28 ;  /* 0x0000001c1b1b7220 */ /* 0x000fce0000400000 */
[----:B------:R-:W2:Y:S01]  /*0e00*/  F2F.F64.F32 R14, R27 ;  /* 0x0000001b000e7310 */ /* 0x000ea20000201800 */
[----:B0-----:R-:W-:Y:S02]  /*0e10*/  DMUL R22, R22, -0.5 ;  /* 0xbfe0000016167828 */ /* 0x001fe40000000000 */
[----:B-1----:R-:W-:-:S06]  /*0e20*/  DMUL R16, R16, -0.5 ;  /* 0xbfe0000010107828 */ /* 0x002fcc0000000000 */
[----:B------:R-:W-:Y:S02]  /*0e30*/  DMUL R22, R12, R22 ;  /* 0x000000160c167228 */ /* 0x000fe40000000000 */
[----:B--2---:R-:W-:Y:S02]  /*0e40*/  DMUL R14, R14, -0.5 ;  /* 0xbfe000000e0e7828 */ /* 0x004fe40000000000 */
[----:B------:R-:W-:-:S06]  /*0e50*/  DMUL R16, R12, R16 ;  /* 0x000000100c107228 */ /* 0x000fcc0000000000 */
[----:B------:R-:W0:Y:S01]  /*0e60*/  F2F.F32.F64 R22, R22 ;  /* 0x0000001600167310 */ /* 0x000e220000301000 */
[----:B------:R-:W-:-:S07]  /*0e70*/  DMUL R14, R12, R14 ;  /* 0x0000000e0c0e7228 */ /* 0x000fce0000000000 */
[----:B------:R-:W1:Y:S08]  /*0e80*/  F2F.F32.F64 R16, R16 ;  /* 0x0000001000107310 */ /* 0x000e700000301000 */
[----:B------:R-:W2:Y:S01]  /*0e90*/  F2F.F32.F64 R14, R14 ;  /* 0x0000000e000e7310 */ /* 0x000ea20000301000 */
[----:B0-----:R-:W-:-:S04]  /*0ea0*/  FADD R25, R25, R22 ;  /* 0x0000001619197221 */ /* 0x001fc80000000000 */
[----:B-1----:R-:W-:-:S04]  /*0eb0*/  FADD R25, R25, R16 ;  /* 0x0000001019197221 */ /* 0x002fc80000000000 */
[----:B--2---:R-:W-:-:S07]  /*0ec0*/  FADD R25, R25, R14 ;  /* 0x0000000e19197221 */ /* 0x004fce0000000000 */
.L_x_91:
[----:B------:R-:W-:Y:S05]  /*0ed0*/  BSYNC.RECONVERGENT B1 ;  /* 0x0000000000017941 */ /* 0x000fea0003800200 */
.L_x_90:
        /* <DEDUP_REMOVED lines=14> */
[----:B---3--:R-:W-:-:S05]  /*0fc0*/  IMAD.WIDE R18, R21, 0x4, R18 ;  /* 0x0000000415127825 */ /* 0x008fca00078e0212 */
[----:B------:R-:W3:Y:S01]  /*0fd0*/  LDG.E.CONSTANT R20, desc[UR8][R18.64] ;  /* 0x0000000812147981 */ /* 0x000ee2000c1e9900 */
[----:B----4-:R-:W-:-:S03]  /*0fe0*/  IMAD.WIDE R16, R21, 0x4, R16 ;  /* 0x0000000415107825 */ /* 0x010fc600078e0210 */
[----:B------:R-:W2:Y:S04]  /*0ff0*/  LDG.E.CONSTANT R23, desc[UR8][R18.64+0x80] ;  /* 0x0000800812177981 */ /* 0x000ea8000c1e9900 */
[----:B------:R-:W3:Y:S04]  /*1000*/  LDG.E R21, desc[UR8][R14.64] ;  /* 0x000000080e157981 */ /* 0x000ee8000c1e1900 */
[----:B------:R-:W4:Y:S04]  /*1010*/  LDG.E R22, desc[UR8][R16.64] ;  /* 0x0000000810167981 */ /* 0x000f28000c1e1900 */
[----:B------:R-:W2:Y:S01]  /*1020*/  LDG.E R26, desc[UR8][R16.64+0x80] ;  /* 0x00008008101a7981 */ /* 0x000ea2000c1e1900 */
[----:B------:R-:W-:Y:S01]  /*1030*/  IADD3 R10, PT, PT, R10, 0x40, RZ ;  /* 0x000000400a0a7810 */ /* 0x000fe20007ffe0ff */
[----:B---3--:R-:W-:Y:S01]  /*1040*/  FMUL R20, R20, R21 ;  /* 0x0000001514147220 */ /* 0x008fe20000400000 */
[----:B----45:R-:W-:Y:S01]  /*1050*/  FADD R21, -R11, R22 ;  /* 0x000000160b157221 */ /* 0x030fe20000000100 */
[----:B--2---:R-:W-:-:S03]  /*1060*/  FMUL R24, R23, R24 ;  /* 0x0000001817187220 */ /* 0x004fc60000400000 */
[----:B------:R-:W-:Y:S01]  /*1070*/  FMUL R22, R20, R21 ;  /* 0x0000001514167220 */ /* 0x000fe20000400000 */
[----:B------:R-:W-:-:S04]  /*1080*/  FADD R21, -R11, R26 ;  /* 0x0000001a0b157221 */ /* 0x000fc80000000100 */
[----:B------:R-:W-:Y:S01]  /*1090*/  FMUL R24, R24, R21 ;  /* 0x0000001518187220 */ /* 0x000fe20000400000 */
[----:B------:R-:W0:Y:S08]  /*10a0*/  F2F.F64.F32 R22, R22 ;  /* 0x0000001600167310 */ /* 0x000e300000201800 */
[----:B------:R-:W2:Y:S01]  /*10b0*/  F2F.F64.F32 R20, R24 ;  /* 0x0000001800147310 */ /* 0x000ea20000201800 */
[----:B0-----:R-:W-:-:S02]  /*10c0*/  DMUL R18, R22, -0.5 ;  /* 0xbfe0000016127828 */ /* 0x001fc40000000000 */
[----:B--2---:R-:W-:-:S06]  /*10d0*/  DMUL R20, R20, -0.5 ;  /* 0xbfe0000014147828 */ /* 0x004fcc0000000000 */
[C---:B-1----:R-:W-:Y:S02]  /*10e0*/  DMUL R18, R12.reuse, R18 ;  /* 0x000000120c127228 */ /* 0x042fe40000000000 */
[----:B------:R-:W-:-:S08]  /*10f0*/  DMUL R20, R12, R20 ;  /* 0x000000140c147228 */ /* 0x000fd00000000000 */
[----:B------:R-:W0:Y:S08]  /*1100*/  F2F.F32.F64 R18, R18 ;  /* 0x0000001200127310 */ /* 0x000e300000301000 */
[----:B------:R-:W1:Y:S01]  /*1110*/  F2F.F32.F64 R20, R20 ;  /* 0x0000001400147310 */ /* 0x000e620000301000 */
[----:B0-----:R-:W-:-:S04]  /*1120*/  FADD R25, R25, R18 ;  /* 0x0000001219197221 */ /* 0x001fc80000000000 */
[----:B-1----:R-:W-:-:S07]  /*1130*/  FADD R25, R25, R20 ;  /* 0x0000001419197221 */ /* 0x002fce0000000000 */
.L_x_93:
[----:B------:R-:W-:Y:S05]  /*1140*/  BSYNC.RECONVERGENT B1 ;  /* 0x0000000000017941 */ /* 0x000fea0003800200 */
.L_x_92:
        /* <DEDUP_REMOVED lines=20> */
.L_x_86:
[----:B------:R-:W-:Y:S05]  /*1290*/  BSYNC.RECONVERGENT B0 ;  /* 0x0000000000007941 */ /* 0x000fea0003800200 */
.L_x_85:
[----:B------:R-:W-:Y:S01]  /*12a0*/  UMOV UR10, 0xffffffff ;  /* 0xffffffff000a7882 */ /* 0x000fe20000000000 */
[----:B------:R-:W-:Y:S02]  /*12b0*/  ISETP.NE.AND P1, PT, R0, RZ, PT ;  /* 0x000000ff0000720c */ /* 0x000fe40003f25270 */
[----:B------:R-:W-:Y:S11]  /*12c0*/  BRA.DIV UR10, `(.L_x_94) ;  /* 0x000000120a947947 */ /* 0x000ff6000b800000 */
[----:B------:R-:W0:Y:S02]  /*12d0*/  SHFL.DOWN P0, R10, R25, 0x1, 0x1f ;  /* 0x08201f00190a7f89 */ /* 0x000e240000000000 */
[----:B0-----:R-:W-:-:S05]  /*12e0*/  @P0 FADD R10, R10, R25 ;  /* 0x000000190a0a0221 */ /* 0x001fca0000000000 */
[----:B-----5:R-:W0:Y:S02]  /*12f0*/  SHFL.DOWN P0, R11, R10, 0x2, 0x1f ;  /* 0x08401f000a0b7f89 */ /* 0x020e240000000000 */
[----:B0-----:R-:W-:-:S05]  /*1300*/  @P0 FADD R11, R10, R11 ;  /* 0x0000000b0a0b0221 */ /* 0x001fca0000000000 */
[----:B-1----:R-:W0:Y:S02]  /*1310*/  SHFL.DOWN P0, R12, R11, 0x4, 0x1f ;  /* 0x08801f000b0c7f89 */ /* 0x002e240000000000 */
[----:B0-----:R-:W-:-:S05]  /*1320*/  @P0 FADD R12, R11, R12 ;  /* 0x0000000c0b0c0221 */ /* 0x001fca0000000000 */
[----:B------:R-:W0:Y:S02]  /*1330*/  SHFL.DOWN P0, R13, R12, 0x8, 0x1f ;  /* 0x09001f000c0d7f89 */ /* 0x000e240000000000 */
[----:B0-----:R-:W-:-:S05]  /*1340*/  @P0 FADD R13, R12, R13 ;  /* 0x0000000d0c0d0221 */ /* 0x001fca0000000000 */
[----:B------:R0:W1:Y:S02]  /*1350*/  SHFL.DOWN P0, R14, R13, 0x10, 0x1f ;  /* 0x0a001f000d0e7f89 */ /* 0x0000640000000000 */
.L_x_110:
[----:B------:R-:W-:Y:S05]  /*1360*/  WARPSYNC.ALL ;  /* 0x0000000000007948 */ /* 0x000fea0003800000 */
[----:B-1----:R-:W-:Y:S01]  /*1370*/  @P0 FADD R14, R13, R14 ;  /* 0x0000000e0d0e0221 */ /* 0x002fe20000000000 */
[----:B------:R-:W1:Y:S04]  /*1380*/  @!P1 LDC.64 R10, c[0x0][0x390] ;  /* 0x0000e400ff0a9b82 */ /* 0x000e680000000a00 */
[----:B------:R-:W2:Y:S01]  /*1390*/  SHFL.IDX PT, R19, R14, RZ, 0x1f ;  /* 0x00001fff0e137589 */ /* 0x000ea200000e0000 */
[----:B------:R-:W3:Y:S01]  /*13a0*/  LDCU UR10, c[0x0][0x3f0] ;  /* 0x00007e00ff0a77ac */ /* 0x000ee20008000800 */
[----:B------:R-:W-:Y:S01]  /*13b0*/  BSSY.RECONVERGENT B0, `(.L_x_95) ;  /* 0x0000104000007945 */ /* 0x000fe20003800200 */
[----:B------:R-:W-:-:S02]  /*13c0*/  HFMA2 R27, -RZ, RZ, 0, 0 ;  /* 0x00000000ff1b7431 */ /* 0x000fc400000001ff */
[----:B-1----:R-:W-:-:S05]  /*13d0*/  @!P1 IMAD.WIDE R10, R5, 0x4, R10 ;  /* 0x00000004050a9825 */ /* 0x002fca00078e020a */
[----:B--2---:R1:W-:Y:S01]  /*13e0*/  @!P1 STG.E desc[UR8][R10.64], R19 ;  /* 0x000000130a009986 */ /* 0x0043e2000c101908 */
[----:B---3--:R-:W-:Y:S05]  /*13f0*/  @P2 BRA `(.L_x_96) ;  /* 0x0000000c00fc2947 */ /* 0x008fea0003800000 */
[----:B------:R-:W2:Y:S08]  /*1400*/  LDC.64 R14, c[0x0][0x3d8] ;  /* 0x0000f600ff0e7b82 */ /* 0x000eb00000000a00 */
[----:B------:R-:W3:Y:S01]  /*1410*/  LDC.64 R16, c[0x0][0x3e0] ;  /* 0x0000f800ff107b82 */ /* 0x000ee20000000a00 */
[----:B--2---:R-:W-:-:S05]  /*1420*/  IMAD.WIDE R14, R5, 0x4, R14 ;  /* 0x00000004050e7825 */ /* 0x004fca00078e020e */
[----:B------:R-:W0:Y:S01]  /*1430*/  LDG.E R12, desc[UR8][R14.64] ;  /* 0x000000080e0c7981 */ /* 0x000e22000c1e1900 */
[----:B---3--:R-:W-:-:S05]  /*1440*/  IMAD.WIDE R16, R5, 0x4, R16 ;  /* 0x0000000405107825 */ /* 0x008fca00078e0210 */
[----:B------:R2:W5:Y:S01]  /*1450*/  LDG.E R25, desc[UR8][R16.64] ;  /* 0x0000000810197981 */ /* 0x000562000c1e1900 */
[----:B-1----:R-:W1:Y:S01]  /*1460*/  F2F.F64.F32 R10, R19 ;  /* 0x00000013000a7310 */ /* 0x002e620000201800 */
[----:B------:R-:W-:Y:S01]  /*1470*/  ISETP.GE.U32.AND P0, PT, R6, 0xe0, PT ;  /* 0x000000e00600780c */ /* 0x000fe20003f06070 */
[----:B------:R-:W-:Y:S01]  /*1480*/  BSSY.RECONVERGENT B1, `(.L_x_97) ;  /* 0x0000074000017945 */ /* 0x000fe20003800200 */
[----:B------:R-:W-:Y:S02]  /*1490*/  MOV R27, RZ ;  /* 0x000000ff001b7202 */ /* 0x000fe40000000f00 */
[----:B------:R-:W-:Y:S01]  /*14a0*/  MOV R26, R0 ;  /* 0x00000000001a7202 */ /* 0x000fe20000000f00 */
[----:B-1----:R-:W-:Y:S02]  /*14b0*/  DMUL R10, R10, R2 ;  /* 0x000000020a0a7228 */ /* 0x002fe40000000000 */
[----:B0-----:R-:W0:Y:S06]  /*14c0*/  F2F.F64.F32 R12, R12 ;  /* 0x0000000c000c7310 */ /* 0x001e2c0000201800 */
[----:B--2---:R-:W-:Y:S05]  /*14d0*/  @!P0 BRA `(.L_x_98) ;  /* 0x0000000400b88947 */ /* 0x004fea0003800000 */
[----:B------:R-:W-:Y:S02]  /*14e0*/  MOV R24, RZ ;  /* 0x000000ff00187202 */ /* 0x000fe40000000f00 */
[----:B------:R-:W-:Y:S02]  /*14f0*/  MOV R27, RZ ;  /* 0x000000ff001b7202 */ /* 0x000fe40000000f00 */
[----:B------:R-:W-:-:S07]  /*1500*/  MOV R26, R0 ;  /* 0x00000000001a7202 */ /* 0x000fce0000000f00 */
.L_x_99:
[----:B------:R-:W1:Y:S01]  /*1510*/  LDC.64 R18, c[0x0][0x380] ;  /* 0x0000e000ff127b82 */ /* 0x000e620000000a00 */
[----:B------:R-:W-:-:S07]  /*1520*/  IMAD R21, R5, UR10, R26 ;  /* 0x0000000a05157c24 */ /* 0x000fce000f8e021a */
[----:B------:R-:W2:Y:S01]  /*1530*/  LDC.64 R16, c[0x0][0x3c8] ;  /* 0x0000f200ff107b82 */ /* 0x000ea20000000a00 */
[----:B-1----:R-:W-:-:S05]  /*1540*/  IMAD.WIDE R18, R21, 0x4, R18 ;  /* 0x0000000415127825 */ /* 0x002fca00078e0212 */
[----:B------:R-:W3:Y:S01]  /*1550*/  LDG.E.CONSTANT R28, desc[UR8][R18.64] ;  /* 0x00000008121c7981 */ /* 0x000ee2000c1e9900 */
[----:B--2---:R-:W-:-:S05]  /*1560*/  IMAD.WIDE.U32 R16, R26, 0x4, R16 ;  /* 0x000000041a107825 */ /* 0x004fca00078e0010 */
[----:B------:R-:W2:Y:S01]  /*1570*/  LDG.E R23, desc[UR8][R16.64] ;  /* 0x0000000810177981 */ /* 0x000ea2000c1e1900 */
[----:B---3--:R-:W-:Y:S08]  /*1580*/  F2F.F64.F32 R14, R28 ;  /* 0x0000001c000e7310 */ /* 0x008ff00000201800 */
[----:B--2---:R-:W1:Y:S02]  /*1590*/  F2F.F64.F32 R22, R23 ;  /* 0x0000001700167310 */ /* 0x004e640000201800 */
[----:B-1----:R-:W-:Y:S01]  /*15a0*/  DMUL R22, R14, -R22 ;  /* 0x800000160e167228 */ /* 0x002fe20000000000 */
[----:B------:R-:W1:Y:S02]  /*15b0*/  LDC.64 R14, c[0x0][0x3d0] ;  /* 0x0000f400ff0e7b82 */ /* 0x000e640000000a00 */
[----:B-1----:R-:W-:-:S05]  /*15c0*/  IMAD.WIDE R14, R21, 0x4, R14 ;  /* 0x00000004150e7825 */ /* 0x002fca00078e020e */
[----:B------:R-:W2:Y:S02]  /*15d0*/  LDG.E R20, desc[UR8][R14.64] ;  /* 0x000000080e147981 */ /* 0x000ea4000c1e1900 */
[----:B--2--5:R-:W-:-:S04]  /*15e0*/  FADD R29, -R25, R20 ;  /* 0x00000014191d7221 */ /* 0x024fc80000000100 */
[----:B------:R-:W1:Y:S02]  /*15f0*/  F2F.F64.F32 R20, R29 ;  /* 0x0000001d00147310 */ /* 0x000e640000201800 */
[----:B-1----:R-:W-:-:S08]  /*1600*/  DMUL R20, R10, R20 ;  /* 0x000000140a147228 */ /* 0x002fd00000000000 */
[----:B0-----:R-:W-:Y:S02]  /*1610*/  DFMA R28, R12, R22, -R20 ;  /* 0x000000160c1c722b */ /* 0x001fe40000000814 */
[----:B------:R-:W2:Y:S04]  /*1620*/  LDG.E.CONSTANT R20, desc[UR8][R18.64+0x80] ;  /* 0x0000800812147981 */ /* 0x000ea8000c1e9900 */
[----:B------:R-:W3:Y:S01]  /*1630*/  LDG.E R22, desc[UR8][R16.64+0x80] ;  /* 0x0000800810167981 */ /* 0x000ee2000c1e1900 */
[----:B--2---:R-:W-:Y:S08]  /*1640*/  F2F.F64.F32 R20, R20 ;  /* 0x0000001400147310 */ /* 0x004ff00000201800 */
[----:B---3--:R-:W0:Y:S02]  /*1650*/  F2F.F64.F32 R22, R22 ;  /* 0x0000001600167310 */ /* 0x008e240000201800 */
[----:B0-----:R-:W-:Y:S01]  /*1660*/  DMUL R22, R20, -R22 ;  /* 0x8000001614167228 */ /* 0x001fe20000000000 */
[----:B------:R-:W2:Y:S05]  /*1670*/  LDG.E R21, desc[UR8][R14.64+0x80] ;  /* 0x000080080e157981 */ /* 0x000eaa000c1e1900 */
[----:B------:R-:W0:Y:S02]  /*1680*/  F2F.F32.F64 R28, R28 ;  /* 0x0000001c001c7310 */ /* 0x000e240000301000 */
[----:B0-----:R-:W-:Y:S01]  /*1690*/  FADD R27, R28, R27 ;  /* 0x0000001b1c1b7221 */ /* 0x001fe20000000000 */
[----:B--2---:R-:W-:-:S06]  /*16a0*/  FADD R21, -R25, R21 ;  /* 0x0000001519157221 */ /* 0x004fcc0000000100 */
[----:B------:R-:W0:Y:S02]  /*16b0*/  F2F.F64.F32 R20, R21 ;  /* 0x0000001500147310 */ /* 0x000e240000201800 */
[----:B0-----:R-:W-:-:S08]  /*16c0*/  DMUL R20, R10, R20 ;  /* 0x000000140a147228 */ /* 0x001fd00000000000 */
[----:B------:R-:W-:Y:S02]  /*16d0*/  DFMA R28, R12, R22, -R20 ;  /* 0x000000160c1c722b */ /* 0x000fe40000000814 */
        /* <DEDUP_REMOVED lines=44> */
[----:B--2---:R-:W-:-:S05]  /*19a0*/  FADD R28, -R25, R20 ;  /* 0x00000014191c7221 */ /* 0x004fca0000000100 */
[----:B------:R-:W0:Y:S02]  /*19b0*/  F2F.F64.F32 R20, R28 ;  /* 0x0000001c00147310 */ /* 0x000e240000201800 */
[----:B0-----:R-:W-:-:S08]  /*19c0*/  DMUL R20, R10, R20 ;  /* 0x000000140a147228 */ /* 0x001fd00000000000 */
[----:B------:R-:W-:Y:S01]  /*19d0*/  DFMA R28, R12, R22, -R20 ;  /* 0x000000160c1c722b */ /* 0x000fe20000000814 */
[----:B------:R-:W2:Y:S04]  /*19e0*/  LDG.E.CONSTANT R23, desc[UR8][R18.64+0x300] ;  /* 0x0003000812177981 */ /* 0x000ea8000c1e9900 */
[----:B------:R-:W3:Y:S04]  /*19f0*/  LDG.E R20, desc[UR8][R16.64+0x300] ;  /* 0x0003000810147981 */ /* 0x000ee8000c1e1900 */
[----:B------:R0:W4:Y:S01]  /*1a00*/  LDG.E R16, desc[UR8][R16.64+0x380] ;  /* 0x0003800810107981 */ /* 0x000122000c1e1900 */
[----:B--2---:R-:W-:Y:S08]  /*1a10*/  F2F.F64.F32 R22, R23 ;  /* 0x0000001700167310 */ /* 0x004ff00000201800 */
[----:B---3--:R-:W1:Y:S02]  /*1a20*/  F2F.F64.F32 R20, R20 ;  /* 0x0000001400147310 */ /* 0x008e640000201800 */
[----:B-1----:R-:W-:Y:S01]  /*1a30*/  DMUL R20, R22, -R20 ;  /* 0x8000001416147228 */ /* 0x002fe20000000000 */
[----:B------:R-:W2:Y:S04]  /*1a40*/  LDG.E R23, desc[UR8][R14.64+0x300] ;  /* 0x000300080e177981 */ /* 0x000ea8000c1e1900 */
[----:B------:R-:W3:Y:S04]  /*1a50*/  LDG.E.CONSTANT R22, desc[UR8][R18.64+0x380] ;  /* 0x0003800812167981 */ /* 0x000ee8000c1e9900 */
[----:B------:R-:W0:Y:S01]  /*1a60*/  LDG.E R14, desc[UR8][R14.64+0x380] ;  /* 0x000380080e0e7981 */ /* 0x000e22000c1e1900 */
[----:B------:R-:W1:Y:S02]  /*1a70*/  F2F.F32.F64 R29, R28 ;  /* 0x0000001c001d7310 */ /* 0x000e640000301000 */
[----:B-1----:R-:W-:Y:S01]  /*1a80*/  FADD R27, R27, R29 ;  /* 0x0000001d1b1b7221 */ /* 0x002fe20000000000 */
[----:B------:R-:W-:-:S04]  /*1a90*/  IADD3 R24, PT, PT, R24, 0x8, RZ ;  /* 0x0000000818187810 */ /* 0x000fc80007ffe0ff */
[----:B------:R-:W-:Y:S02]  /*1aa0*/  ISETP.NE.AND P0, PT, R24, R9, PT ;  /* 0x000000091800720c */ /* 0x000fe40003f05270 */
[----:B------:R-:W-:Y:S01]  /*1ab0*/  IADD3 R26, PT, PT, R26, 0x100, RZ ;  /* 0x000001001a1a7810 */ /* 0x000fe20007ffe0ff */
[----:B--2---:R-:W-:-:S04]  /*1ac0*/  FADD R23, -R25, R23 ;  /* 0x0000001719177221 */ /* 0x004fc80000000100 */
[----:B------:R-:W1:Y:S01]  /*1ad0*/  F2F.F64.F32 R28, R23 ;  /* 0x00000017001c7310 */ /* 0x000e620000201800 */
[----:B0-----:R-:W-:Y:S01]  /*1ae0*/  FADD R17, -R25, R14 ;  /* 0x0000000e19117221 */ /* 0x001fe20000000100 */
[----:B-1----:R-:W-:-:S06]  /*1af0*/  DMUL R28, R10, R28 ;  /* 0x0000001c0a1c7228 */ /* 0x002fcc0000000000 */
[----:B---3--:R-:W-:Y:S02]  /*1b00*/  F2F.F64.F32 R22, R22 ;  /* 0x0000001600167310 */ /* 0x008fe40000201800 */
[----:B------:R-:W-:-:S06]  /*1b10*/  DFMA R20, R12, R20, -R28 ;  /* 0x000000140c14722b */ /* 0x000fcc000000081c */
[----:B------:R-:W0:Y:S08]  /*1b20*/  F2F.F64.F32 R14, R17 ;  /* 0x00000011000e7310 */ /* 0x000e300000201800 */
[----:B----4-:R-:W1:Y:S01]  /*1b30*/  F2F.F64.F32 R28, R16 ;  /* 0x00000010001c7310 */ /* 0x010e620000201800 */
[----:B0-----:R-:W-:Y:S02]  /*1b40*/  DMUL R18, R10, R14 ;  /* 0x0000000e0a127228 */ /* 0x001fe40000000000 */
[----:B-1----:R-:W-:-:S05]  /*1b50*/  DMUL R28, R22, -R28 ;  /* 0x8000001c161c7228 */ /* 0x002fca0000000000 */
[----:B------:R-:W0:Y:S03]  /*1b60*/  F2F.F32.F64 R20, R20 ;  /* 0x0000001400147310 */ /* 0x000e260000301000 */
[----:B------:R-:W-:-:S10]  /*1b70*/  DFMA R18, R12, R28, -R18 ;  /* 0x0000001c0c12722b */ /* 0x000fd40000000812 */
[----:B------:R-:W1:Y:S01]  /*1b80*/  F2F.F32.F64 R18, R18 ;  /* 0x0000001200127310 */ /* 0x000e620000301000 */
[----:B0-----:R-:W-:-:S04]  /*1b90*/  FADD R27, R27, R20 ;  /* 0x000000141b1b7221 */ /* 0x001fc80000000000 */
[----:B-1----:R-:W-:Y:S01]  /*1ba0*/  FADD R27, R27, R18 ;  /* 0x000000121b1b7221 */ /* 0x002fe20000000000 */
[----:B------:R-:W-:Y:S06]  /*1bb0*/  @P0 BRA `(.L_x_99) ;  /* 0xfffffff800540947 */ /* 0x000fec000383ffff */
.L_x_98:
[----:B------:R-:W-:Y:S05]  /*1bc0*/  BSYNC.RECONVERGENT B1 ;  /* 0x0000000000017941 */ /* 0x000fea0003800200 */
.L_x_97:
        /* <DEDUP_REMOVED lines=10> */
[----:B------:R-:W1:Y:S01]  /*1c70*/  LDC.64 R14, c[0x0][0x3c8] ;  /* 0x0000f200ff0e7b82 */ /* 0x000e620000000a00 */
[----:B------:R-:W2:Y:S07]  /*1c80*/  LDCU UR11, c[0x0][0x3f0] ;  /* 0x00007e00ff0b77ac */ /* 0x000eae0008000800 */
[----:B------:R-:W3:Y:S01]  /*1c90*/  LDC.64 R22, c[0x0][0x380] ;  /* 0x0000e000ff167b82 */ /* 0x000ee20000000a00 */
[----:B--2---:R-:W-:Y:S02]  /*1ca0*/  IMAD R19, R5, UR11, R26 ;  /* 0x0000000b05137c24 */ /* 0x004fe4000f8e021a */
[----:B-1----:R-:W-:-:S05]  /*1cb0*/  IMAD.WIDE.U32 R14, R26, 0x4, R14 ;  /* 0x000000041a0e7825 */ /* 0x002fca00078e000e */
[----:B------:R-:W2:Y:S01]  /*1cc0*/  LDG.E R20, desc[UR8][R14.64] ;  /* 0x000000080e147981 */ /* 0x000ea2000c1e1900 */
[----:B---3--:R-:W-:-:S05]  /*1cd0*/  IMAD.WIDE R22, R19, 0x4, R22 ;  /* 0x0000000413167825 */ /* 0x008fca00078e0216 */
[----:B------:R-:W3:Y:S01]  /*1ce0*/  LDG.E.CONSTANT R28, desc[UR8][R22.64] ;  /* 0x00000008161c7981 */ /* 0x000ee2000c1e9900 */
[----:B--2---:R-:W-:Y:S08]  /*1cf0*/  F2F.F64.F32 R20, R20 ;  /* 0x0000001400147310 */ /* 0x004ff00000201800 */
[----:B---3--:R-:W1:Y:S02]  /*1d00*/  F2F.F64.F32 R16, R28 ;  /* 0x0000001c00107310 */ /* 0x008e640000201800 */
        /* <DEDUP_REMOVED lines=8> */
[----:B------:R-:W2:Y:S04]  /*1d90*/  LDG.E R18, desc[UR8][R14.64+0x80] ;  /* 0x000080080e127981 */ /* 0x000ea8000c1e1900 */
[----:B------:R-:W3:Y:S01]  /*1da0*/  LDG.E.CONSTANT R20, desc[UR8][R22.64+0x80] ;  /* 0x0000800816147981 */ /* 0x000ee2000c1e9900 */
        /* <DEDUP_REMOVED lines=10> */
[----:B------:R-:W2:Y:S04]  /*1e50*/  LDG.E R19, desc[UR8][R14.64+0x100] ;  /* 0x000100080e137981 */ /* 0x000ea8000c1e1900 */
[----:B------:R-:W3:Y:S04]  /*1e60*/  LDG.E.CONSTANT R21, desc[UR8][R22.64+0x100] ;  /* 0x0001000816157981 */ /* 0x000ee8000c1e9900 */
[----:B------:R0:W4:Y:S01]  /*1e70*/  LDG.E.CONSTANT R22, desc[UR8][R22.64+0x180] ;  /* 0x0001800816167981 */ /* 0x000122000c1e9900 */
[----:B--2---:R-:W-:Y:S08]  /*1e80*/  F2F.F64.F32 R18, R19 ;  /* 0x0000001300127310 */ /* 0x004ff00000201800 */
[----:B---3--:R-:W1:Y:S02]  /*1e90*/  F2F.F64.F32 R20, R21 ;  /* 0x0000001500147310 */ /* 0x008e640000201800 */
[----:B-1----:R-:W-:Y:S01]  /*1ea0*/  DMUL R18, R20, -R18 ;  /* 0x8000001214127228 */ /* 0x002fe20000000000 */
[----:B------:R-:W2:Y:S04]  /*1eb0*/  LDG.E R21, desc[UR8][R16.64+0x100] ;  /* 0x0001000810157981 */ /* 0x000ea8000c1e1900 */
[----:B------:R-:W3:Y:S04]  /*1ec0*/  LDG.E R20, desc[UR8][R14.64+0x180] ;  /* 0x000180080e147981 */ /* 0x000ee8000c1e1900 */
[----:B------:R-:W0:Y:S01]  /*1ed0*/  LDG.E R16, desc[UR8][R16.64+0x180] ;  /* 0x0001800810107981 */ /* 0x000e22000c1e1900 */
[----:B------:R-:W1:Y:S02]  /*1ee0*/  F2F.F32.F64 R29, R28 ;  /* 0x0000001c001d7310 */ /* 0x000e640000301000 */
[----:B-1----:R-:W-:Y:S01]  /*1ef0*/  FADD R27, R27, R29 ;  /* 0x0000001d1b1b7221 */ /* 0x002fe20000000000 */
        /* <DEDUP_REMOVED lines=15> */
[----:B-1----:R-:W-:-:S07]  /*1ff0*/  FADD R27, R27, R14 ;  /* 0x0000000e1b1b7221 */ /* 0x002fce0000000000 */
.L_x_101:
[----:B------:R-:W-:Y:S05]  /*2000*/  BSYNC.RECONVERGENT B1 ;  /* 0x0000000000017941 */ /* 0x000fea0003800200 */
.L_x_100:
[----:B------:R-:W-:Y:S05]  /*2010*/  @!P2 BRA `(.L_x_96) ;  /* 0x0000000000f4a947 */ /* 0x000fea0003800000 */
[----:B------:R-:W-:Y:S01]  /*2020*/  IADD3 R24, PT, PT, R24, -0x1, RZ ;  /* 0xffffffff18187810 */ /* 0x000fe20007ffe0ff */
[----:B------:R-:W-:Y:S01]  /*2030*/  BSSY.RECONVERGENT B1, `(.L_x_102) ;  /* 0x0000026000017945 */ /* 0x000fe20003800200 */
[----:B------:R-:W-:Y:S02]  /*2040*/  LOP3.LUT R14, R6, 0x20, RZ, 0xc0, !PT ;  /* 0x00000020060e7812 */ /* 0x000fe400078ec0ff */
[----:B------:R-:W-:Y:S02]  /*2050*/  ISETP.NE.AND P0, PT, R24, RZ, PT ;  /* 0x000000ff1800720c */ /* 0x000fe40003f05270 */
[----:B------:R-:W-:-:S11]  /*2060*/  ISETP.NE.AND P2, PT, R14, RZ, PT ;  /* 0x000000ff0e00720c */ /* 0x000fd60003f45270 */
[----:B------:R-:W-:Y:S05]  /*2070*/  @!P0 BRA `(.L_x_103) ;  /* 0x0000000000848947 */ /* 0x000fea0003800000 */
[----:B------:R-:W1:Y:S01]  /*2080*/  LDC.64 R14, c[0x0][0x3c8] ;  /* 0x0000f200ff0e7b82 */ /* 0x000e620000000a00 */
[----:B------:R-:W2:Y:S07]  /*2090*/  LDCU UR11, c[0x0][0x3f0] ;  /* 0x00007e00ff0b77ac */ /* 0x000eae0008000800 */
[----:B------:R-:W3:Y:S08]  /*20a0*/  LDC.64 R18, c[0x0][0x380] ;  /* 0x0000e000ff127b82 */ /* 0x000ef00000000a00 */
[----:B------:R-:W4:Y:S01]  /*20b0*/  LDC.64 R28, c[0x0][0x3d0] ;  /* 0x0000f400ff1c7b82 */ /* 0x000f220000000a00 */
[----:B--2---:R-:W-:-:S02]  /*20c0*/  IMAD R21, R5, UR11, R26 ;  /* 0x0000000b05157c24 */ /* 0x004fc4000f8e021a */
[----:B-1----:R-:W-:-:S05]  /*20d0*/  IMAD.WIDE.U32 R14, R26, 0x4, R14 ;  /* 0x000000041a0e7825 */ /* 0x002fca00078e000e */
[----:B------:R-:W2:Y:S01]  /*20e0*/  LDG.E R24, desc[UR8][R14.64] ;  /* 0x000000080e187981 */ /* 0x000ea2000c1e1900 */
[----:B---3--:R-:W-:-:S05]  /*20f0*/  IMAD.WIDE R18, R21, 0x4, R18 ;  /* 0x0000000415127825 */ /* 0x008fca00078e0212 */
[----:B------:R-:W3:Y:S01]  /*2100*/  LDG.E.CONSTANT R20, desc[UR8][R18.64] ;  /* 0x0000000812147981 */ /* 0x000ee2000c1e9900 */
[----:B----4-:R-:W-:-:S05]  /*2110*/  IMAD.WIDE R28, R21, 0x4, R28 ;  /* 0x00000004151c7825 */ /* 0x010fca00078e021c */
[----:B------:R-:W4:Y:S04]  /*2120*/  LDG.E R21, desc[UR8][R28.64] ;  /* 0x000000081c157981 */ /* 0x000f28000c1e1900 */
[----:B------:R-:W4:Y:S04]  /*2130*/  LDG.E.CONSTANT R18, desc[UR8][R18.64+0x80] ;  /* 0x0000800812127981 */ /* 0x000f28000c1e9900 */
[----:B------:R-:W4:Y:S01]  /*2140*/  LDG.E R28, desc[UR8][R28.64+0x80] ;  /* 0x000080081c1c7981 */ /* 0x000f22000c1e1900 */
[----:B--2---:R-:W-:Y:S08]  /*2150*/  F2F.F64.F32 R22, R24 ;  /* 0x0000001800167310 */ /* 0x004ff00000201800 */
[----:B---3--:R-:W1:Y:S02]  /*2160*/  F2F.F64.F32 R16, R20 ;  /* 0x0000001400107310 */ /* 0x008e640000201800 */
[----:B-1----:R-:W-:Y:S01]  /*2170*/  DMUL R22, R16, -R22 ;  /* 0x8000001610167228 */ /* 0x002fe20000000000 */
[----:B------:R1:W2:Y:S01]  /*2180*/  LDG.E R16, desc[UR8][R14.64+0x80] ;  /* 0x000080080e107981 */ /* 0x0002a2000c1e1900 */
[----:B----45:R-:W-:-:S04]  /*2190*/  FADD R24, -R25, R21 ;  /* 0x0000001519187221 */ /* 0x030fc80000000100 */
[----:B------:R3:W4:Y:S02]  /*21a0*/  F2F.F64.F32 R20, R24 ;  /* 0x0000001800147310 */ /* 0x0007240000201800 */
[----:B---3--:R-:W-:-:S06]  /*21b0*/  FADD R24, -R25, R28 ;  /* 0x0000001c19187221 */ /* 0x008fcc0000000100 */
[----:B------:R-:W-:Y:S08]  /*21c0*/  F2F.F64.F32 R18, R18 ;  /* 0x0000001200127310 */ /* 0x000ff00000201800 */
[----:B-1----:R-:W1:Y:S01]  /*21d0*/  F2F.F64.F32 R14, R24 ;  /* 0x00000018000e7310 */ /* 0x002e620000201800 */
[----:B----4-:R-:W-:-:S08]  /*21e0*/  DMUL R20, R10, R20 ;  /* 0x000000140a147228 */ /* 0x010fd00000000000 */
[----:B0-----:R-:W-:Y:S02]  /*21f0*/  DFMA R20, R12, R22, -R20 ;  /* 0x000000160c14722b */ /* 0x001fe40000000814 */
[----:B-1----:R-:W-:-:S08]  /*2200*/  DMUL R14, R10, R14 ;  /* 0x0000000e0a0e7228 */ /* 0x002fd00000000000 */
[----:B------:R-:W0:Y:S01]  /*2210*/  F2F.F32.F64 R20, R20 ;  /* 0x0000001400147310 */ /* 0x000e220000301000 */
[----:B------:R-:W-:Y:S01]  /*2220*/  IADD3 R26, PT, PT, R26, 0x40, RZ ;  /* 0x000000401a1a7810 */ /* 0x000fe20007ffe0ff */
[----:B0-----:R-:W-:-:S06]  /*2230*/  FADD R27, R27, R20 ;  /* 0x000000141b1b7221 */ /* 0x001fcc0000000000 */
[----:B--2---:R-:W0:Y:S02]  /*2240*/  F2F.F64.F32 R16, R16 ;  /* 0x0000001000107310 */ /* 0x004e240000201800 */
[----:B0-----:R-:W-:-:S08]  /*2250*/  DMUL R16, R18, -R16 ;  /* 0x8000001012107228 */ /* 0x001fd00000000000 */
[----:B------:R-:W-:-:S10]  /*2260*/  DFMA R14, R12, R16, -R14 ;  /* 0x000000100c0e722b */ /* 0x000fd4000000080e */
[----:B------:R-:W0:Y:S02]  /*2270*/  F2F.F32.F64 R14, R14 ;  /* 0x0000000e000e7310 */ /* 0x000e240000301000 */
[----:B0-----:R-:W-:-:S07]  /*2280*/  FADD R27, R27, R14 ;  /* 0x0000000e1b1b7221 */ /* 0x001fce0000000000 */
.L_x_103:
[----:B------:R-:W-:Y:S05]  /*2290*/  BSYNC.RECONVERGENT B1 ;  /* 0x0000000000017941 */ /* 0x000fea0003800200 */
.L_x_102:
[----:B------:R-:W-:Y:S05]  /*22a0*/  @P2 BRA `(.L_x_96) ;  /* 0x0000000000502947 */ /* 0x000fea0003800000 */
[----:B------:R-:W1:Y:S01]  /*22b0*/  LDC.64 R14, c[0x0][0x3d0] ;  /* 0x0000f400ff0e7b82 */ /* 0x000e620000000a00 */
[----:B------:R-:W2:Y:S07]  /*22c0*/  LDCU UR11, c[0x0][0x3f0] ;  /* 0x00007e00ff0b77ac */ /* 0x000eae0008000800 */
[----:B------:R-:W3:Y:S08]  /*22d0*/  LDC.64 R16, c[0x0][0x3c8] ;  /* 0x0000f200ff107b82 */ /* 0x000ef00000000a00 */
[----:B------:R-:W4:Y:S01]  /*22e0*/  LDC.64 R18, c[0x0][0x380] ;  /* 0x0000e000ff127b82 */ /* 0x000f220000000a00 */
[----:B--2---:R-:W-:-:S04]  /*22f0*/  IMAD R21, R5, UR11, R26 ;  /* 0x0000000b05157c24 */ /* 0x004fc8000f8e021a */
[----:B-1----:R-:W-:-:S06]  /*2300*/  IMAD.WIDE R14, R21, 0x4, R14 ;  /* 0x00000004150e7825 */ /* 0x002fcc00078e020e */
[----:B------:R-:W2:Y:S01]  /*2310*/  LDG.E R14, desc[UR8][R14.64] ;  /* 0x000000080e0e7981 */ /* 0x000ea2000c1e1900 */
[----:B---3--:R-:W-:-:S06]  /*2320*/  IMAD.WIDE.U32 R16, R26, 0x4, R16 ;  /* 0x000000041a107825 */ /* 0x008fcc00078e0010 */
[----:B------:R-:W3:Y:S01]  /*2330*/  LDG.E R16, desc[UR8][R16.64] ;  /* 0x0000000810107981 */ /* 0x000ee2000c1e1900 */
[----:B----4-:R-:W-:-:S06]  /*2340*/  IMAD.WIDE R18, R21, 0x4, R18 ;  /* 0x0000000415127825 */ /* 0x010fcc00078e0212 */
[----:B------:R-:W4:Y:S01]  /*2350*/  LDG.E.CONSTANT R18, desc[UR8][R18.64] ;  /* 0x0000000812127981 */ /* 0x000f22000c1e9900 */
[----:B--2--5:R-:W-:-:S04]  /*2360*/  FADD R26, -R25, R14 ;  /* 0x0000000e191a7221 */ /* 0x024fc80000000100 */
[----:B------:R-:W1:Y:S08]  /*2370*/  F2F.F64.F32 R24, R26 ;  /* 0x0000001a00187310 */ /* 0x000e700000201800 */
[----:B---3--:R-:W-:Y:S08]  /*2380*/  F2F.F64.F32 R22, R16 ;  /* 0x0000001000167310 */ /* 0x008ff00000201800 */
[----:B----4-:R-:W2:Y:S01]  /*2390*/  F2F.F64.F32 R20, R18 ;  /* 0x0000001200147310 */ /* 0x010ea20000201800 */
[----:B-1----:R-:W-:-:S02]  /*23a0*/  DMUL R24, R10, R24 ;  /* 0x000000180a187228 */ /* 0x002fc40000000000 */
[----:B--2---:R-:W-:-:S08]  /*23b0*/  DMUL R20, R20, -R22 ;  /* 0x8000001614147228 */ /* 0x004fd00000000000 */
[----:B0-----:R-:W-:-:S10]  /*23c0*/  DFMA R20, R12, R20, -R24 ;  /* 0x000000140c14722b */ /* 0x001fd40000000818 */
[----:B------:R-:W0:Y:S02]  /*23d0*/  F2F.F32.F64 R20, R20 ;  /* 0x0000001400147310 */ /* 0x000e240000301000 */
[----:B0-----:R-:W-:-:S07]  /*23e0*/  FADD R27, R27, R20 ;  /* 0x000000141b1b7221 */ /* 0x001fce0000000000 */
.L_x_96:
[----:B------:R-:W-:Y:S05]  /*23f0*/  BSYNC.RECONVERGENT B0 ;  /* 0x0000000000007941 */ /* 0x000fea0003800200 */
.L_x_95:
[----:B0-----:R-:W0:Y:S01]  /*2400*/  SHFL.DOWN P0, R12, R27, 0x1, 0x1f ;  /* 0x08201f001b0c7f89 */ /* 0x001e220000000000 */
[----:B-1----:R-:W1:Y:S01]  /*2410*/  @!P1 LDC.64 R10, c[0x0][0x398] ;  /* 0x0000e600ff0a9b82 */ /* 0x002e620000000a00 */
[----:B------:R-:W2:Y:S01]  /*2420*/  LDCU UR10, c[0x0][0x388] ;  /* 0x00007100ff0a77ac */ /* 0x000ea20008000800 */
[----:B0-----:R-:W-:Y:S01]  /*2430*/  @P0 FADD R12, R12, R27 ;  /* 0x0000001b0c0c0221 */ /* 0x001fe20000000000 */
[----:B-1----:R-:W-:Y:S01]  /*2440*/  @!P1 IMAD.WIDE R10, R5, 0x4, R10 ;  /* 0x00000004050a9825 */ /* 0x002fe200078e020a */
[----:B------:R-:W-:-:S03]  /*2450*/  LEA R5, R4, R5, 0x2 ;  /* 0x0000000504057211 */ /* 0x000fc600078e10ff */
        /* <DEDUP_REMOVED lines=8> */
[----:B--2---:R-:W-:-:S04]  /*24e0*/  ISETP.GE.AND P0, PT, R5, UR10, PT ;  /* 0x0000000a05007c0c */ /* 0x004fc8000bf06270 */
[----:B------:R0:W-:Y:S09]  /*24f0*/  @!P1 STG.E desc[UR8][R10.64], R16 ;  /* 0x000000100a009986 */ /* 0x0001f2000c101908 */
[----:B------:R-:W-:Y:S05]  /*2500*/  @!P0 BRA `(.L_x_104) ;  /* 0xffffffdc00748947 */ /* 0x000fea000383ffff */
[----:B------:R-:W-:Y:S05]  /*2510*/  EXIT ;  /* 0x000000000000794d */ /* 0x000fea0003800000 */
.L_x_94:
[----:B------:R-:W-:Y:S01]  /*2520*/  HFMA2 R17, -RZ, RZ, 0, 5.9604644775390625e-08 ;  /* 0x00000001ff117431 */ /* 0x000fe200000001ff */
[----:B------:R-:W-:Y:S02]  /*2530*/  MOV R16, R25 ;  /* 0x0000001900107202 */ /* 0x000fe40000000f00 */
[----:B------:R-:W-:Y:S02]  /*2540*/  MOV R18, 0x1f ;  /* 0x0000001f00127802 */ /* 0x000fe40000000f00 */
[----:B------:R-:W-:-:S07]  /*2550*/  MOV R15, 0xffffffff ;  /* 0xffffffff000f7802 */ /* 0x000fce0000000f00 */
[----:B-1---5:R-:W-:Y:S05]  /*2560*/  WARPSYNC.COLLECTIVE R15, `(.L_x_105) ;  /* 0x000000000f087348 */ /* 0x022fea0003c00000 */
[----:B------:R0:W2:Y:S02]  /*2570*/  SHFL.DOWN P0, R14, R16, R17, R18 ;  /* 0x08000011100e7389 */ /* 0x0000a40000000012 */
[----:B012--5:R-:W-:Y:S05]  /*2580*/  ENDCOLLECTIVE ;  /* 0x000000000000791b */ /* 0x027fea0003800000 */
.L_x_105:
[----:B------:R-:W-:Y:S01]  /*2590*/  HFMA2 R17, -RZ, RZ, 0, 1.1920928955078125e-07 ;  /* 0x00000002ff117431 */ /* 0x000fe200000001ff */
[----:B------:R-:W-:-:S05]  /*25a0*/  MOV R10, R14 ;  /* 0x0000000e000a7202 */ /* 0x000fca0000000f00 */
[----:B------:R-:W-:-:S05]  /*25b0*/  @P0 FADD R10, R10, R25 ;  /* 0x000000190a0a0221 */ /* 0x000fca0000000000 */
[----:B------:R-:W-:-:S07]  /*25c0*/  MOV R16, R10 ;  /* 0x0000000a00107202 */ /* 0x000fce0000000f00 */
[----:B------:R-:W-:Y:S05]  /*25d0*/  WARPSYNC.COLLECTIVE R15, `(.L_x_106) ;  /* 0x000000000f087348 */ /* 0x000fea0003c00000 */
[----:B------:R0:W1:Y:S02]  /*25e0*/  SHFL.DOWN P0, R14, R16, R17, R18 ;  /* 0x08000011100e7389 */ /* 0x0000640000000012 */
[----:B01----:R-:W-:Y:S05]  /*25f0*/  ENDCOLLECTIVE ;  /* 0x000000000000791b */ /* 0x003fea0003800000 */
.L_x_106:
[----:B------:R-:W-:Y:S01]  /*2600*/  HFMA2 R17, -RZ, RZ, 0, 2.384185791015625e-07 ;  /* 0x00000004ff117431 */ /* 0x000fe200000001ff */
[----:B------:R-:W-:-:S05]  /*2610*/  MOV R11, R14 ;  /* 0x0000000e000b7202 */ /* 0x000fca0000000f00 */
[----:B------:R-:W-:-:S05]  /*2620*/  @P0 FADD R11, R10, R11 ;  /* 0x0000000b0a0b0221 */ /* 0x000fca0000000000 */
[----:B------:R-:W-:-:S07]  /*2630*/  MOV R16, R11 ;  /* 0x0000000b00107202 */ /* 0x000fce0000000f00 */
[----:B------:R-:W-:Y:S05]  /*2640*/  WARPSYNC.COLLECTIVE R15, `(.L_x_107) ;  /* 0x000000000f087348 */ /* 0x000fea0003c00000 */
[----:B------:R0:W1:Y:S02]  /*2650*/  SHFL.DOWN P0, R14, R16, R17, R18 ;  /* 0x08000011100e7389 */ /* 0x0000640000000012 */
[----:B01----:R-:W-:Y:S05]  /*2660*/  ENDCOLLECTIVE ;  /* 0x000000000000791b */ /* 0x003fea0003800000 */
.L_x_107:
[----:B------:R-:W-:Y:S01]  /*2670*/  HFMA2 R17, -RZ, RZ, 0, 4.76837158203125e-07 ;  /* 0x00000008ff117431 */ /* 0x000fe200000001ff */
[----:B------:R-:W-:-:S05]  /*2680*/  MOV R12, R14 ;  /* 0x0000000e000c7202 */ /* 0x000fca0000000f00 */
[----:B------:R-:W-:-:S05]  /*2690*/  @P0 FADD R12, R11, R12 ;  /* 0x0000000c0b0c0221 */ /* 0x000fca0000000000 */
[----:B------:R-:W-:-:S07]  /*26a0*/  MOV R16, R12 ;  /* 0x0000000c00107202 */ /* 0x000fce0000000f00 */
[----:B------:R-:W-:Y:S05]  /*26b0*/  WARPSYNC.COLLECTIVE R15, `(.L_x_108) ;  /* 0x000000000f087348 */ /* 0x000fea0003c00000 */
[----:B------:R0:W1:Y:S02]  /*26c0*/  SHFL.DOWN P0, R14, R16, R17, R18 ;  /* 0x08000011100e7389 */ /* 0x0000640000000012 */
[----:B01----:R-:W-:Y:S05]  /*26d0*/  ENDCOLLECTIVE ;  /* 0x000000000000791b */ /* 0x003fea0003800000 */
.L_x_108:
[----:B------:R-:W-:Y:S01]  /*26e0*/  HFMA2 R17, -RZ, RZ, 0, 9.5367431640625e-07 ;  /* 0x00000010ff117431 */ /* 0x000fe200000001ff */
[----:B------:R-:W-:-:S05]  /*26f0*/  MOV R13, R14 ;  /* 0x0000000e000d7202 */ /* 0x000fca0000000f00 */
[----:B------:R-:W-:-:S05]  /*2700*/  @P0 FADD R13, R12, R13 ;  /* 0x0000000d0c0d0221 */ /* 0x000fca0000000000 */
[----:B------:R-:W-:-:S07]  /*2710*/  MOV R16, R13 ;  /* 0x0000000d00107202 */ /* 0x000fce0000000f00 */
[----:B------:R-:W-:Y:S05]  /*2720*/  WARPSYNC.COLLECTIVE R15, `(.L_x_109) ;  /* 0x000000000f087348 */ /* 0x000fea0003c00000 */
[----:B------:R0:W1:Y:S02]  /*2730*/  SHFL.DOWN P0, R14, R16, R17, R18 ;  /* 0x08000011100e7389 */ /* 0x0000640000000012 */
[----:B01----:R-:W-:Y:S05]  /*2740*/  ENDCOLLECTIVE ;  /* 0x000000000000791b */ /* 0x003fea0003800000 */
.L_x_109:
[----:B------:R-:W-:Y:S05]  /*2750*/  BRA `(.L_x_110) ;  /* 0xffffffec00007947 */ /* 0x000fea000383ffff */
        .weak           $__internal_4_$__cuda_sm20_div_rn_f64_full
        .type           $__internal_4_$__cuda_sm20_div_rn_f64_full,@function
        .size           $__internal_4_$__cuda_sm20_div_rn_f64_full,(.L_x_287 - $__internal_4_$__cuda_sm20_div_rn_f64_full)
$__internal_4_$__cuda_sm20_div_rn_f64_full:
        /* <DEDUP_REMOVED lines=57> */
.L_x_111:
        /* <DEDUP_REMOVED lines=15> */
.L_x_113:
[----:B------:R-:W-:Y:S02]  /*2be0*/  LOP3.LUT R13, R7, 0x80000, RZ, 0xfc, !PT ;  /* 0x00080000070d7812 */ /* 0x000fe400078efcff */
[----:B------:R-:W-:-:S07]  /*2bf0*/  MOV R12, R6 ;  /* 0x00000006000c7202 */ /* 0x000fce0000000f00 */
.L_x_112:
[----:B------:R-:W-:Y:S02]  /*2c00*/  MOV R2, R4 ;  /* 0x0000000400027202 */ /* 0x000fe40000000f00 */
[----:B------:R-:W-:-:S04]  /*2c10*/  MOV R3, 0x0 ;  /* 0x0000000000037802 */ /* 0x000fc80000000f00 */
[----:B------:R-:W-:Y:S05]  /*2c20*/  RET.REL.NODEC R2 `(_Z29LayerNormRowReduceInToOutWarpIff6DvarOpIffE7DmeanOpIffEEvPKT_iiPT0_S8_T1_T2_) ;  /* 0xffffffd002f47950 */ /* 0x000fea0003c3ffff */
.L_x_114:
        /* <DEDUP_REMOVED lines=13> */
.L_x_287:


//--------------------- .text._Z31LayerNormGradBetaGammaTempToOutIfEvPKT_S2_iiPS0_S3_ --------------------------
	.section	.text._Z31LayerNormGradBetaGammaTempToOutIfEvPKT_S2_iiPS0_S3_,"ax",@progbits
	.align	128
        .global         _Z31LayerNormGradBetaGammaTempToOutIfEvPKT_S2_iiPS0_S3_
        .type           _Z31LayerNormGradBetaGammaTempToOutIfEvPKT_S2_iiPS0_S3_,@function
        .size           _Z31LayerNormGradBetaGammaTempToOutIfEvPKT_S2_iiPS0_S3_,(.L_x_299 - _Z31LayerNormGradBetaGammaTempToOutIfEvPKT_S2_iiPS0_S3_)
        .other          _Z31LayerNormGradBetaGammaTempToOutIfEvPKT_S2_iiPS0_S3_,@"STO_CUDA_ENTRY STV_DEFAULT"
_Z31LayerNormGradBetaGammaTempToOutIfEvPKT_S2_iiPS0_S3_:
.text._Z31LayerNormGradBetaGammaTempToOutIfEvPKT_S2_iiPS0_S3_:
[----:B------:R-:W-:Y:S01]  /*0000*/  LDC R1, c[0x0][0x37c] ;  /* 0x0000df00ff017b82 */ /* 0x000fe20000000800 */
[----:B------:R-:W0:Y:S07]  /*0010*/  S2R R3, SR_TID.X ;  /* 0x0000000000037919 */ /* 0x000e2e0000002100 */
[----:B------:R-:W0:Y:S08]  /*0020*/  S2UR UR4, SR_CTAID.X ;  /* 0x00000000000479c3 */ /* 0x000e300000002500 */
[----:B------:R-:W0:Y:S08]  /*0030*/  LDC R2, c[0x0][0x360] ;  /* 0x0000d800ff027b82 */ /* 0x000e300000000800 */
[----:B------:R-:W1:Y:S01]  /*0040*/  LDC R0, c[0x0][0x394] ;  /* 0x0000e500ff007b82 */ /* 0x000e620000000800 */
[----:B0-----:R-:W-:-:S05]  /*0050*/  IMAD R3, R2, UR4, R3 ;  /* 0x0000000402037c24 */ /* 0x001fca000f8e0203 */
[----:B-1----:R-:W-:-:S13]  /*0060*/  ISETP.GE.AND P0, PT, R3, R0, PT ;  /* 0x000000000300720c */ /* 0x002fda0003f06270 */
[----:B------:R-:W-:Y:S05]  /*0070*/  @P0 EXIT ;  /* 0x000000000000094d */ /* 0x000fea0003800000 */
[----:B------:R-:W0:Y:S01]  /*0080*/  LDCU UR5, c[0x0][0x390] ;  /* 0x00007200ff0577ac */ /* 0x000e220008000800 */
[----:B------:R-:W-:Y:S01]  /*0090*/  HFMA2 R13, -RZ, RZ, 0, 0 ;  /* 0x00000000ff0d7431 */ /* 0x000fe200000001ff */
[----:B------:R-:W-:Y:S01]  /*00a0*/  MOV R22, RZ ;  /* 0x000000ff00167202 */ /* 0x000fe20000000f00 */
[----:B------:R-:W1:Y:S01]  /*00b0*/  LDCU.64 UR8, c[0x0][0x358] ;  /* 0x00006b00ff0877ac */ /* 0x000e620008000a00 */
[----:B0-----:R-:W-:-:S09]  /*00c0*/  UISETP.GE.AND UP0, UPT, UR5, 0x1, UPT ;  /* 0x000000010500788c */ /* 0x001fd2000bf06270 */
[----:B-1----:R-:W-:Y:S05]  /*00d0*/  BRA.U !UP0, `(.L_x_115) ;  /* 0x0000000d08687547 */ /* 0x002fea000b800000 */
[----:B------:R-:W-:Y:S01]  /*00e0*/  UISETP.GE.U32.AND UP1, UPT, UR5, 0x10, UPT ;  /* 0x000000100500788c */ /* 0x000fe2000bf26070 */
[----:B------:R-:W-:Y:S01]  /*00f0*/  MOV R22, RZ ;  /* 0x000000ff00167202 */ /* 0x000fe20000000f00 */
[----:B------:R-:W-:Y:S01]  /*0100*/  ULOP3.LUT UR6, UR5, 0xf, URZ, 0xc0, !UPT ;  /* 0x0000000f05067892 */ /* 0x000fe2000f8ec0ff */
[----:B------:R-:W-:Y:S01]  /*0110*/  MOV R13, RZ ;  /* 0x000000ff000d7202 */ /* 0x000fe20000000f00 */
[----:B------:R-:W-:Y:S02]  /*0120*/  UMOV UR4, URZ ;  /* 0x000000ff00047c82 */ /* 0x000fe40008000000 */
[----:B------:R-:W-:-:S03]  /*0130*/  UISETP.NE.AND UP0, UPT, UR6, URZ, UPT ;  /* 0x000000ff0600728c */ /* 0x000fc6000bf05270 */
[----:B------:R-:W-:Y:S08]  /*0140*/  BRA.U !UP1, `(.L_x_116) ;  /* 0x0000000509a87547 */ /* 0x000ff0000b800000 */
[----:B------:R-:W-:Y:S01]  /*0150*/  HFMA2 R22, -RZ, RZ, 0, 0 ;  /* 0x00000000ff167431 */ /* 0x000fe200000001ff */
[----:B------:R-:W-:Y:S01]  /*0160*/  ULOP3.LUT UR4, UR5, 0x7ffffff0, URZ, 0xc0, !UPT ;  /* 0x7ffffff005047892 */ /* 0x000fe2000f8ec0ff */
[----:B------:R-:W-:-:S03]  /*0170*/  MOV R5, R3 ;  /* 0x0000000300057202 */ /* 0x000fc60000000f00 */
[----:B------:R-:W-:-:S12]  /*0180*/  UIADD3 UR7, UPT, UPT, -UR4, URZ, URZ ;  /* 0x000000ff04077290 */ /* 0x000fd8000fffe1ff */
.L_x_117:
[----:B------:R-:W0:Y:S08]  /*0190*/  LDC.64 R18, c[0x0][0x380] ;  /* 0x0000e000ff127b82 */ /* 0x000e300000000a00 */
[----:B------:R-:W1:Y:S01]  /*01a0*/  LDC.64 R14, c[0x0][0x388] ;  /* 0x0000e200ff0e7b82 */ /* 0x000e620000000a00 */
[----:B0-----:R-:W-:-:S05]  /*01b0*/  IMAD.WIDE R18, R5, 0x4, R18 ;  /* 0x0000000405127825 */ /* 0x001fca00078e0212 */
[----:B------:R0:W2:Y:S01]  /*01c0*/  LDG.E.CONSTANT R16, desc[UR8][R18.64] ;  /* 0x0000000812107981 */ /* 0x0000a2000c1e9900 */
[----:B------:R-:W-:-:S05]  /*01d0*/  IMAD.WIDE R20, R0, 0x4, R18 ;  /* 0x0000000400147825 */ /* 0x000fca00078e0212 */
[----:B------:R-:W3:Y:S01]  /*01e0*/  LDG.E.CONSTANT R11, desc[UR8][R20.64] ;  /* 0x00000008140b7981 */ /* 0x000ee2000c1e9900 */
[----:B------:R-:W-:-:S05]  /*01f0*/  IMAD.WIDE R28, R0, 0x4, R20 ;  /* 0x00000004001c7825 */ /* 0x000fca00078e0214 */
[----:B------:R-:W4:Y:S01]  /*0200*/  LDG.E.CONSTANT R9, desc[UR8][R28.64] ;  /* 0x000000081c097981 */ /* 0x000f22000c1e9900 */
[----:B------:R-:W-:-:S05]  /*0210*/  IMAD.WIDE R34, R0, 0x4, R28 ;  /* 0x0000000400227825 */ /* 0x000fca00078e021c */
[----:B------:R-:W5:Y:S01]  /*0220*/  LDG.E.CONSTANT R7, desc[UR8][R34.64] ;  /* 0x0000000822077981 */ /* 0x000f62000c1e9900 */
[----:B------:R-:W-:-:S05]  /*0230*/  IMAD.WIDE R32, R0, 0x4, R34 ;  /* 0x0000000400207825 */ /* 0x000fca00078e0222 */
[----:B------:R0:W5:Y:S01]  /*0240*/  LDG.E.CONSTANT R4, desc[UR8][R32.64] ;  /* 0x0000000820047981 */ /* 0x000162000c1e9900 */
[----:B-1----:R-:W-:-:S05]  /*0250*/  IMAD.WIDE R30, R5, 0x4, R14 ;  /* 0x00000004051e7825 */ /* 0x002fca00078e020e */
[----:B------:R-:W5:Y:S01]  /*0260*/  LDG.E.CONSTANT R27, desc[UR8][R30.64] ;  /* 0x000000081e1b7981 */ /* 0x000f62000c1e9900 */
[----:B0-----:R-:W-:-:S04]  /*0270*/  IMAD.WIDE R18, R0, 0x4, R30 ;  /* 0x0000000400127825 */ /* 0x001fc800078e021e */
[C---:B------:R-:W-:Y:S01]  /*0280*/  IMAD.WIDE R32, R0.reuse, 0x4, R32 ;  /* 0x0000000400207825 */ /* 0x040fe200078e0220 */
[----:B------:R-:W5:Y:S03]  /*0290*/  LDG.E.CONSTANT R20, desc[UR8][R18.64] ;  /* 0x0000000812147981 */ /* 0x000f66000c1e9900 */
[C---:B------:R-:W-:Y:S01]  /*02a0*/  IMAD.WIDE R28, R0.reuse, 0x4, R18 ;  /* 0x00000004001c7825 */ /* 0x040fe200078e0212 */
[----:B------:R0:W5:Y:S04]  /*02b0*/  LDG.E.CONSTANT R24, desc[UR8][R32.64] ;  /* 0x0000000820187981 */ /* 0x000168000c1e9900 */
[----:B------:R-:W5:Y:S01]  /*02c0*/  LDG.E.CONSTANT R12, desc[UR8][R28.64] ;  /* 0x000000081c0c7981 */ /* 0x000f62000c1e9900 */
[----:B------:R-:W-:-:S05]  /*02d0*/  IMAD.WIDE R36, R0, 0x4, R28 ;  /* 0x0000000400247825 */ /* 0x000fca00078e021c */
[----:B------:R-:W5:Y:S01]  /*02e0*/  LDG.E.CONSTANT R10, desc[UR8][R36.64] ;  /* 0x00000008240a7981 */ /* 0x000f62000c1e9900 */
[----:B------:R-:W-:-:S05]  /*02f0*/  IMAD.WIDE R34, R0, 0x4, R36 ;  /* 0x0000000400227825 */ /* 0x000fca00078e0224 */
[----:B------:R-:W5:Y:S01]  /*0300*/  LDG.E.CONSTANT R8, desc[UR8][R34.64] ;  /* 0x0000000822087981 */ /* 0x000f62000c1e9900 */
[----:B------:R-:W-:-:S05]  /*0310*/  IMAD.WIDE R14, R0, 0x4, R34 ;  /* 0x00000004000e7825 */ /* 0x000fca00078e0222 */
[----:B------:R1:W5:Y:S01]  /*0320*/  LDG.E.CONSTANT R6, desc[UR8][R14.64] ;  /* 0x000000080e067981 */ /* 0x000362000c1e9900 */
[----:B0-----:R-:W-:-:S05]  /*0330*/  IMAD.WIDE R32, R0, 0x4, R32 ;  /* 0x0000000400207825 */ /* 0x001fca00078e0220 */
[----:B------:R-:W5:Y:S01]  /*0340*/  LDG.E.CONSTANT R2, desc[UR8][R32.64] ;  /* 0x0000000820027981 */ /* 0x000f62000c1e9900 */
[----:B------:R-:W-:-:S04]  /*0350*/  IMAD.WIDE R30, R0, 0x4, R32 ;  /* 0x00000004001e7825 */ /* 0x000fc800078e0220 */
[C---:B-1----:R-:W-:Y:S01]  /*0360*/  IMAD.WIDE R14, R0.reuse, 0x4, R14 ;  /* 0x00000004000e7825 */ /* 0x042fe200078e020e */
[----:B------:R-:W5:Y:S03]  /*0370*/  LDG.E.CONSTANT R26, desc[UR8][R30.64] ;  /* 0x000000081e1a7981 */ /* 0x000f66000c1e9900 */
[----:B------:R-:W-:-:S05]  /*0380*/  IMAD.WIDE R18, R0, 0x4, R30 ;  /* 0x0000000400127825 */ /* 0x000fca00078e021e */
[----:B------:R0:W5:Y:S01]  /*0390*/  LDG.E.CONSTANT R25, desc[UR8][R18.64] ;  /* 0x0000000812197981 */ /* 0x000162000c1e9900 */
[----:B------:R-:W-:-:S05]  /*03a0*/  IMAD.WIDE R28, R0, 0x4, R18 ;  /* 0x00000004001c7825 */ /* 0x000fca00078e0212 */
[----:B------:R-:W5:Y:S01]  /*03b0*/  LDG.E.CONSTANT R23, desc[UR8][R28.64] ;  /* 0x000000081c177981 */ /* 0x000f62000c1e9900 */
[----:B0-----:R-:W-:-:S05]  /*03c0*/  IMAD.WIDE R18, R0, 0x4, R28 ;  /* 0x0000000400127825 */ /* 0x001fca00078e021c */
[----:B------:R0:W5:Y:S02]  /*03d0*/  LDG.E.CONSTANT R21, desc[UR8][R18.64] ;  /* 0x0000000812157981 */ /* 0x000164000c1e9900 */
[----:B0-----:R-:W-:-:S04]  /*03e0*/  IMAD.WIDE R18, R0, 0x4, R18 ;  /* 0x0000000400127825 */ /* 0x001fc800078e0212 */
[----:B------:R-:W-:-:S04]  /*03f0*/  IMAD.WIDE R28, R0, 0x4, R18 ;  /* 0x00000004001c7825 */ /* 0x000fc800078e0212 */
[----:B--2---:R-:W-:Y:S02]  /*0400*/  FADD R16, R16, R13 ;  /* 0x0000000d10107221 */ /* 0x004fe40000000000 */
[----:B------:R-:W2:Y:S02]  /*0410*/  LDG.E.CONSTANT R13, desc[UR8][R18.64] ;  /* 0x00000008120d7981 */ /* 0x000ea4000c1e9900 */
[----:B---3--:R-:W-:Y:S01]  /*0420*/  FADD R32, R16, R11 ;  /* 0x0000000b10207221 */ /* 0x008fe20000000000 */
[----:B------:R-:W-:Y:S01]  /*0430*/  IMAD.WIDE R16, R0, 0x4, R28 ;  /* 0x0000000400107825 */ /* 0x000fe200078e021c */
[----:B------:R5:W3:Y:S03]  /*0440*/  LDG.E.CONSTANT R11, desc[UR8][R28.64] ;  /* 0x000000081c0b7981 */ /* 0x000ae6000c1e9900 */
[----:B----4-:R-:W-:Y:S02]  /*0450*/  FADD R32, R32, R9 ;  /* 0x0000000920207221 */ /* 0x010fe40000000000 */
[----:B------:R0:W4:Y:S02]  /*0460*/  LDG.E.CONSTANT R9, desc[UR8][R16.64] ;  /* 0x0000000810097981 */ /* 0x000124000c1e9900 */
[----:B-----5:R-:W-:-:S04]  /*0470*/  FADD R29, R32, R7 ;  /* 0x00000007201d7221 */ /* 0x020fc80000000000 */
[----:B------:R-:W-:Y:S01]  /*0480*/  FADD R31, R29, R4 ;  /* 0x000000041d1f7221 */ /* 0x000fe20000000000 */
[C---:B------:R-:W-:Y:S01]  /*0490*/  IMAD.WIDE R28, R0.reuse, 0x4, R14 ;  /* 0x00000004001c7825 */ /* 0x040fe200078e020e */
[----:B------:R1:W5:Y:S03]  /*04a0*/  LDG.E.CONSTANT R4, desc[UR8][R14.64] ;  /* 0x000000080e047981 */ /* 0x000366000c1e9900 */
[----:B0-----:R-:W-:-:S05]  /*04b0*/  IMAD.WIDE R16, R0, 0x4, R16 ;  /* 0x0000000400107825 */ /* 0x001fca00078e0210 */
[----:B------:R0:W4:Y:S01]  /*04c0*/  LDG.E.CONSTANT R7, desc[UR8][R16.64] ;  /* 0x0000000810077981 */ /* 0x000122000c1e9900 */
[----:B-1----:R-:W-:-:S04]  /*04d0*/  IMAD.WIDE R14, R0, 0x4, R28 ;  /* 0x00000004000e7825 */ /* 0x002fc800078e021c */
[----:B------:R-:W-:Y:S01]  /*04e0*/  FADD R27, R27, R22 ;  /* 0x000000161b1b7221 */ /* 0x000fe20000000000 */
[----:B------:R-:W3:Y:S01]  /*04f0*/  LDG.E.CONSTANT R28, desc[UR8][R28.64] ;  /* 0x000000081c1c7981 */ /* 0x000ee2000c1e9900 */
[----:B------:R-:W-:-:S04]  /*0500*/  IMAD.WIDE R18, R0, 0x4, R16 ;  /* 0x0000000400127825 */ /* 0x000fc800078e0210 */
[----:B0-----:R-:W-:-:S04]  /*0510*/  IMAD.WIDE R16, R0, 0x4, R14 ;  /* 0x0000000400107825 */ /* 0x001fc800078e020e */
[----:B------:R-:W-:Y:S01]  /*0520*/  FADD R27, R27, R20 ;  /* 0x000000141b1b7221 */ /* 0x000fe20000000000 */
[----:B------:R-:W4:Y:S04]  /*0530*/  LDG.E.CONSTANT R18, desc[UR8][R18.64] ;  /* 0x0000000812127981 */ /* 0x000f28000c1e9900 */
[----:B------:R0:W4:Y:S01]  /*0540*/  LDG.E.CONSTANT R22, desc[UR8][R16.64] ;  /* 0x0000000810167981 */ /* 0x000122000c1e9900 */
[----:B------:R-:W-:-:S03]  /*0550*/  FADD R27, R27, R12 ;  /* 0x0000000c1b1b7221 */ /* 0x000fc60000000000 */
[----:B------:R-:W4:Y:S01]  /*0560*/  LDG.E.CONSTANT R19, desc[UR8][R14.64] ;  /* 0x000000080e137981 */ /* 0x000f22000c1e9900 */
[----:B0-----:R-:W-:-:S05]  /*0570*/  IMAD.WIDE R16, R0, 0x4, R16 ;  /* 0x0000000400107825 */ /* 0x001fca00078e0210 */
[----:B------:R0:W4:Y:S02]  /*0580*/  LDG.E.CONSTANT R20, desc[UR8][R16.64] ;  /* 0x0000000810147981 */ /* 0x000124000c1e9900 */
[----:B0-----:R-:W-:-:S04]  /*0590*/  IMAD.WIDE R16, R0, 0x4, R16 ;  /* 0x0000000400107825 */ /* 0x001fc800078e0210 */
[----:B------:R-:W-:Y:S01]  /*05a0*/  FADD R27, R27, R10 ;  /* 0x0000000a1b1b7221 */ /* 0x000fe20000000000 */
[----:B------:R-:W4:Y:S01]  /*05b0*/  LDG.E.CONSTANT R12, desc[UR8][R16.64] ;  /* 0x00000008100c7981 */ /* 0x000f22000c1e9900 */
[----:B------:R-:W-:-:S05]  /*05c0*/  IMAD.WIDE R14, R0, 0x4, R16 ;  /* 0x00000004000e7825 */ /* 0x000fca00078e0210 */
[----:B------:R0:W4:Y:S01]  /*05d0*/  LDG.E.CONSTANT R10, desc[UR8][R14.64] ;  /* 0x000000080e0a7981 */ /* 0x000122000c1e9900 */
[----:B------:R-:W-:Y:S01]  /*05e0*/  FADD R27, R27, R8 ;  /* 0x000000081b1b7221 */ /* 0x000fe20000000000 */
[----:B0-----:R-:W-:-:S05]  /*05f0*/  IMAD.WIDE R14, R0, 0x4, R14 ;  /* 0x00000004000e7825 */ /* 0x001fca00078e020e */
[----:B------:R0:W4:Y:S01]  /*0600*/  LDG.E.CONSTANT R8, desc[UR8][R14.64] ;  /* 0x000000080e087981 */ /* 0x000122000c1e9900 */
[----:B------:R-:W-:Y:S01]  /*0610*/  FADD R27, R27, R6 ;  /* 0x000000061b1b7221 */ /* 0x000fe20000000000 */
[----:B0-----:R-:W-:-:S05]  /*0620*/  IMAD.WIDE R14, R0, 0x4, R14 ;  /* 0x00000004000e7825 */ /* 0x001fca00078e020e */
[----:B------:R-:W4:Y:S01]  /*0630*/  LDG.E.CONSTANT R6, desc[UR8][R14.64] ;  /* 0x000000080e067981 */ /* 0x000f22000c1e9900 */
[----:B------:R-:W-:-:S06]  /*0640*/  IMAD.WIDE R16, R0, 0x4, R14 ;  /* 0x0000000400107825 */ /* 0x000fcc00078e020e */
[----:B------:R-:W4:Y:S01]  /*0650*/  LDG.E.CONSTANT R16, desc[UR8][R16.64] ;  /* 0x0000000810107981 */ /* 0x000f22000c1e9900 */
[----:B------:R-:W-:-:S04]  /*0660*/  FADD R24, R31, R24 ;  /* 0x000000181f187221 */ /* 0x000fc80000000000 */
[----:B------:R-:W-:-:S04]  /*0670*/  FADD R29, R24, R2 ;  /* 0x00000002181d7221 */ /* 0x000fc80000000000 */
[----:B------:R-:W-:-:S04]  /*0680*/  FADD R26, R29, R26 ;  /* 0x0000001a1d1a7221 */ /* 0x000fc80000000000 */
[----:B------:R-:W-:-:S04]  /*0690*/  FADD R26, R26, R25 ;  /* 0x000000191a1a7221 */ /* 0x000fc80000000000 */
[----:B------:R-:W-:-:S04]  /*06a0*/  FADD R26, R26, R23 ;  /* 0x000000171a1a7221 */ /* 0x000fc80000000000 */
[----:B------:R-:W-:Y:S01]  /*06b0*/  FADD R26, R26, R21 ;  /* 0x000000151a1a7221 */ /* 0x000fe20000000000 */
[----:B------:R-:W-:-:S04]  /*06c0*/  UIADD3 UR7, UPT, UPT, UR7, 0x10, URZ ;  /* 0x0000001007077890 */ /* 0x000fc8000fffe0ff */
[----:B------:R-:W-:Y:S01]  /*06d0*/  UISETP.NE.AND UP1, UPT, UR7, URZ, UPT ;  /* 0x000000ff0700728c */ /* 0x000fe2000bf25270 */
[----:B------:R-:W-:Y:S01]  /*06e0*/  LEA R5, R0, R5, 0x4 ;  /* 0x0000000500057211 */ /* 0x000fe200078e20ff */
[----:B--2---:R-:W-:Y:S01]  /*06f0*/  FADD R26, R26, R13 ;  /* 0x0000000d1a1a7221 */ /* 0x004fe20000000000 */
[----:B-----5:R-:W-:-:S04]  /*0700*/  FADD R27, R27, R4 ;  /* 0x000000041b1b7221 */ /* 0x020fc80000000000 */
[----:B---3--:R-:W-:Y:S01]  /*0710*/  FADD R28, R27, R28 ;  /* 0x0000001c1b1c7221 */ /* 0x008fe20000000000 */
[----:B------:R-:W-:-:S03]  /*0720*/  FADD R26, R26, R11 ;  /* 0x0000000b1a1a7221 */ /* 0x000fc60000000000 */
[----:B----4-:R-:W-:-:S04]  /*0730*/  FADD R19, R28, R19 ;  /* 0x000000131c137221 */ /* 0x010fc80000000000 */
[----:B------:R-:W-:-:S04]  /*0740*/  FADD R19, R19, R22 ;  /* 0x0000001613137221 */ /* 0x000fc80000000000 */
[----:B------:R-:W-:Y:S01]  /*0750*/  FADD R19, R19, R20 ;  /* 0x0000001413137221 */ /* 0x000fe20000000000 */
[----:B------:R-:W-:-:S03]  /*0760*/  FADD R26, R26, R9 ;  /* 0x000000091a1a7221 */ /* 0x000fc60000000000 */
[----:B------:R-:W-:-:S04]  /*0770*/  FADD R19, R19, R12 ;  /* 0x0000000c13137221 */ /* 0x000fc80000000000 */
[----:B------:R-:W-:Y:S01]  /*0780*/  FADD R19, R19, R10 ;  /* 0x0000000a13137221 */ /* 0x000fe20000000000 */
[----:B------:R-:W-:-:S04]  /*0790*/  FADD R7, R26, R7 ;  /* 0x000000071a077221 */ /* 0x000fc80000000000 */
[----:B------:R-:W-:Y:S01]  /*07a0*/  FADD R13, R7, R18 ;  /* 0x00000012070d7221 */ /* 0x000fe20000000000 */
[----:B------:R-:W-:-:S04]  /*07b0*/  FADD R19, R19, R8 ;  /* 0x0000000813137221 */ /* 0x000fc80000000000 */
[----:B------:R-:W-:-:S04]  /*07c0*/  FADD R19, R19, R6 ;  /* 0x0000000613137221 */ /* 0x000fc80000000000 */
[----:B------:R-:W-:Y:S01]  /*07d0*/  FADD R22, R19, R16 ;  /* 0x0000001013167221 */ /* 0x000fe20000000000 */
[----:B------:R-:W-:Y:S06]  /*07e0*/  BRA.U UP1, `(.L_x_117) ;  /* 0xfffffff901687547 */ /* 0x000fec000b83ffff */
.L_x_116:
[----:B------:R-:W-:Y:S05]  /*07f0*/  BRA.U !UP0, `(.L_x_115) ;  /* 0x0000000508a07547 */ /* 0x000fea000b800000 */
[----:B------:R-:W-:Y:S02]  /*0800*/  UISETP.GE.U32.AND UP0, UPT, UR6, 0x8, UPT ;  /* 0x000000080600788c */ /* 0x000fe4000bf06070 */
[----:B------:R-:W-:-:S04]  /*0810*/  ULOP3.LUT UR7, UR5, 0x7, URZ, 0xc0, !UPT ;  /* 0x0000000705077892 */ /* 0x000fc8000f8ec0ff */
[----:B------:R-:W-:-:S03]  /*0820*/  UISETP.NE.AND UP1, UPT, UR7, URZ, UPT ;  /* 0x000000ff0700728c */ /* 0x000fc6000bf25270 */
[----:B------:R-:W-:Y:S08]  /*0830*/  BRA.U !UP0, `(.L_x_118) ;  /* 0x0000000108d07547 */ /* 0x000ff0000b800000 */
[----:B------:R-:W0:Y:S01]  /*0840*/  LDC.64 R4, c[0x0][0x380] ;  /* 0x0000e000ff047b82 */ /* 0x000e220000000a00 */
[----:B------:R-:W-:-:S07]  /*0850*/  IMAD R7, R0, UR4, R3 ;  /* 0x0000000400077c24 */ /* 0x000fce000f8e0203 */
[----:B------:R-:W1:Y:S01]  /*0860*/  LDC.64 R18, c[0x0][0x388] ;  /* 0x0000e200ff127b82 */ /* 0x000e620000000a00 */
[----:B0-----:R-:W-:-:S05]  /*0870*/  IMAD.WIDE R4, R7, 0x4, R4 ;  /* 0x0000000407047825 */ /* 0x001fca00078e0204 */
[----:B------:R0:W2:Y:S01]  /*0880*/  LDG.E.CONSTANT R2, desc[UR8][R4.64] ;  /* 0x0000000804027981 */ /* 0x0000a2000c1e9900 */
[----:B------:R-:W-:-:S04]  /*0890*/  IMAD.WIDE R32, R0, 0x4, R4 ;  /* 0x0000000400207825 */ /* 0x000fc800078e0204 */
[----:B-1----:R-:W-:Y:S01]  /*08a0*/  IMAD.WIDE R18, R7, 0x4, R18 ;  /* 0x0000000407127825 */ /* 0x002fe200078e0212 */
[----:B------:R-:W3:Y:S03]  /*08b0*/  LDG.E.CONSTANT R23, desc[UR8][R32.64] ;  /* 0x0000000820177981 */ /* 0x000ee6000c1e9900 */
[C---:B------:R-:W-:Y:S01]  /*08c0*/  IMAD.WIDE R30, R0.reuse, 0x4, R32 ;  /* 0x00000004001e7825 */ /* 0x040fe200078e0220 */
[----:B------:R-:W4:Y:S03]  /*08d0*/  LDG.E.CONSTANT R25, desc[UR8][R18.64] ;  /* 0x0000000812197981 */ /* 0x000f26000c1e9900 */
[C---:B------:R-:W-:Y:S01]  /*08e0*/  IMAD.WIDE R16, R0.reuse, 0x4, R18 ;  /* 0x0000000400107825 */ /* 0x040fe200078e0212 */
[----:B------:R-:W5:Y:S03]  /*08f0*/  LDG.E.CONSTANT R20, desc[UR8][R30.64] ;  /* 0x000000081e147981 */ /* 0x000f66000c1e9900 */
[C---:B------:R-:W-:Y:S01]  /*0900*/  IMAD.WIDE R26, R0.reuse, 0x4, R30 ;  /* 0x00000004001a7825 */ /* 0x040fe200078e021e */
[----:B------:R1:W5:Y:S03]  /*0910*/  LDG.E.CONSTANT R21, desc[UR8][R16.64] ;  /* 0x0000000810157981 */ /* 0x000366000c1e9900 */
[----:B------:R-:W-:-:S04]  /*0920*/  IMAD.WIDE R28, R0, 0x4, R16 ;  /* 0x00000004001c7825 */ /* 0x000fc800078e0210 */
[C---:B------:R-:W-:Y:S01]  /*0930*/  IMAD.WIDE R10, R0.reuse, 0x4, R26 ;  /* 0x00000004000a7825 */ /* 0x040fe200078e021a */
[----:B------:R1:W5:Y:S03]  /*0940*/  LDG.E.CONSTANT R12, desc[UR8][R28.64] ;  /* 0x000000081c0c7981 */ /* 0x000366000c1e9900 */
[C---:B------:R-:W-:Y:S01]  /*0950*/  IMAD.WIDE R8, R0.reuse, 0x4, R28 ;  /* 0x0000000400087825 */ /* 0x040fe200078e021c */
[----:B------:R-:W5:Y:S03]  /*0960*/  LDG.E.CONSTANT R26, desc[UR8][R26.64] ;  /* 0x000000081a1a7981 */ /* 0x000f66000c1e9900 */
[C---:B------:R-:W-:Y:S02]  /*0970*/  IMAD.WIDE R14, R0.reuse, 0x4, R8 ;  /* 0x00000004000e7825 */ /* 0x040fe400078e0208 */
[----:B------:R-:W5:Y:S02]  /*0980*/  LDG.E.CONSTANT R8, desc[UR8][R8.64] ;  /* 0x0000000808087981 */ /* 0x000f64000c1e9900 */
[----:B0-----:R-:W-:-:S02]  /*0990*/  IMAD.WIDE R4, R0, 0x4, R10 ;  /* 0x0000000400047825 */ /* 0x001fc400078e020a */
[----:B------:R-:W5:Y:S02]  /*09a0*/  LDG.E.CONSTANT R10, desc[UR8][R10.64] ;  /* 0x000000080a0a7981 */ /* 0x000f64000c1e9900 */
[C---:B------:R-:W-:Y:S02]  /*09b0*/  IMAD.WIDE R6, R0.reuse, 0x4, R14 ;  /* 0x0000000400067825 */ /* 0x040fe400078e020e */
[----:B------:R-:W5:Y:S02]  /*09c0*/  LDG.E.CONSTANT R14, desc[UR8][R14.64] ;  /* 0x000000080e0e7981 */ /* 0x000f64000c1e9900 */
[C---:B-1----:R-:W-:Y:S02]  /*09d0*/  IMAD.WIDE R16, R0.reuse, 0x4, R4 ;  /* 0x0000000400107825 */ /* 0x042fe400078e0204 */
[----:B------:R-:W5:Y:S02]  /*09e0*/  LDG.E.CONSTANT R4, desc[UR8][R4.64] ;  /* 0x0000000804047981 */ /* 0x000f64000c1e9900 */
[----:B------:R-:W-:-:S02]  /*09f0*/  IMAD.WIDE R18, R0, 0x4, R6 ;  /* 0x0000000400127825 */ /* 0x000fc400078e0206 */
[----:B------:R-:W5:Y:S02]  /*0a00*/  LDG.E.CONSTANT R6, desc[UR8][R6.64] ;  /* 0x0000000806067981 */ /* 0x000f64000c1e9900 */
[C---:B------:R-:W-:Y:S02]  /*0a10*/  IMAD.WIDE R28, R0.reuse, 0x4, R16 ;  /* 0x00000004001c7825 */ /* 0x040fe400078e0210 */
[----:B------:R-:W5:Y:S02]  /*0a20*/  LDG.E.CONSTANT R24, desc[UR8][R16.64] ;  /* 0x0000000810187981 */ /* 0x000f64000c1e9900 */
[----:B------:R-:W-:Y:S02]  /*0a30*/  IMAD.WIDE R30, R0, 0x4, R18 ;  /* 0x00000004001e7825 */ /* 0x000fe400078e0212 */
[----:B------:R-:W5:Y:S04]  /*0a40*/  LDG.E.CONSTANT R18, desc[UR8][R18.64] ;  /* 0x0000000812127981 */ /* 0x000f68000c1e9900 */
[----:B------:R-:W5:Y:S04]  /*0a50*/  LDG.E.CONSTANT R28, desc[UR8][R28.64] ;  /* 0x000000081c1c7981 */ /* 0x000f68000c1e9900 */
[----:B------:R-:W5:Y:S01]  /*0a60*/  LDG.E.CONSTANT R30, desc[UR8][R30.64] ;  /* 0x000000081e1e7981 */ /* 0x000f62000c1e9900 */
[----:B------:R-:W-:Y:S01]  /*0a70*/  UIADD3 UR4, UPT, UPT, UR4, 0x8, URZ ;  /* 0x0000000804047890 */ /* 0x000fe2000fffe0ff */
[----:B--2---:R-:W-:-:S04]  /*0a80*/  FADD R2, R13, R2 ;  /* 0x000000020d027221 */ /* 0x004fc80000000000 */
[----:B---3--:R-:W-:Y:S01]  /*0a90*/  FADD R23, R2, R23 ;  /* 0x0000001702177221 */ /* 0x008fe20000000000 */
[----:B----4-:R-:W-:-:S03]  /*0aa0*/  FADD R22, R22, R25 ;  /* 0x0000001916167221 */ /* 0x010fc60000000000 */
[----:B-----5:R-:W-:Y:S01]  /*0ab0*/  FADD R23, R23, R20 ;  /* 0x0000001417177221 */ /* 0x020fe20000000000 */
[----:B------:R-:W-:-:S04]  /*0ac0*/  FADD R21, R22, R21 ;  /* 0x0000001516157221 */ /* 0x000fc80000000000 */
[----:B------:R-:W-:Y:S01]  /*0ad0*/  FADD R21, R21, R12 ;  /* 0x0000000c15157221 */ /* 0x000fe20000000000 */
[----:B------:R-:W-:-:S03]  /*0ae0*/  FADD R23, R23, R26 ;  /* 0x0000001a17177221 */ /* 0x000fc60000000000 */
        /* <DEDUP_REMOVED lines=8> */
[----:B------:R-:W-:-:S07]  /*0b70*/  FADD R22, R21, R30 ;  /* 0x0000001e15167221 */ /* 0x000fce0000000000 */
.L_x_118:
        /* <DEDUP_REMOVED lines=8> */
[----:B0-----:R-:W-:-:S04]  /*0c00*/  IMAD.WIDE R6, R11, 0x4, R4 ;  /* 0x000000040b067825 */ /* 0x001fc800078e0204 */
[----:B-1----:R-:W-:-:S04]  /*0c10*/  IMAD.WIDE R8, R11, 0x4, R8 ;  /* 0x000000040b087825 */ /* 0x002fc800078e0208 */
[C---:B------:R-:W-:Y:S02]  /*0c20*/  IMAD.WIDE R10, R0.reuse, 0x4, R6 ;  /* 0x00000004000a7825 */ /* 0x040fe400078e0206 */
[----:B------:R-:W2:Y:S02]  /*0c30*/  LDG.E.CONSTANT R6, desc[UR8][R6.64] ;  /* 0x0000000806067981 */ /* 0x000ea4000c1e9900 */
[C---:B------:R-:W-:Y:S02]  /*0c40*/  IMAD.WIDE R14, R0.reuse, 0x4, R8 ;  /* 0x00000004000e7825 */ /* 0x040fe400078e0208 */
[----:B------:R-:W3:Y:S02]  /*0c50*/  LDG.E.CONSTANT R9, desc[UR8][R8.64] ;  /* 0x0000000808097981 */ /* 0x000ee4000c1e9900 */
[C---:B------:R-:W-:Y:S02]  /*0c60*/  IMAD.WIDE R16, R0.reuse, 0x4, R10 ;  /* 0x0000000400107825 */ /* 0x040fe400078e020a */
[----:B------:R-:W4:Y:S02]  /*0c70*/  LDG.E.CONSTANT R11, desc[UR8][R10.64] ;  /* 0x000000080a0b7981 */ /* 0x000f24000c1e9900 */
        /* <DEDUP_REMOVED lines=9> */
[----:B--2---:R-:W-:Y:S01]  /*0d10*/  FADD R6, R13, R6 ;  /* 0x000000060d067221 */ /* 0x004fe20000000000 */
[----:B---3--:R-:W-:-:S03]  /*0d20*/  FADD R9, R22, R9 ;  /* 0x0000000916097221 */ /* 0x008fc60000000000 */
[----:B----4-:R-:W-:Y:S01]  /*0d30*/  FADD R6, R6, R11 ;  /* 0x0000000b06067221 */ /* 0x010fe20000000000 */
[----:B-----5:R-:W-:-:S03]  /*0d40*/  FADD R9, R9, R14 ;  /* 0x0000000e09097221 */ /* 0x020fc60000000000 */
[----:B------:R-:W-:Y:S01]  /*0d50*/  FADD R6, R6, R23 ;  /* 0x0000001706067221 */ /* 0x000fe20000000000 */
[----:B------:R-:W-:-:S03]  /*0d60*/  FADD R9, R9, R4 ;  /* 0x0000000409097221 */ /* 0x000fc60000000000 */
[----:B------:R-:W-:Y:S01]  /*0d70*/  FADD R13, R6, R19 ;  /* 0x00000013060d7221 */ /* 0x000fe20000000000 */
[----:B------:R-:W-:-:S07]  /*0d80*/  FADD R22, R9, R20 ;  /* 0x0000001409167221 */ /* 0x000fce0000000000 */
.L_x_119:
[----:B------:R-:W-:Y:S05]  /*0d90*/  BRA.U !UP1, `(.L_x_115) ;  /* 0x0000000109387547 */ /* 0x000fea000b800000 */
[----:B------:R-:W0:Y:S01]  /*0da0*/  LDC.64 R8, c[0x0][0x380] ;  /* 0x0000e000ff087b82 */ /* 0x000e220000000a00 */
[----:B------:R-:W-:Y:S01]  /*0db0*/  IMAD R15, R0, UR4, R3 ;  /* 0x00000004000f7c24 */ /* 0x000fe2000f8e0203 */
[----:B------:R-:W-:-:S06]  /*0dc0*/  UIADD3 UR5, UPT, UPT, -UR5, URZ, URZ ;  /* 0x000000ff05057290 */ /* 0x000fcc000fffe1ff */
[----:B------:R-:W1:Y:S06]  /*0dd0*/  LDC.64 R10, c[0x0][0x388] ;  /* 0x0000e200ff0a7b82 */ /* 0x000e6c0000000a00 */
.L_x_120:
[----:B0-----:R-:W-:-:S04]  /*0de0*/  IMAD.WIDE R4, R15, 0x4, R8 ;  /* 0x000000040f047825 */ /* 0x001fc800078e0208 */
[C---:B-1----:R-:W-:Y:S02]  /*0df0*/  IMAD.WIDE R6, R15.reuse, 0x4, R10 ;  /* 0x000000040f067825 */ /* 0x042fe400078e020a */
[----:B------:R-:W2:Y:S04]  /*0e00*/  LDG.E.CONSTANT R4, desc[UR8][R4.64] ;  /* 0x0000000804047981 */ /* 0x000ea8000c1e9900 */
[----:B------:R-:W3:Y:S01]  /*0e10*/  LDG.E.CONSTANT R7, desc[UR8][R6.64] ;  /* 0x0000000806077981 */ /* 0x000ee2000c1e9900 */
[----:B------:R-:W-:Y:S01]  /*0e20*/  UIADD3 UR5, UPT, UPT, UR5, 0x1, URZ ;  /* 0x0000000105057890 */ /* 0x000fe2000fffe0ff */
[----:B------:R-:W-:-:S03]  /*0e30*/  IADD3 R15, PT, PT, R15, R0, RZ ;  /* 0x000000000f0f7210 */ /* 0x000fc60007ffe0ff */
[----:B------:R-:W-:Y:S01]  /*0e40*/  UISETP.NE.AND UP0, UPT, UR5, URZ, UPT ;  /* 0x000000ff0500728c */ /* 0x000fe2000bf05270 */
[----:B--2---:R-:W-:Y:S01]  /*0e50*/  FADD R13, R4, R13 ;  /* 0x0000000d040d7221 */ /* 0x004fe20000000000 */
[----:B---3--:R-:W-:-:S07]  /*0e60*/  FADD R22, R7, R22 ;  /* 0x0000001607167221 */ /* 0x008fce0000000000 */
[----:B------:R-:W-:Y:S05]  /*0e70*/  BRA.U UP0, `(.L_x_120) ;  /* 0xfffffffd00d87547 */ /* 0x000fea000b83ffff */
.L_x_115:
[----:B------:R-:W0:Y:S08]  /*0e80*/  LDC.64 R4, c[0x0][0x398] ;  /* 0x0000e600ff047b82 */ /* 0x000e300000000a00 */
[----:B------:R-:W1:Y:S01]  /*0e90*/  LDC.64 R6, c[0x0][0x3a0] ;  /* 0x0000e800ff067b82 */ /* 0x000e620000000a00 */
[----:B0-----:R-:W-:-:S05]  /*0ea0*/  IMAD.WIDE R4, R3, 0x4, R4 ;  /* 0x0000000403047825 */ /* 0x001fca00078e0204 */
[----:B------:R-:W-:Y:S01]  /*0eb0*/  STG.E desc[UR8][R4.64], R13 ;  /* 0x0000000d04007986 */ /* 0x000fe2000c101908 */
[----:B-1----:R-:W-:-:S05]  /*0ec0*/  IMAD.WIDE R2, R3, 0x4, R6 ;  /* 0x0000000403027825 */ /* 0x002fca00078e0206 */
[----:B------:R-:W-:Y:S01]  /*0ed0*/  STG.E desc[UR8][R2.64], R22 ;  /* 0x0000001602007986 */ /* 0x000fe2000c101908 */
[----:B------:R-:W-:Y:S05]  /*0ee0*/  EXIT ;  /* 0x000000000000794d */ /* 0x000fea0003800000 */
.L_x_121:
        /* <DEDUP_REMOVED lines=9> */
.L_x_299:


//--------------------- .text._Z30LayerNormGradBetaGammaInToTempIffEvPKT_S2_PKT0_S5_iiiPS3_S6_ --------------------------
	.section	.text._Z30LayerNormGradBetaGammaInToTempIffEvPKT_S2_PKT0_S5_iiiPS3_S6_,"ax",@progbits
	.align	128
        .global         _Z30LayerNormGradBetaGammaInToTempIffEvPKT_S2_PKT0_S5_iiiPS3_S6_
        .type           _Z30LayerNormGradBetaGammaInToTempIffEvPKT_S2_PKT0_S5_iiiPS3_S6_,@function
        .size           _Z30LayerNormGradBetaGammaInToTempIffEvPKT_S2_PKT0_S5_iiiPS3_S6_,(.L_x_300 - _Z30LayerNormGradBetaGammaInToTempIffEvPKT_S2_PKT0_S5_iiiPS3_S6_)
        .other          _Z30LayerNormGradBetaGammaInToTempIffEvPKT_S2_PKT0_S5_iiiPS3_S6_,@"STO_CUDA_ENTRY STV_DEFAULT"
_Z30LayerNormGradBetaGammaInToTempIffEvPKT_S2_PKT0_S5_iiiPS3_S6_:
.text._Z30LayerNormGradBetaGammaInToTempIffEvPKT_S2_PKT0_S5_iiiPS3_S6_:
[----:B------:R-:W-:Y:S01]  /*0000*/  LDC R1, c[0x0][0x37c] ;  /* 0x0000df00ff017b82 */ /* 0x000fe20000000800 */
[----:B------:R-:W0:Y:S07]  /*0010*/  S2R R5, SR_TID.X ;  /* 0x0000000000057919 */ /* 0x000e2e0000002100 */
[----:B------:R-:W1:Y:S01]  /*0020*/  S2UR UR4, SR_CTAID.X ;  /* 0x00000000000479c3 */ /* 0x000e620000002500 */
[----:B------:R-:W1:Y:S07]  /*0030*/  LDCU UR5, c[0x0][0x360] ;  /* 0x00006c00ff0577ac */ /* 0x000e6e0008000800 */
[----:B------:R-:W2:Y:S01]  /*0040*/  LDC R0, c[0x0][0x3a4] ;  /* 0x0000e900ff007b82 */ /* 0x000ea20000000800 */
[----:B-1----:R-:W-:-:S06]  /*0050*/  UIMAD UR4, UR4, UR5, URZ ;  /* 0x00000005040472a4 */ /* 0x002fcc000f8e02ff */
[----:B0-----:R-:W-:-:S04]  /*0060*/  IADD3 R3, PT, PT, R5, UR4, RZ ;  /* 0x0000000405037c10 */ /* 0x001fc8000fffe0ff */
[----:B--2---:R-:W-:-:S13]  /*0070*/  ISETP.GE.AND P0, PT, R3, R0, PT ;  /* 0x000000000300720c */ /* 0x004fda0003f06270 */
[----:B------:R-:W-:Y:S05]  /*0080*/  @P0 EXIT ;  /* 0x000000000000094d */ /* 0x000fea0003800000 */
[----:B------:R-:W0:Y:S01]  /*0090*/  S2UR UR5, SR_CTAID.Y ;  /* 0x00000000000579c3 */ /* 0x000e220000002600 */
[----:B------:R-:W1:Y:S01]  /*00a0*/  LDCU UR8, c[0x0][0x3a0] ;  /* 0x00007400ff0877ac */ /* 0x000e620008000800 */
[----:B------:R-:W-:Y:S01]  /*00b0*/  HFMA2 R29, -RZ, RZ, 0, 0 ;  /* 0x00000000ff1d7431 */ /* 0x000fe200000001ff */
[----:B------:R-:W-:Y:S01]  /*00c0*/  MOV R10, RZ ;  /* 0x000000ff000a7202 */ /* 0x000fe20000000f00 */
[----:B------:R-:W2:Y:S04]  /*00d0*/  LDCU.64 UR6, c[0x0][0x358] ;  /* 0x00006b00ff0677ac */ /* 0x000ea80008000a00 */
[----:B------:R-:W0:Y:S02]  /*00e0*/  LDC R6, c[0x0][0x3a8] ;  /* 0x0000ea00ff067b82 */ /* 0x000e240000000800 */
[----:B0-----:R-:W-:-:S05]  /*00f0*/  IMAD R7, R6, UR5, RZ ;  /* 0x0000000506077c24 */ /* 0x001fca000f8e02ff */
[----:B-1----:R-:W-:-:S04]  /*0100*/  VIADDMNMX.U32 R6, R7, R6, UR8, PT ;  /* 0x0000000807067e46 */ /* 0x002fc8000b800006 */
[----:B------:R-:W-:-:S13]  /*0110*/  ISETP.GE.U32.AND P0, PT, R7, R6, PT ;  /* 0x000000060700720c */ /* 0x000fda0003f06070 */
[----:B--2---:R-:W-:Y:S05]  /*0120*/  @P0 BRA `(.L_x_122) ;  /* 0x0000000c00380947 */ /* 0x004fea0003800000 */
[-C--:B------:R-:W-:Y:S02]  /*0130*/  IADD3 R2, PT, PT, -R6, R7.reuse, RZ ;  /* 0x0000000706027210 */ /* 0x080fe40007ffe1ff */
[----:B------:R-:W-:Y:S02]  /*0140*/  MOV R10, RZ ;  /* 0x000000ff000a7202 */ /* 0x000fe40000000f00 */
[----:B------:R-:W-:Y:S02]  /*0150*/  ISETP.GT.U32.AND P0, PT, R2, -0x8, PT ;  /* 0xfffffff80200780c */ /* 0x000fe40003f04070 */
[----:B------:R-:W-:Y:S02]  /*0160*/  MOV R29, RZ ;  /* 0x000000ff001d7202 */ /* 0x000fe40000000f00 */
[----:B------:R-:W-:-:S09]  /*0170*/  IADD3 R6, PT, PT, R6, -R7, RZ ;  /* 0x8000000706067210 */ /* 0x000fd20007ffe0ff */
[----:B------:R-:W-:Y:S05]  /*0180*/  @P0 BRA `(.L_x_123) ;  /* 0x0000000400800947 */ /* 0x000fea0003800000 */
[----:B------:R-:W-:Y:S01]  /*0190*/  IMAD R5, R7, R0, R5 ;  /* 0x0000000007057224 */ /* 0x000fe200078e0205 */
[----:B------:R-:W-:Y:S01]  /*01a0*/  LOP3.LUT R11, R6, 0xfffffff8, RZ, 0xc0, !PT ;  /* 0xfffffff8060b7812 */ /* 0x000fe200078ec0ff */
[----:B------:R-:W-:-:S03]  /*01b0*/  HFMA2 R10, -RZ, RZ, 0, 0 ;  /* 0x00000000ff0a7431 */ /* 0x000fc600000001ff */
[----:B------:R-:W-:Y:S02]  /*01c0*/  IADD3 R5, PT, PT, R5, UR4, RZ ;  /* 0x0000000405057c10 */ /* 0x000fe4000fffe0ff */
[----:B------:R-:W-:-:S07]  /*01d0*/  IADD3 R11, PT, PT, -R11, RZ, RZ ;  /* 0x000000ff0b0b7210 */ /* 0x000fce0007ffe1ff */
.L_x_124:
[----:B------:R-:W0:Y:S08]  /*01e0*/  LDC.64 R20, c[0x0][0x388] ;  /* 0x0000e200ff147b82 */ /* 0x000e300000000a00 */
[----:B------:R-:W1:Y:S08]  /*01f0*/  LDC.64 R14, c[0x0][0x390] ;  /* 0x0000e400ff0e7b82 */ /* 0x000e700000000a00 */
[----:B------:R-:W2:Y:S08]  /*0200*/  LDC.64 R16, c[0x0][0x380] ;  /* 0x0000e000ff107b82 */ /* 0x000eb00000000a00 */
[----:B------:R-:W3:Y:S01]  /*0210*/  LDC.64 R12, c[0x0][0x398] ;  /* 0x0000e600ff0c7b82 */ /* 0x000ee20000000a00 */
[----:B0-----:R-:W-:-:S05]  /*0220*/  IMAD.WIDE R20, R5, 0x4, R20 ;  /* 0x0000000405147825 */ /* 0x001fca00078e0214 */
[----:B------:R0:W4:Y:S01]  /*0230*/  LDG.E.CONSTANT R24, desc[UR6][R20.64] ;  /* 0x0000000614187981 */ /* 0x000122000c1e9900 */
[----:B-1----:R-:W-:-:S05]  /*0240*/  IMAD.WIDE R14, R7, 0x4, R14 ;  /* 0x00000004070e7825 */ /* 0x002fca00078e020e */
[----:B------:R-:W4:Y:S01]  /*0250*/  LDG.E.CONSTANT R25, desc[UR6][R14.64] ;  /* 0x000000060e197981 */ /* 0x000f22000c1e9900 */
[----:B--2---:R-:W-:-:S03]  /*0260*/  IMAD.WIDE R16, R5, 0x4, R16 ;  /* 0x0000000405107825 */ /* 0x004fc600078e0210 */
[----:B------:R-:W2:Y:S04]  /*0270*/  LDG.E.CONSTANT R2, desc[UR6][R14.64+0x4] ;  /* 0x000004060e027981 */ /* 0x000ea8000c1e9900 */
[----:B------:R1:W5:Y:S01]  /*0280*/  LDG.E.CONSTANT R28, desc[UR6][R16.64] ;  /* 0x00000006101c7981 */ /* 0x000362000c1e9900 */
[----:B---3--:R-:W-:-:S05]  /*0290*/  IMAD.WIDE R12, R7, 0x4, R12 ;  /* 0x00000004070c7825 */ /* 0x008fca00078e020c */
[----:B------:R-:W3:Y:S01]  /*02a0*/  LDG.E.CONSTANT R8, desc[UR6][R12.64] ;  /* 0x000000060c087981 */ /* 0x000ee2000c1e9900 */
[----:B0-----:R-:W-:-:S03]  /*02b0*/  IMAD.WIDE R20, R0, 0x4, R20 ;  /* 0x0000000400147825 */ /* 0x001fc600078e0214 */
[----:B------:R-:W2:Y:S01]  /*02c0*/  LDG.E.CONSTANT R4, desc[UR6][R12.64+0x4] ;  /* 0x000004060c047981 */ /* 0x000ea2000c1e9900 */
[----:B------:R-:W-:-:S03]  /*02d0*/  IMAD.WIDE R18, R0, 0x4, R16 ;  /* 0x0000000400127825 */ /* 0x000fc600078e0210 */
[----:B------:R0:W2:Y:S04]  /*02e0*/  LDG.E.CONSTANT R9, desc[UR6][R20.64] ;  /* 0x0000000614097981 */ /* 0x0000a8000c1e9900 */
[----:B------:R-:W2:Y:S01]  /*02f0*/  LDG.E.CONSTANT R27, desc[UR6][R18.64] ;  /* 0x00000006121b7981 */ /* 0x000ea2000c1e9900 */
[----:B------:R-:W-:-:S04]  /*0300*/  IMAD.WIDE R22, R0, 0x4, R20 ;  /* 0x0000000400167825 */ /* 0x000fc800078e0214 */
[----:B-1----:R-:W-:Y:S01]  /*0310*/  IMAD.WIDE R16, R0, 0x4, R18 ;  /* 0x0000000400107825 */ /* 0x002fe200078e0212 */
[----:B------:R2:W2:Y:S03]  /*0320*/  LDG.E.CONSTANT R26, desc[UR6][R22.64] ;  /* 0x00000006161a7981 */ /* 0x0004a6000c1e9900 */
[----:B----4-:R-:W-:Y:S02]  /*0330*/  FADD R24, R24, -R25 ;  /* 0x8000001918187221 */ /* 0x010fe40000000000 */
[----:B------:R-:W4:Y:S02]  /*0340*/  LDG.E.CONSTANT R25, desc[UR6][R14.64+0x8] ;  /* 0x000008060e197981 */ /* 0x000f24000c1e9900 */
[----:B-----5:R-:W-:-:S04]  /*0350*/  FMUL R24, R28, R24 ;  /* 0x000000181c187220 */ /* 0x020fc80000400000 */
[----:B---3--:R-:W-:Y:S02]  /*0360*/  FFMA R29, R24, R8, R29 ;  /* 0x00000008181d7223 */ /* 0x008fe4000000001d */
[----:B------:R1:W3:Y:S04]  /*0370*/  LDG.E.CONSTANT R8, desc[UR6][R16.64] ;  /* 0x0000000610087981 */ /* 0x0002e8000c1e9900 */
[----:B------:R-:W5:Y:S01]  /*0380*/  LDG.E.CONSTANT R24, desc[UR6][R12.64+0x8] ;  /* 0x000008060c187981 */ /* 0x000f62000c1e9900 */
[----:B0-----:R-:W-:-:S04]  /*0390*/  IMAD.WIDE R20, R0, 0x4, R22 ;  /* 0x0000000400147825 */ /* 0x001fc800078e0216 */
[----:B--2---:R-:W-:Y:S02]  /*03a0*/  FADD R22, R9, -R2 ;  /* 0x8000000209167221 */ /* 0x004fe40000000000 */
[----:B------:R-:W2:Y:S01]  /*03b0*/  LDG.E.CONSTANT R2, desc[UR6][R14.64+0xc] ;  /* 0x00000c060e027981 */ /* 0x000ea2000c1e9900 */
[----:B------:R-:W-:-:S04]  /*03c0*/  IMAD.WIDE R18, R0, 0x4, R16 ;  /* 0x0000000400127825 */ /* 0x000fc800078e0210 */
[----:B------:R-:W-:Y:S01]  /*03d0*/  FMUL R22, R27, R22 ;  /* 0x000000161b167220 */ /* 0x000fe20000400000 */
[----:B------:R0:W2:Y:S03]  /*03e0*/  LDG.E.CONSTANT R9, desc[UR6][R20.64] ;  /* 0x0000000614097981 */ /* 0x0000a6000c1e9900 */
[----:B------:R-:W-:Y:S02]  /*03f0*/  FFMA R23, R22, R4, R29 ;  /* 0x0000000416177223 */ /* 0x000fe4000000001d */
[----:B------:R-:W2:Y:S01]  /*0400*/  LDG.E.CONSTANT R4, desc[UR6][R18.64] ;  /* 0x0000000612047981 */ /* 0x000ea2000c1e9900 */
[----:B-1----:R-:W-:-:S03]  /*0410*/  IMAD.WIDE R16, R0, 0x4, R20 ;  /* 0x0000000400107825 */ /* 0x002fc600078e0214 */
[----:B------:R-:W2:Y:S01]  /*0420*/  LDG.E.CONSTANT R29, desc[UR6][R12.64+0xc] ;  /* 0x00000c060c1d7981 */ /* 0x000ea2000c1e9900 */
[----:B----4-:R-:W-:-:S03]  /*0430*/  FADD R25, R26, -R25 ;  /* 0x800000191a197221 */ /* 0x010fc60000000000 */
[----:B------:R-:W4:Y:S01]  /*0440*/  LDG.E.CONSTANT R26, desc[UR6][R16.64] ;  /* 0x00000006101a7981 */ /* 0x000f22000c1e9900 */
[----:B---3--:R-:W-:-:S03]  /*0450*/  FMUL R22, R8, R25 ;  /* 0x0000001908167220 */ /* 0x008fc60000400000 */
[----:B------:R-:W4:Y:S01]  /*0460*/  LDG.E.CONSTANT R25, desc[UR6][R14.64+0x10] ;  /* 0x000010060e197981 */ /* 0x000f22000c1e9900 */
[----:B0-----:R-:W-:-:S04]  /*0470*/  IMAD.WIDE R20, R0, 0x4, R18 ;  /* 0x0000000400147825 */ /* 0x001fc800078e0212 */
[----:B-----5:R-:W-:Y:S01]  /*0480*/  FFMA R24, R22, R24, R23 ;  /* 0x0000001816187223 */ /* 0x020fe20000000017 */
[----:B------:R-:W-:Y:S01]  /*0490*/  FADD R28, R28, R10 ;  /* 0x0000000a1c1c7221 */ /* 0x000fe20000000000 */
[----:B------:R-:W3:Y:S01]  /*04a0*/  LDG.E.CONSTANT R18, desc[UR6][R20.64] ;  /* 0x0000000614127981 */ /* 0x000ee2000c1e9900 */
[----:B------:R-:W-:-:S05]  /*04b0*/  IMAD.WIDE R22, R0, 0x4, R20 ;  /* 0x0000000400167825 */ /* 0x000fca00078e0214 */
[----:B------:R0:W5:Y:S01]  /*04c0*/  LDG.E.CONSTANT R10, desc[UR6][R22.64] ;  /* 0x00000006160a7981 */ /* 0x000162000c1e9900 */
[----:B--2---:R-:W-:Y:S01]  /*04d0*/  FADD R9, R9, -R2 ;  /* 0x8000000209097221 */ /* 0x004fe20000000000 */
[----:B0-----:R-:W-:-:S04]  /*04e0*/  IMAD.WIDE R22, R0, 0x4, R22 ;  /* 0x0000000400167825 */ /* 0x001fc800078e0216 */
[C---:B------:R-:W-:Y:S01]  /*04f0*/  IMAD.WIDE R16, R0.reuse, 0x4, R16 ;  /* 0x0000000400107825 */ /* 0x040fe200078e0210 */
[----:B------:R-:W2:Y:S03]  /*0500*/  LDG.E.CONSTANT R2, desc[UR6][R22.64] ;  /* 0x0000000616027981 */ /* 0x000ea6000c1e9900 */
[----:B------:R-:W-:-:S05]  /*0510*/  IMAD.WIDE R20, R0, 0x4, R22 ;  /* 0x0000000400147825 */ /* 0x000fca00078e0216 */
[----:B------:R0:W2:Y:S04]  /*0520*/  LDG.E.CONSTANT R19, desc[UR6][R20.64] ;  /* 0x0000000614137981 */ /* 0x0000a8000c1e9900 */
[----:B------:R-:W2:Y:S01]  /*0530*/  LDG.E.CONSTANT R22, desc[UR6][R12.64+0x1c] ;  /* 0x00001c060c167981 */ /* 0x000ea2000c1e9900 */
[----:B0-----:R-:W-:Y:S01]  /*0540*/  FMUL R21, R4, R9 ;  /* 0x0000000904157220 */ /* 0x001fe20000400000 */
[----:B------:R-:W-:Y:S02]  /*0550*/  FADD R9, R28, R27 ;  /* 0x0000001b1c097221 */ /* 0x000fe40000000000 */
[----:B------:R-:W2:Y:S02]  /*0560*/  LDG.E.CONSTANT R27, desc[UR6][R12.64+0x10] ;  /* 0x000010060c1b7981 */ /* 0x000ea4000c1e9900 */
[----:B------:R-:W-:Y:S01]  /*0570*/  FADD R23, R9, R8 ;  /* 0x0000000809177221 */ /* 0x000fe20000000000 */
[----:B------:R-:W-:-:S04]  /*0580*/  IMAD.WIDE R8, R0, 0x4, R16 ;  /* 0x0000000400087825 */ /* 0x000fc800078e0210 */
[----:B------:R-:W-:Y:S01]  /*0590*/  FFMA R24, R21, R29, R24 ;  /* 0x0000001d15187223 */ /* 0x000fe20000000018 */
[----:B------:R-:W2:Y:S04]  /*05a0*/  LDG.E.CONSTANT R28, desc[UR6][R12.64+0x18] ;  /* 0x000018060c1c7981 */ /* 0x000ea8000c1e9900 */
[----:B------:R3:W2:Y:S01]  /*05b0*/  LDG.E.CONSTANT R29, desc[UR6][R12.64+0x14] ;  /* 0x000014060c1d7981 */ /* 0x0006a2000c1e9900 */
[----:B------:R-:W-:-:S06]  /*05c0*/  IMAD.WIDE R20, R0, 0x4, R8 ;  /* 0x0000000400147825 */ /* 0x000fcc00078e0208 */
[----:B------:R-:W2:Y:S04]  /*05d0*/  LDG.E.CONSTANT R20, desc[UR6][R20.64] ;  /* 0x0000000614147981 */ /* 0x000ea8000c1e9900 */
[----:B------:R-:W2:Y:S04]  /*05e0*/  LDG.E.CONSTANT R12, desc[UR6][R16.64] ;  /* 0x00000006100c7981 */ /* 0x000ea8000c1e9900 */
[----:B------:R-:W2:Y:S01]  /*05f0*/  LDG.E.CONSTANT R17, desc[UR6][R14.64+0x14] ;  /* 0x000014060e117981 */ /* 0x000ea2000c1e9900 */
[----:B----4-:R-:W-:-:S03]  /*0600*/  FADD R26, R26, -R25 ;  /* 0x800000191a1a7221 */ /* 0x010fc60000000000 */
[----:B------:R-:W4:Y:S04]  /*0610*/  LDG.E.CONSTANT R25, desc[UR6][R8.64] ;  /* 0x0000000608197981 */ /* 0x000f28000c1e9900 */
[----:B------:R-:W4:Y:S04]  /*0620*/  LDG.E.CONSTANT R8, desc[UR6][R14.64+0x18] ;  /* 0x000018060e087981 */ /* 0x000f28000c1e9900 */
[----:B------:R-:W4:Y:S01]  /*0630*/  LDG.E.CONSTANT R9, desc[UR6][R14.64+0x1c] ;  /* 0x00001c060e097981 */ /* 0x000f22000c1e9900 */
[----:B------:R-:W-:Y:S01]  /*0640*/  IADD3 R11, PT, PT, R11, 0x8, RZ ;  /* 0x000000080b0b7810 */ /* 0x000fe20007ffe0ff */
[----:B------:R-:W-:Y:S01]  /*0650*/  FADD R23, R23, R4 ;  /* 0x0000000417177221 */ /* 0x000fe20000000000 */
[----:B---3--:R-:W-:-:S02]  /*0660*/  FMUL R13, R18, R26 ;  /* 0x0000001a120d7220 */ /* 0x008fc40000400000 */
[----:B------:R-:W-:Y:S01]  /*0670*/  ISETP.NE.AND P0, PT, R11, RZ, PT ;  /* 0x000000ff0b00720c */ /* 0x000fe20003f05270 */
[----:B------:R-:W-:-:S04]  /*0680*/  FADD R23, R23, R18 ;  /* 0x0000001217177221 */ /* 0x000fc80000000000 */
[----:B-----5:R-:W-:Y:S01]  /*0690*/  FADD R23, R23, R10 ;  /* 0x0000000a17177221 */ /* 0x020fe20000000000 */
[----:B------:R-:W-:Y:S02]  /*06a0*/  LEA R5, R0, R5, 0x3 ;  /* 0x0000000500057211 */ /* 0x000fe400078e18ff */
[----:B------:R-:W-:Y:S01]  /*06b0*/  IADD3 R7, PT, PT, R7, 0x8, RZ ;  /* 0x0000000807077810 */ /* 0x000fe20007ffe0ff */
[----:B--2---:R-:W-:Y:S01]  /*06c0*/  FFMA R24, R13, R27, R24 ;  /* 0x0000001b0d187223 */ /* 0x004fe20000000018 */
[----:B------:R-:W-:-:S04]  /*06d0*/  FADD R17, R12, -R17 ;  /* 0x800000110c117221 */ /* 0x000fc80000000000 */
[----:B------:R-:W-:-:S04]  /*06e0*/  FMUL R17, R10, R17 ;  /* 0x000000110a117220 */ /* 0x000fc80000400000 */
[----:B------:R-:W-:Y:S01]  /*06f0*/  FFMA R17, R17, R29, R24 ;  /* 0x0000001d11117223 */ /* 0x000fe20000000018 */
[----:B----4-:R-:W-:-:S04]  /*0700*/  FADD R25, R25, -R8 ;  /* 0x8000000819197221 */ /* 0x010fc80000000000 */
[----:B------:R-:W-:Y:S01]  /*0710*/  FMUL R4, R2, R25 ;  /* 0x0000001902047220 */ /* 0x000fe20000400000 */
[----:B------:R-:W-:Y:S01]  /*0720*/  FADD R20, R20, -R9 ;  /* 0x8000000914147221 */ /* 0x000fe20000000000 */
[----:B------:R-:W-:Y:S02]  /*0730*/  FADD R2, R23, R2 ;  /* 0x0000000217027221 */ /* 0x000fe40000000000 */
[----:B------:R-:W-:Y:S01]  /*0740*/  FFMA R17, R4, R28, R17 ;  /* 0x0000001c04117223 */ /* 0x000fe20000000011 */
[----:B------:R-:W-:Y:S01]  /*0750*/  FMUL R20, R19, R20 ;  /* 0x0000001413147220 */ /* 0x000fe20000400000 */
[----:B------:R-:W-:-:S03]  /*0760*/  FADD R10, R2, R19 ;  /* 0x00000013020a7221 */ /* 0x000fc60000000000 */
[----:B------:R-:W-:Y:S01]  /*0770*/  FFMA R29, R20, R22, R17 ;  /* 0x00000016141d7223 */ /* 0x000fe20000000011 */
[----:B------:R-:W-:Y:S06]  /*0780*/  @P0 BRA `(.L_x_124) ;  /* 0xfffffff800940947 */ /* 0x000fec000383ffff */
.L_x_123:
[----:B------:R-:W-:-:S13]  /*0790*/  LOP3.LUT P0, R2, R6, 0x7, RZ, 0xc0, !PT ;  /* 0x0000000706027812 */ /* 0x000fda000780c0ff */
[----:B------:R-:W-:Y:S05]  /*07a0*/  @!P0 BRA `(.L_x_122) ;  /* 0x0000000400988947 */ /* 0x000fea0003800000 */
[----:B------:R-:W-:Y:S02]  /*07b0*/  ISETP.GE.U32.AND P0, PT, R2, 0x4, PT ;  /* 0x000000040200780c */ /* 0x000fe40003f06070 */
[----:B------:R-:W-:-:S11]  /*07c0*/  LOP3.LUT P1, R24, R6, 0x3, RZ, 0xc0, !PT ;  /* 0x0000000306187812 */ /* 0x000fd6000782c0ff */
[----:B------:R-:W-:Y:S05]  /*07d0*/  @!P0 BRA `(.L_x_125) ;  /* 0x0000000000c08947 */ /* 0x000fea0003800000 */
[----:B------:R-:W0:Y:S01]  /*07e0*/  LDC.64 R8, c[0x0][0x388] ;  /* 0x0000e200ff087b82 */ /* 0x000e220000000a00 */
[----:B------:R-:W-:-:S07]  /*07f0*/  IMAD R11, R7, R0, R3 ;  /* 0x00000000070b7224 */ /* 0x000fce00078e0203 */
[----:B------:R-:W1:Y:S08]  /*0800*/  LDC.64 R12, c[0x0][0x380] ;  /* 0x0000e000ff0c7b82 */ /* 0x000e700000000a00 */
[----:B------:R-:W2:Y:S08]  /*0810*/  LDC.64 R4, c[0x0][0x390] ;  /* 0x0000e400ff047b82 */ /* 0x000eb00000000a00 */
[----:B------:R-:W3:Y:S01]  /*0820*/  LDC.64 R14, c[0x0][0x398] ;  /* 0x0000e600ff0e7b82 */ /* 0x000ee20000000a00 */
[----:B0-----:R-:W-:-:S05]  /*0830*/  IMAD.WIDE R8, R11, 0x4, R8 ;  /* 0x000000040b087825 */ /* 0x001fca00078e0208 */
[----:B------:R0:W4:Y:S01]  /*0840*/  LDG.E.CONSTANT R2, desc[UR6][R8.64] ;  /* 0x0000000608027981 */ /* 0x000122000c1e9900 */
[----:B------:R-:W-:-:S04]  /*0850*/  IMAD.WIDE R20, R0, 0x4, R8 ;  /* 0x0000000400147825 */ /* 0x000fc800078e0208 */
[----:B-1----:R-:W-:Y:S01]  /*0860*/  IMAD.WIDE R12, R11, 0x4, R12 ;  /* 0x000000040b0c7825 */ /* 0x002fe200078e020c */
[----:B------:R-:W5:Y:S03]  /*0870*/  LDG.E.CONSTANT R22, desc[UR6][R20.64] ;  /* 0x0000000614167981 */ /* 0x000f66000c1e9900 */
[C---:B--2---:R-:W-:Y:S01]  /*0880*/  IMAD.WIDE R4, R7.reuse, 0x4, R4 ;  /* 0x0000000407047825 */ /* 0x044fe200078e0204 */
[----:B------:R1:W2:Y:S03]  /*0890*/  LDG.E.CONSTANT R23, desc[UR6][R12.64] ;  /* 0x000000060c177981 */ /* 0x0002a6000c1e9900 */
[C---:B0-----:R-:W-:Y:S01]  /*08a0*/  IMAD.WIDE R8, R0.reuse, 0x4, R20 ;  /* 0x0000000400087825 */ /* 0x041fe200078e0214 */
[----:B------:R-:W4:Y:S03]  /*08b0*/  LDG.E.CONSTANT R11, desc[UR6][R4.64] ;  /* 0x00000006040b7981 */ /* 0x000f26000c1e9900 */
[----:B---3--:R-:W-:Y:S01]  /*08c0*/  IMAD.WIDE R14, R7, 0x4, R14 ;  /* 0x00000004070e7825 */ /* 0x008fe200078e020e */
[----:B------:R-:W5:Y:S03]  /*08d0*/  LDG.E.CONSTANT R27, desc[UR6][R4.64+0x4] ;  /* 0x00000406041b7981 */ /* 0x000f66000c1e9900 */
[C---:B-1----:R-:W-:Y:S01]  /*08e0*/  IMAD.WIDE R12, R0.reuse, 0x4, R12 ;  /* 0x00000004000c7825 */ /* 0x042fe200078e020c */
[----:B------:R-:W3:Y:S03]  /*08f0*/  LDG.E.CONSTANT R26, desc[UR6][R14.64] ;  /* 0x000000060e1a7981 */ /* 0x000ee6000c1e9900 */
[C---:B------:R-:W-:Y:S01]  /*0900*/  IMAD.WIDE R16, R0.reuse, 0x4, R8 ;  /* 0x0000000400107825 */ /* 0x040fe200078e0208 */
[----:B------:R-:W3:Y:S03]  /*0910*/  LDG.E.CONSTANT R25, desc[UR6][R12.64] ;  /* 0x000000060c197981 */ /* 0x000ee6000c1e9900 */
[C---:B------:R-:W-:Y:S01]  /*0920*/  IMAD.WIDE R18, R0.reuse, 0x4, R12 ;  /* 0x0000000400127825 */ /* 0x040fe200078e020c */
[----:B------:R-:W3:Y:S04]  /*0930*/  LDG.E.CONSTANT R8, desc[UR6][R8.64] ;  /* 0x0000000608087981 */ /* 0x000ee8000c1e9900 */
[----:B------:R-:W3:Y:S01]  /*0940*/  LDG.E.CONSTANT R16, desc[UR6][R16.64] ;  /* 0x0000000610107981 */ /* 0x000ee2000c1e9900 */
[----:B------:R-:W-:-:S03]  /*0950*/  IMAD.WIDE R20, R0, 0x4, R18 ;  /* 0x0000000400147825 */ /* 0x000fc600078e0212 */
[----:B------:R-:W3:Y:S04]  /*0960*/  LDG.E.CONSTANT R28, desc[UR6][R18.64] ;  /* 0x00000006121c7981 */ /* 0x000ee8000c1e9900 */
[----:B------:R-:W3:Y:S04]  /*0970*/  LDG.E.CONSTANT R9, desc[UR6][R4.64+0x8] ;  /* 0x0000080604097981 */ /* 0x000ee8000c1e9900 */
[----:B------:R-:W3:Y:S04]  /*0980*/  LDG.E.CONSTANT R12, desc[UR6][R14.64+0x4] ;  /* 0x000004060e0c7981 */ /* 0x000ee8000c1e9900 */
[----:B------:R-:W3:Y:S04]  /*0990*/  LDG.E.CONSTANT R20, desc[UR6][R20.64] ;  /* 0x0000000614147981 */ /* 0x000ee8000c1e9900 */
[----:B------:R-:W3:Y:S04]  /*09a0*/  LDG.E.CONSTANT R5, desc[UR6][R4.64+0xc] ;  /* 0x00000c0604057981 */ /* 0x000ee8000c1e9900 */
[----:B------:R-:W3:Y:S04]  /*09b0*/  LDG.E.CONSTANT R13, desc[UR6][R14.64+0x8] ;  /* 0x000008060e0d7981 */ /* 0x000ee8000c1e9900 */
[----:B------:R-:W3:Y:S01]  /*09c0*/  LDG.E.CONSTANT R17, desc[UR6][R14.64+0xc] ;  /* 0x00000c060e117981 */ /* 0x000ee2000c1e9900 */
[----:B------:R-:W-:Y:S01]  /*09d0*/  IADD3 R7, PT, PT, R7, 0x4, RZ ;  /* 0x0000000407077810 */ /* 0x000fe20007ffe0ff */
[----:B----4-:R-:W-:-:S04]  /*09e0*/  FADD R2, R2, -R11 ;  /* 0x8000000b02027221 */ /* 0x010fc80000000000 */
[----:B--2---:R-:W-:Y:S01]  /*09f0*/  FMUL R2, R23, R2 ;  /* 0x0000000217027220 */ /* 0x004fe20000400000 */
[----:B-----5:R-:W-:Y:S01]  /*0a00*/  FADD R22, R22, -R27 ;  /* 0x8000001b16167221 */ /* 0x020fe20000000000 */
[----:B------:R-:W-:Y:S02]  /*0a10*/  FADD R10, R10, R23 ;  /* 0x000000170a0a7221 */ /* 0x000fe40000000000 */
[----:B---3--:R-:W-:Y:S01]  /*0a20*/  FFMA R29, R2, R26, R29 ;  /* 0x0000001a021d7223 */ /* 0x008fe2000000001d */
[----:B------:R-:W-:Y:S01]  /*0a30*/  FMUL R22, R25, R22 ;  /* 0x0000001619167220 */ /* 0x000fe20000400000 */
[----:B------:R-:W-:Y:S01]  /*0a40*/  FADD R25, R10, R25 ;  /* 0x000000190a197221 */ /* 0x000fe20000000000 */
[----:B------:R-:W-:Y:S02]  /*0a50*/  FADD R9, R8, -R9 ;  /* 0x8000000908097221 */ /* 0x000fe40000000000 */
[----:B------:R-:W-:Y:S02]  /*0a60*/  FFMA R12, R22, R12, R29 ;  /* 0x0000000c160c7223 */ /* 0x000fe4000000001d */
[----:B------:R-:W-:Y:S01]  /*0a70*/  FMUL R9, R28, R9 ;  /* 0x000000091c097220 */ /* 0x000fe20000400000 */
[----:B------:R-:W-:Y:S01]  /*0a80*/  FADD R25, R25, R28 ;  /* 0x0000001c19197221 */ /* 0x000fe20000000000 */
[----:B------:R-:W-:-:S02]  /*0a90*/  FADD R5, R16, -R5 ;  /* 0x8000000510057221 */ /* 0x000fc40000000000 */
[----:B------:R-:W-:Y:S02]  /*0aa0*/  FFMA R12, R9, R13, R12 ;  /* 0x0000000d090c7223 */ /* 0x000fe4000000000c */
[----:B------:R-:W-:Y:S01]  /*0ab0*/  FMUL R5, R20, R5 ;  /* 0x0000000514057220 */ /* 0x000fe20000400000 */
[----:B------:R-:W-:-:S03]  /*0ac0*/  FADD R10, R25, R20 ;  /* 0x00000014190a7221 */ /* 0x000fc60000000000 */
[----:B------:R-:W-:-:S07]  /*0ad0*/  FFMA R29, R5, R17, R12 ;  /* 0x00000011051d7223 */ /* 0x000fce000000000c */
.L_x_125:
[----:B------:R-:W-:Y:S05]  /*0ae0*/  @!P1 BRA `(.L_x_122) ;  /* 0x0000000000c89947 */ /* 0x000fea0003800000 */
[----:B------:R-:W-:Y:S02]  /*0af0*/  ISETP.NE.AND P0, PT, R24, 0x1, PT ;  /* 0x000000011800780c */ /* 0x000fe40003f05270 */
[----:B------:R-:W-:-:S04]  /*0b00*/  LOP3.LUT R6, R6, 0x1, RZ, 0xc0, !PT ;  /* 0x0000000106067812 */ /* 0x000fc800078ec0ff */
[----:B------:R-:W-:-:S07]  /*0b10*/  ISETP.NE.U32.AND P1, PT, R6, 0x1, PT ;  /* 0x000000010600780c */ /* 0x000fce0003f25070 */
[----:B------:R-:W-:Y:S06]  /*0b20*/  @!P0 BRA `(.L_x_126) ;  /* 0x0000000000708947 */ /* 0x000fec0003800000 */
[----:B------:R-:W0:Y:S01]  /*0b30*/  LDC.64 R4, c[0x0][0x388] ;  /* 0x0000e200ff047b82 */ /* 0x000e220000000a00 */
[----:B------:R-:W-:-:S07]  /*0b40*/  IMAD R11, R7, R0, R3 ;  /* 0x00000000070b7224 */ /* 0x000fce00078e0203 */
[----:B------:R-:W1:Y:S08]  /*0b50*/  LDC.64 R16, c[0x0][0x390] ;  /* 0x0000e400ff107b82 */ /* 0x000e700000000a00 */
[----:B------:R-:W2:Y:S08]  /*0b60*/  LDC.64 R12, c[0x0][0x380] ;  /* 0x0000e000ff0c7b82 */ /* 0x000eb00000000a00 */
[----:B------:R-:W3:Y:S01]  /*0b70*/  LDC.64 R8, c[0x0][0x398] ;  /* 0x0000e600ff087b82 */ /* 0x000ee20000000a00 */
[----:B0-----:R-:W-:-:S04]  /*0b80*/  IMAD.WIDE R14, R11, 0x4, R4 ;  /* 0x000000040b0e7825 */ /* 0x001fc800078e0204 */
[C---:B------:R-:W-:Y:S02]  /*0b90*/  IMAD.WIDE R18, R0.reuse, 0x4, R14 ;  /* 0x0000000400127825 */ /* 0x040fe400078e020e */
[----:B------:R-:W4:Y:S02]  /*0ba0*/  LDG.E.CONSTANT R14, desc[UR6][R14.64] ;  /* 0x000000060e0e7981 */ /* 0x000f24000c1e9900 */
[----:B-1----:R-:W-:Y:S02]  /*0bb0*/  IMAD.WIDE R4, R7, 0x4, R16 ;  /* 0x0000000407047825 */ /* 0x002fe400078e0210 */
[----:B------:R-:W5:Y:S02]  /*0bc0*/  LDG.E.CONSTANT R18, desc[UR6][R18.64] ;  /* 0x0000000612127981 */ /* 0x000f64000c1e9900 */
[----:B--2---:R-:W-:Y:S02]  /*0bd0*/  IMAD.WIDE R12, R11, 0x4, R12 ;  /* 0x000000040b0c7825 */ /* 0x004fe400078e020c */
[----:B------:R-:W4:Y:S04]  /*0be0*/  LDG.E.CONSTANT R21, desc[UR6][R4.64] ;  /* 0x0000000604157981 */ /* 0x000f28000c1e9900 */
[----:B------:R-:W2:Y:S01]  /*0bf0*/  LDG.E.CONSTANT R11, desc[UR6][R12.64] ;  /* 0x000000060c0b7981 */ /* 0x000ea2000c1e9900 */
[----:B------:R-:W-:-:S03]  /*0c00*/  IMAD.WIDE R16, R0, 0x4, R12 ;  /* 0x0000000400107825 */ /* 0x000fc600078e020c */
[----:B------:R-:W5:Y:S01]  /*0c10*/  LDG.E.CONSTANT R23, desc[UR6][R4.64+0x4] ;  /* 0x0000040604177981 */ /* 0x000f62000c1e9900 */
[----:B---3--:R-:W-:-:S03]  /*0c20*/  IMAD.WIDE R8, R7, 0x4, R8 ;  /* 0x0000000407087825 */ /* 0x008fc600078e0208 */
        /* <DEDUP_REMOVED lines=10> */
[----:B------:R-:W-:-:S03]  /*0cd0*/  FADD R10, R10, R17 ;  /* 0x000000110a0a7221 */ /* 0x000fc60000000000 */
[----:B------:R-:W-:-:S07]  /*0ce0*/  FFMA R29, R29, R20, R2 ;  /* 0x000000141d1d7223 */ /* 0x000fce0000000002 */
.L_x_126:
[----:B------:R-:W-:Y:S05]  /*0cf0*/  @P1 BRA `(.L_x_122) ;  /* 0x0000000000441947 */ /* 0x000fea0003800000 */
[----:B------:R-:W0:Y:S01]  /*0d00*/  LDC.64 R14, c[0x0][0x390] ;  /* 0x0000e400ff0e7b82 */ /* 0x000e220000000a00 */
[----:B------:R-:W-:-:S07]  /*0d10*/  IMAD R11, R7, R0, R3 ;  /* 0x00000000070b7224 */ /* 0x000fce00078e0203 */
[----:B------:R-:W1:Y:S08]  /*0d20*/  LDC.64 R12, c[0x0][0x388] ;  /* 0x0000e200ff0c7b82 */ /* 0x000e700000000a00 */
[----:B------:R-:W2:Y:S08]  /*0d30*/  LDC.64 R8, c[0x0][0x380] ;  /* 0x0000e000ff087b82 */ /* 0x000eb00000000a00 */
[----:B------:R-:W3:Y:S01]  /*0d40*/  LDC.64 R4, c[0x0][0x398] ;  /* 0x0000e600ff047b82 */ /* 0x000ee20000000a00 */
[----:B0-----:R-:W-:-:S06]  /*0d50*/  IMAD.WIDE R14, R7, 0x4, R14 ;  /* 0x00000004070e7825 */ /* 0x001fcc00078e020e */
[----:B------:R-:W4:Y:S01]  /*0d60*/  LDG.E.CONSTANT R15, desc[UR6][R14.64] ;  /* 0x000000060e0f7981 */ /* 0x000f22000c1e9900 */
[----:B-1----:R-:W-:-:S06]  /*0d70*/  IMAD.WIDE R12, R11, 0x4, R12 ;  /* 0x000000040b0c7825 */ /* 0x002fcc00078e020c */
[----:B------:R-:W4:Y:S01]  /*0d80*/  LDG.E.CONSTANT R12, desc[UR6][R12.64] ;  /* 0x000000060c0c7981 */ /* 0x000f22000c1e9900 */
[----:B--2---:R-:W-:-:S06]  /*0d90*/  IMAD.WIDE R8, R11, 0x4, R8 ;  /* 0x000000040b087825 */ /* 0x004fcc00078e0208 */
[----:B------:R-:W2:Y:S01]  /*0da0*/  LDG.E.CONSTANT R9, desc[UR6][R8.64] ;  /* 0x0000000608097981 */ /* 0x000ea2000c1e9900 */
[----:B---3--:R-:W-:-:S06]  /*0db0*/  IMAD.WIDE R4, R7, 0x4, R4 ;  /* 0x0000000407047825 */ /* 0x008fcc00078e0204 */
[----:B------:R-:W3:Y:S01]  /*0dc0*/  LDG.E.CONSTANT R4, desc[UR6][R4.64] ;  /* 0x0000000604047981 */ /* 0x000ee2000c1e9900 */
[----:B----4-:R-:W-:-:S04]  /*0dd0*/  FADD R2, R12, -R15 ;  /* 0x8000000f0c027221 */ /* 0x010fc80000000000 */
[----:B--2---:R-:W-:Y:S01]  /*0de0*/  FMUL R2, R9, R2 ;  /* 0x0000000209027220 */ /* 0x004fe20000400000 */
[----:B------:R-:W-:-:S03]  /*0df0*/  FADD R10, R10, R9 ;  /* 0x000000090a0a7221 */ /* 0x000fc60000000000 */
[----:B---3--:R-:W-:-:S07]  /*0e00*/  FFMA R29, R2, R4, R29 ;  /* 0x00000004021d7223 */ /* 0x008fce000000001d */
.L_x_122:
[----:B------:R-:W0:Y:S01]  /*0e10*/  LDC.64 R4, c[0x0][0x3b0] ;  /* 0x0000ec00ff047b82 */ /* 0x000e220000000a00 */
[----:B------:R-:W-:-:S07]  /*0e20*/  IMAD R9, R0, UR5, R3 ;  /* 0x0000000500097c24 */ /* 0x000fce000f8e0203 */
[----:B------:R-:W1:Y:S01]  /*0e30*/  LDC.64 R6, c[0x0][0x3b8] ;  /* 0x0000ee00ff067b82 */ /* 0x000e620000000a00 */
[----:B0-----:R-:W-:-:S05]  /*0e40*/  IMAD.WIDE.U32 R2, R9, 0x4, R4 ;  /* 0x0000000409027825 */ /* 0x001fca00078e0004 */
[----:B------:R-:W-:Y:S01]  /*0e50*/  STG.E desc[UR6][R2.64], R29 ;  /* 0x0000001d02007986 */ /* 0x000fe2000c101906 */
[----:B-1----:R-:W-:-:S05]  /*0e60*/  IMAD.WIDE.U32 R4, R9, 0x4, R6 ;  /* 0x0000000409047825 */ /* 0x002fca00078e0006 */
[----:B------:R-:W-:Y:S01]  /*0e70*/  STG.E desc[UR6][R4.64], R10 ;  /* 0x0000000a04007986 */ /* 0x000fe2000c101906 */
[----:B------:R-:W-:Y:S05]  /*0e80*/  EXIT ;  /* 0x000000000000794d */ /* 0x000fea0003800000 */
.L_x_127:
        /* <DEDUP_REMOVED lines=15> */
.L_x_300:


//--------------------- .text._Z22LayerNormGradBetaGammaIffEvPKT_S2_PKT0_S5_iiPS3_S6_ --------------------------
	.section	.text._Z22LayerNormGradBetaGammaIffEvPKT_S2_PKT0_S5_iiPS3_S6_,"ax",@progbits
	.align	128
        .global         _Z22LayerNormGradBetaGammaIffEvPKT_S2_PKT0_S5_iiPS3_S6_
        .type           _Z22LayerNormGradBetaGammaIffEvPKT_S2_PKT0_S5_iiPS3_S6_,@function
        .size           _Z22LayerNormGradBetaGammaIffEvPKT_S2_PKT0_S5_iiPS3_S6_,(.L_x_301 - _Z22LayerNormGradBetaGammaIffEvPKT_S2_PKT0_S5_iiPS3_S6_)
        .other          _Z22LayerNormGradBetaGammaIffEvPKT_S2_PKT0_S5_iiPS3_S6_,@"STO_CUDA_ENTRY STV_DEFAULT"
_Z22LayerNormGradBetaGammaIffEvPKT_S2_PKT0_S5_iiPS3_S6_:
.text._Z22LayerNormGradBetaGammaIffEvPKT_S2_PKT0_S5_iiPS3_S6_:
        /* <DEDUP_REMOVED lines=17> */
[----:B------:R-:W-:Y:S02]  /*0110*/  MOV R4, RZ ;  /* 0x000000ff00047202 */ /* 0x000fe40000000f00 */
[----:B------:R-:W-:Y:S01]  /*0120*/  MOV R9, RZ ;  /* 0x000000ff00097202 */ /* 0x000fe20000000f00 */
[----:B------:R-:W-:-:S03]  /*0130*/  UISETP.NE.AND UP0, UPT, UR9, URZ, UPT ;  /* 0x000000ff0900728c */ /* 0x000fc6000bf05270 */
[----:B------:R-:W-:Y:S08]  /*0140*/  BRA.U !UP1, `(.L_x_129) ;  /* 0x0000000509a07547 */ /* 0x000ff0000b800000 */
[----:B------:R-:W0:Y:S01]  /*0150*/  LDCU.128 UR12, c[0x0][0x390] ;  /* 0x00007200ff0c77ac */ /* 0x000e220008000c00 */
[----:B------:R-:W-:Y:S01]  /*0160*/  HFMA2 R26, -RZ, RZ, 0, 0 ;  /* 0x00000000ff1a7431 */ /* 0x000fe200000001ff */
[----:B------:R-:W-:Y:S01]  /*0170*/  MOV R5, R3 ;  /* 0x0000000300057202 */ /* 0x000fe20000000f00 */
[----:B------:R-:W-:-:S04]  /*0180*/  ULOP3.LUT UR10, UR8, 0x7ffffff8, URZ, 0xc0, !UPT ;  /* 0x7ffffff8080a7892 */ /* 0x000fc8000f8ec0ff */
[----:B------:R-:W-:Y:S02]  /*0190*/  UIADD3 UR11, UPT, UPT, -UR10, URZ, URZ ;  /* 0x000000ff0a0b7290 */ /* 0x000fe4000fffe1ff */
[----:B------:R-:W-:Y:S01]  /*01a0*/  MOV R4, UR10 ;  /* 0x0000000a00047c02 */ /* 0x000fe20008000f00 */
[----:B0-----:R-:W-:Y:S02]  /*01b0*/  UIADD3 UR6, UP1, UPT, UR12, 0x10, URZ ;  /* 0x000000100c067890 */ /* 0x001fe4000ff3e0ff */
[----:B------:R-:W-:Y:S02]  /*01c0*/  UIADD3 UR4, UP2, UPT, UR14, 0x10, URZ ;  /* 0x000000100e047890 */ /* 0x000fe4000ff5e0ff */
[----:B------:R-:W-:Y:S02]  /*01d0*/  UIADD3.X UR7, UPT, UPT, URZ, UR13, URZ, UP1, !UPT ;  /* 0x0000000dff077290 */ /* 0x000fe40008ffe4ff */
[----:B------:R-:W-:Y:S01]  /*01e0*/  UIADD3.X UR5, UPT, UPT, URZ, UR15, URZ, UP2, !UPT ;  /* 0x0000000fff057290 */ /* 0x000fe200097fe4ff */
[----:B------:R-:W-:-:S02]  /*01f0*/  MOV R12, UR6 ;  /* 0x00000006000c7c02 */ /* 0x000fc40008000f00 */
[----:B------:R-:W-:Y:S02]  /*0200*/  MOV R10, UR4 ;  /* 0x00000004000a7c02 */ /* 0x000fe40008000f00 */
[----:B------:R-:W-:Y:S02]  /*0210*/  MOV R13, UR7 ;  /* 0x00000007000d7c02 */ /* 0x000fe40008000f00 */
[----:B------:R-:W-:-:S07]  /*0220*/  MOV R11, UR5 ;  /* 0x00000005000b7c02 */ /* 0x000fce0008000f00 */
.L_x_130:
[----:B------:R-:W0:Y:S01]  /*0230*/  LDC.64 R18, c[0x0][0x388] ;  /* 0x0000e200ff127b82 */ /* 0x000e220000000a00 */
[----:B------:R-:W2:Y:S04]  /*0240*/  LDG.E.CONSTANT R15, desc[UR16][R12.64+-0x10] ;  /* 0xfffff0100c0f7981 */ /* 0x000ea8000c1e9900 */
[----:B------:R-:W3:Y:S03]  /*0250*/  LDG.E.CONSTANT R22, desc[UR16][R10.64+-0x10] ;  /* 0xfffff0100a167981 */ /* 0x000ee6000c1e9900 */
[----:B------:R-:W1:Y:S01]  /*0260*/  LDC.64 R20, c[0x0][0x380] ;  /* 0x0000e000ff147b82 */ /* 0x000e620000000a00 */
[----:B------:R-:W4:Y:S04]  /*0270*/  LDG.E.CONSTANT R25, desc[UR16][R12.64+-0xc] ;  /* 0xfffff4100c197981 */ /* 0x000f28000c1e9900 */
[----:B------:R-:W5:Y:S04]  /*0280*/  LDG.E.CONSTANT R2, desc[UR16][R10.64+-0xc] ;  /* 0xfffff4100a027981 */ /* 0x000f68000c1e9900 */
[----:B------:R-:W5:Y:S01]  /*0290*/  LDG.E.CONSTANT R8, desc[UR16][R10.64+-0x8] ;  /* 0xfffff8100a087981 */ /* 0x000f62000c1e9900 */
[----:B0-----:R-:W-:-:S05]  /*02a0*/  IMAD.WIDE R18, R5, 0x4, R18 ;  /* 0x0000000405127825 */ /* 0x001fca00078e0212 */
[----:B------:R-:W2:Y:S01]  /*02b0*/  LDG.E.CONSTANT R14, desc[UR16][R18.64] ;  /* 0x00000010120e7981 */ /* 0x000ea2000c1e9900 */
[----:B-1----:R-:W-:-:S05]  /*02c0*/  IMAD.WIDE R20, R5, 0x4, R20 ;  /* 0x0000000405147825 */ /* 0x002fca00078e0214 */
[----:B------:R-:W3:Y:S01]  /*02d0*/  LDG.E.CONSTANT R7, desc[UR16][R20.64] ;  /* 0x0000001014077981 */ /* 0x000ee2000c1e9900 */
[----:B------:R-:W-:-:S03]  /*02e0*/  IMAD.WIDE R28, R0, 0x4, R18 ;  /* 0x00000004001c7825 */ /* 0x000fc600078e0212 */
[----:B------:R-:W5:Y:S01]  /*02f0*/  LDG.E.CONSTANT R18, desc[UR16][R12.64+-0x8] ;  /* 0xfffff8100c127981 */ /* 0x000f62000c1e9900 */
[----:B------:R-:W-:-:S03]  /*0300*/  IMAD.WIDE R16, R0, 0x4, R20 ;  /* 0x0000000400107825 */ /* 0x000fc600078e0214 */
[----:B------:R0:W4:Y:S04]  /*0310*/  LDG.E.CONSTANT R23, desc[UR16][R28.64] ;  /* 0x000000101c177981 */ /* 0x000128000c1e9900 */
[----:B------:R1:W5:Y:S01]  /*0320*/  LDG.E.CONSTANT R6, desc[UR16][R16.64] ;  /* 0x0000001010067981 */ /* 0x000362000c1e9900 */
[----:B0-----:R-:W-:-:S05]  /*0330*/  IMAD.WIDE R28, R0, 0x4, R28 ;  /* 0x00000004001c7825 */ /* 0x001fca00078e021c */
[----:B------:R0:W5:Y:S01]  /*0340*/  LDG.E.CONSTANT R19, desc[UR16][R28.64] ;  /* 0x000000101c137981 */ /* 0x000162000c1e9900 */
[----:B------:R-:W-:-:S05]  /*0350*/  IMAD.WIDE R20, R0, 0x4, R16 ;  /* 0x0000000400147825 */ /* 0x000fca00078e0210 */
[----:B------:R5:W5:Y:S01]  /*0360*/  LDG.E.CONSTANT R24, desc[UR16][R20.64] ;  /* 0x0000001014187981 */ /* 0x000b62000c1e9900 */
[----:B-1----:R-:W-:-:S04]  /*0370*/  IMAD.WIDE R16, R0, 0x4, R20 ;  /* 0x0000000400107825 */ /* 0x002fc800078e0214 */
[----:B--2---:R-:W-:-:S04]  /*0380*/  FADD R14, R14, -R15 ;  /* 0x8000000f0e0e7221 */ /* 0x004fc80000000000 */
[----:B---3--:R-:W-:Y:S01]  /*0390*/  FMUL R27, R7, R14 ;  /* 0x0000000e071b7220 */ /* 0x008fe20000400000 */
[----:B------:R-:W-:-:S04]  /*03a0*/  IMAD.WIDE R14, R0, 0x4, R28 ;  /* 0x00000004000e7825 */ /* 0x000fc800078e021c */
[----:B0-----:R-:W-:Y:S02]  /*03b0*/  FFMA R29, R27, R22, R9 ;  /* 0x000000161b1d7223 */ /* 0x001fe40000000009 */
[----:B------:R-:W2:Y:S04]  /*03c0*/  LDG.E.CONSTANT R22, desc[UR16][R12.64+-0x4] ;  /* 0xfffffc100c167981 */ /* 0x000ea8000c1e9900 */
[----:B------:R-:W2:Y:S01]  /*03d0*/  LDG.E.CONSTANT R27, desc[UR16][R14.64] ;  /* 0x000000100e1b7981 */ /* 0x000ea2000c1e9900 */
[----:B----4-:R-:W-:-:S03]  /*03e0*/  FADD R23, R23, -R25 ;  /* 0x8000001917177221 */ /* 0x010fc60000000000 */
[----:B------:R0:W3:Y:S01]  /*03f0*/  LDG.E.CONSTANT R9, desc[UR16][R16.64] ;  /* 0x0000001010097981 */ /* 0x0000e2000c1e9900 */
[----:B-----5:R-:W-:-:S03]  /*0400*/  FMUL R20, R6, R23 ;  /* 0x0000001706147220 */ /* 0x020fc60000400000 */
[----:B------:R-:W4:Y:S01]  /*0410*/  LDG.E.CONSTANT R25, desc[UR16][R10.64+-0x4] ;  /* 0xfffffc100a197981 */ /* 0x000f22000c1e9900 */
[----:B------:R-:W-:Y:S01]  /*0420*/  FFMA R21, R20, R2, R29 ;  /* 0x0000000214157223 */ /* 0x000fe2000000001d */
[C---:B------:R-:W-:Y:S02]  /*0430*/  IMAD.WIDE R28, R0.reuse, 0x4, R14 ;  /* 0x00000004001c7825 */ /* 0x040fe400078e020e */
[----:B------:R-:W5:Y:S04]  /*0440*/  LDG.E.CONSTANT R2, desc[UR16][R12.64] ;  /* 0x000000100c027981 */ /* 0x000f68000c1e9900 */
[----:B------:R1:W5:Y:S01]  /*0450*/  LDG.E.CONSTANT R23, desc[UR16][R28.64] ;  /* 0x000000101c177981 */ /* 0x000362000c1e9900 */
[----:B------:R-:W-:Y:S01]  /*0460*/  FADD R20, R19, -R18 ;  /* 0x8000001213147221 */ /* 0x000fe20000000000 */
[----:B------:R-:W-:-:S04]  /*0470*/  IMAD.WIDE R18, R0, 0x4, R28 ;  /* 0x0000000400127825 */ /* 0x000fc800078e021c */
[----:B------:R-:W-:Y:S01]  /*0480*/  FMUL R20, R24, R20 ;  /* 0x0000001418147220 */ /* 0x000fe20000400000 */
[----:B0-----:R-:W-:-:S04]  /*0490*/  IMAD.WIDE R16, R0, 0x4, R16 ;  /* 0x0000000400107825 */ /* 0x001fc800078e0210 */
[----:B------:R-:W-:-:S04]  /*04a0*/  IMAD.WIDE R14, R0, 0x4, R18 ;  /* 0x00000004000e7825 */ /* 0x000fc800078e0212 */
[----:B------:R-:W-:Y:S01]  /*04b0*/  FFMA R8, R20, R8, R21 ;  /* 0x0000000814087223 */ /* 0x000fe20000000015 */
[----:B------:R-:W5:Y:S01]  /*04c0*/  LDG.E.CONSTANT R18, desc[UR16][R18.64] ;  /* 0x0000001012127981 */ /* 0x000f62000c1e9900 */
[----:B-1----:R-:W-:-:S04]  /*04d0*/  IMAD.WIDE R28, R0, 0x4, R16 ;  /* 0x00000004001c7825 */ /* 0x002fc800078e0210 */
[----:B------:R-:W-:Y:S01]  /*04e0*/  FADD R7, R7, R26 ;  /* 0x0000001a07077221 */ /* 0x000fe20000000000 */
[----:B------:R0:W5:Y:S01]  /*04f0*/  LDG.E.CONSTANT R16, desc[UR16][R16.64] ;  /* 0x0000001010107981 */ /* 0x000162000c1e9900 */
[----:B------:R-:W-:-:S03]  /*0500*/  IMAD.WIDE R20, R0, 0x4, R14 ;  /* 0x0000000400147825 */ /* 0x000fc600078e020e */
[----:B------:R-:W5:Y:S04]  /*0510*/  LDG.E.CONSTANT R14, desc[UR16][R14.64] ;  /* 0x000000100e0e7981 */ /* 0x000f68000c1e9900 */
[----:B------:R-:W5:Y:S04]  /*0520*/  LDG.E.CONSTANT R20, desc[UR16][R20.64] ;  /* 0x0000001014147981 */ /* 0x000f68000c1e9900 */
[----:B------:R-:W5:Y:S01]  /*0530*/  LDG.E.CONSTANT R15, desc[UR16][R12.64+0x4] ;  /* 0x000004100c0f7981 */ /* 0x000f62000c1e9900 */
[----:B0-----:R-:W-:-:S03]  /*0540*/  FADD R17, R7, R6 ;  /* 0x0000000607117221 */ /* 0x001fc60000000000 */
[----:B------:R-:W5:Y:S04]  /*0550*/  LDG.E.CONSTANT R21, desc[UR16][R10.64] ;  /* 0x000000100a157981 */ /* 0x000f68000c1e9900 */
[----:B------:R-:W5:Y:S01]  /*0560*/  LDG.E.CONSTANT R7, desc[UR16][R12.64+0x8] ;  /* 0x000008100c077981 */ /* 0x000f62000c1e9900 */
[----:B------:R-:W-:-:S03]  /*0570*/  FADD R24, R17, R24 ;  /* 0x0000001811187221 */ /* 0x000fc60000000000 */
[----:B------:R-:W5:Y:S04]  /*0580*/  LDG.E.CONSTANT R6, desc[UR16][R10.64+0x4] ;  /* 0x000004100a067981 */ /* 0x000f68000c1e9900 */
[----:B------:R-:W5:Y:S01]  /*0590*/  LDG.E.CONSTANT R17, desc[UR16][R10.64+0x8] ;  /* 0x000008100a117981 */ /* 0x000f62000c1e9900 */
[----:B--2---:R-:W-:-:S03]  /*05a0*/  FADD R27, R27, -R22 ;  /* 0x800000161b1b7221 */ /* 0x004fc60000000000 */
[----:B------:R0:W2:Y:S01]  /*05b0*/  LDG.E.CONSTANT R22, desc[UR16][R28.64] ;  /* 0x000000101c167981 */ /* 0x0000a2000c1e9900 */
[----:B---3--:R-:W-:Y:S01]  /*05c0*/  FMUL R27, R9, R27 ;  /* 0x0000001b091b7220 */ /* 0x008fe20000400000 */
[----:B0-----:R-:W-:-:S04]  /*05d0*/  IMAD.WIDE R28, R0, 0x4, R28 ;  /* 0x00000004001c7825 */ /* 0x001fc800078e021c */
[----:B----4-:R-:W-:Y:S02]  /*05e0*/  FFMA R8, R27, R25, R8 ;  /* 0x000000191b087223 */ /* 0x010fe40000000008 */
[----:B------:R0:W3:Y:S01]  /*05f0*/  LDG.E.CONSTANT R25, desc[UR16][R12.64+0xc] ;  /* 0x00000c100c197981 */ /* 0x0000e2000c1e9900 */
[----:B------:R-:W-:-:S03]  /*0600*/  IMAD.WIDE R26, R0, 0x4, R28 ;  /* 0x00000004001a7825 */ /* 0x000fc600078e021c */
[----:B------:R-:W4:Y:S01]  /*0610*/  LDG.E.CONSTANT R19, desc[UR16][R28.64] ;  /* 0x000000101c137981 */ /* 0x000f22000c1e9900 */
[----:B-----5:R-:W-:-:S03]  /*0620*/  FADD R23, R23, -R2 ;  /* 0x8000000217177221 */ /* 0x020fc60000000000 */
[----:B------:R1:W5:Y:S04]  /*0630*/  LDG.E.CONSTANT R2, desc[UR16][R10.64+0xc] ;  /* 0x00000c100a027981 */ /* 0x000368000c1e9900 */
[----:B------:R-:W5:Y:S01]  /*0640*/  LDG.E.CONSTANT R26, desc[UR16][R26.64] ;  /* 0x000000101a1a7981 */ /* 0x000f62000c1e9900 */
[----:B------:R-:W-:Y:S01]  /*0650*/  FADD R9, R24, R9 ;  /* 0x0000000918097221 */ /* 0x000fe20000000000 */
[----:B------:R-:W-:-:S03]  /*0660*/  FMUL R23, R16, R23 ;  /* 0x0000001710177220 */ /* 0x000fc60000400000 */
[----:B------:R-:W-:Y:S01]  /*0670*/  FADD R9, R9, R16 ;  /* 0x0000001009097221 */ /* 0x000fe20000000000 */
[----:B------:R-:W-:Y:S01]  /*0680*/  UIADD3 UR11, UPT, UPT, UR11, 0x8, URZ ;  /* 0x000000080b0b7890 */ /* 0x000fe2000fffe0ff */
[----:B0-----:R-:W-:-:S03]  /*0690*/  IADD3 R12, P0, PT, R12, 0x20, RZ ;  /* 0x000000200c0c7810 */ /* 0x001fc60007f1e0ff */
[----:B------:R-:W-:Y:S01]  /*06a0*/  UISETP.NE.AND UP1, UPT, UR11, URZ, UPT ;  /* 0x000000ff0b00728c */ /* 0x000fe2000bf25270 */
[----:B------:R-:W-:Y:S01]  /*06b0*/  FADD R15, R18, -R15 ;  /* 0x8000000f120f7221 */ /* 0x000fe20000000000 */
[----:B------:R-:W-:Y:S01]  /*06c0*/  FFMA R21, R23, R21, R8 ;  /* 0x0000001517157223 */ /* 0x000fe20000000008 */
[----:B------:R-:W-:Y:S01]  /*06d0*/  FADD R14, R14, -R7 ;  /* 0x800000070e0e7221 */ /* 0x000fe20000000000 */
[----:B------:R-:W-:Y:S02]  /*06e0*/  IADD3.X R13, PT, PT, RZ, R13, RZ, P0, !PT ;  /* 0x0000000dff0d7210 */ /* 0x000fe400007fe4ff */
[----:B-1----:R-:W-:Y:S02]  /*06f0*/  IADD3 R10, P0, PT, R10, 0x20, RZ ;  /* 0x000000200a0a7810 */ /* 0x002fe40007f1e0ff */
[----:B------:R-:W-:Y:S02]  /*0700*/  LEA R5, R0, R5, 0x3 ;  /* 0x0000000500057211 */ /* 0x000fe400078e18ff */
[----:B------:R-:W-:Y:S01]  /*0710*/  IADD3.X R11, PT, PT, RZ, R11, RZ, P0, !PT ;  /* 0x0000000bff0b7210 */ /* 0x000fe200007fe4ff */
[----:B--2---:R-:W-:Y:S01]  /*0720*/  FMUL R8, R22, R15 ;  /* 0x0000000f16087220 */ /* 0x004fe20000400000 */
[----:B------:R-:W-:-:S03]  /*0730*/  FADD R22, R9, R22 ;  /* 0x0000001609167221 */ /* 0x000fc60000000000 */
[----:B------:R-:W-:Y:S01]  /*0740*/  FFMA R6, R8, R6, R21 ;  /* 0x0000000608067223 */ /* 0x000fe20000000015 */
[----:B---3--:R-:W-:Y:S01]  /*0750*/  FADD R25, R20, -R25 ;  /* 0x8000001914197221 */ /* 0x008fe20000000000 */
[----:B----4-:R-:W-:Y:S01]  /*0760*/  FADD R7, R22, R19 ;  /* 0x0000001316077221 */ /* 0x010fe20000000000 */
[----:B------:R-:W-:-:S04]  /*0770*/  FMUL R19, R19, R14 ;  /* 0x0000000e13137220 */ /* 0x000fc80000400000 */
[----:B------:R-:W-:Y:S01]  /*0780*/  FFMA R17, R19, R17, R6 ;  /* 0x0000001113117223 */ /* 0x000fe20000000006 */
[----:B-----5:R-:W-:Y:S01]  /*0790*/  FMUL R6, R26, R25 ;  /* 0x000000191a067220 */ /* 0x020fe20000400000 */
[----:B------:R-:W-:-:S03]  /*07a0*/  FADD R26, R7, R26 ;  /* 0x0000001a071a7221 */ /* 0x000fc60000000000 */
[----:B------:R-:W-:Y:S01]  /*07b0*/  FFMA R9, R6, R2, R17 ;  /* 0x0000000206097223 */ /* 0x000fe20000000011 */
[----:B------:R-:W-:Y:S06]  /*07c0*/  BRA.U UP1, `(.L_x_130) ;  /* 0xfffffff901987547 */ /* 0x000fec000b83ffff */
.L_x_129:
[----:B------:R-:W-:Y:S05]  /*07d0*/  BRA.U !UP0, `(.L_x_128) ;  /* 0x00000005089c7547 */ /* 0x000fea000b800000 */
[----:B------:R-:W-:Y:S02]  /*07e0*/  UISETP.GE.U32.AND UP0, UPT, UR9, 0x4, UPT ;  /* 0x000000040900788c */ /* 0x000fe4000bf06070 */
[----:B------:R-:W-:-:S04]  /*07f0*/  ULOP3.LUT UR5, UR8, 0x3, URZ, 0xc0, !UPT ;  /* 0x0000000308057892 */ /* 0x000fc8000f8ec0ff */
[----:B------:R-:W-:-:S03]  /*0800*/  UISETP.NE.AND UP1, UPT, UR5, URZ, UPT ;  /* 0x000000ff0500728c */ /* 0x000fc6000bf25270 */
[----:B------:R-:W-:Y:S08]  /*0810*/  BRA.U !UP0, `(.L_x_131) ;  /* 0x0000000108c07547 */ /* 0x000ff0000b800000 */
[----:B------:R-:W0:Y:S01]  /*0820*/  LDC.64 R18, c[0x0][0x388] ;  /* 0x0000e200ff127b82 */ /* 0x000e220000000a00 */
[----:B------:R-:W-:-:S07]  /*0830*/  IMAD R5, R4, R0, R3 ;  /* 0x0000000004057224 */ /* 0x000fce00078e0203 */
[----:B------:R-:W1:Y:S08]  /*0840*/  LDC.64 R28, c[0x0][0x380] ;  /* 0x0000e000ff1c7b82 */ /* 0x000e700000000a00 */
[----:B------:R-:W2:Y:S08]  /*0850*/  LDC.64 R10, c[0x0][0x390] ;  /* 0x0000e400ff0a7b82 */ /* 0x000eb00000000a00 */
[----:B------:R-:W3:Y:S01]  /*0860*/  LDC.64 R6, c[0x0][0x398] ;  /* 0x0000e600ff067b82 */ /* 0x000ee20000000a00 */
[----:B0-----:R-:W-:-:S04]  /*0870*/  IMAD.WIDE R18, R5, 0x4, R18 ;  /* 0x0000000405127825 */ /* 0x001fc800078e0212 */
[----:B------:R-:W-:-:S04]  /*0880*/  IMAD.WIDE R20, R0, 0x4, R18 ;  /* 0x0000000400147825 */ /* 0x000fc800078e0212 */
[----:B-1----:R-:W-:Y:S01]  /*0890*/  IMAD.WIDE R28, R5, 0x4, R28 ;  /* 0x00000004051c7825 */ /* 0x002fe200078e021c */
[----:B------:R-:W4:Y:S03]  /*08a0*/  LDG.E.CONSTANT R22, desc[UR16][R20.64] ;  /* 0x0000001014167981 */ /* 0x000f26000c1e9900 */
[----:B--2---:R-:W-:Y:S01]  /*08b0*/  IMAD.WIDE.U32 R10, R4, 0x4, R10 ;  /* 0x00000004040a7825 */ /* 0x004fe200078e000a */
[----:B------:R0:W2:Y:S03]  /*08c0*/  LDG.E.CONSTANT R5, desc[UR16][R18.64] ;  /* 0x0000001012057981 */ /* 0x0000a6000c1e9900 */
[C---:B------:R-:W-:Y:S01]  /*08d0*/  IMAD.WIDE R16, R0.reuse, 0x4, R28 ;  /* 0x0000000400107825 */ /* 0x040fe200078e021c */
[----:B------:R-:W2:Y:S03]  /*08e0*/  LDG.E.CONSTANT R2, desc[UR16][R10.64] ;  /* 0x000000100a027981 */ /* 0x000ea6000c1e9900 */
[----:B------:R-:W-:Y:S01]  /*08f0*/  IMAD.WIDE R12, R0, 0x4, R20 ;  /* 0x00000004000c7825 */ /* 0x000fe200078e0214 */
[----:B------:R-:W5:Y:S03]  /*0900*/  LDG.E.CONSTANT R23, desc[UR16][R28.64] ;  /* 0x000000101c177981 */ /* 0x000f66000c1e9900 */
[----:B---3--:R-:W-:Y:S01]  /*0910*/  IMAD.WIDE.U32 R6, R4, 0x4, R6 ;  /* 0x0000000404067825 */ /* 0x008fe200078e0006 */
[----:B------:R-:W4:Y:S03]  /*0920*/  LDG.E.CONSTANT R25, desc[UR16][R10.64+0x4] ;  /* 0x000004100a197981 */ /* 0x000f26000c1e9900 */
[C---:B0-----:R-:W-:Y:S01]  /*0930*/  IMAD.WIDE R18, R0.reuse, 0x4, R16 ;  /* 0x0000000400127825 */ /* 0x041fe200078e0210 */
        /* <DEDUP_REMOVED lines=14> */
[----:B--2---:R-:W-:-:S04]  /*0a20*/  FADD R2, R5, -R2 ;  /* 0x8000000205027221 */ /* 0x004fc80000000000 */
[----:B-----5:R-:W-:Y:S01]  /*0a30*/  FMUL R2, R23, R2 ;  /* 0x0000000217027220 */ /* 0x020fe20000400000 */
[----:B----4-:R-:W-:Y:S01]  /*0a40*/  FADD R25, R22, -R25 ;  /* 0x8000001916197221 */ /* 0x010fe20000000000 */
        /* <DEDUP_REMOVED lines=13> */
.L_x_131:
[----:B------:R-:W-:Y:S05]  /*0b20*/  BRA.U !UP1, `(.L_x_128) ;  /* 0x0000000109c87547 */ /* 0x000fea000b800000 */
[----:B------:R-:W-:Y:S02]  /*0b30*/  UISETP.NE.AND UP0, UPT, UR5, 0x1, UPT ;  /* 0x000000010500788c */ /* 0x000fe4000bf05270 */
[----:B------:R-:W-:-:S04]  /*0b40*/  ULOP3.LUT UR4, UR8, 0x1, URZ, 0xc0, !UPT ;  /* 0x0000000108047892 */ /* 0x000fc8000f8ec0ff */
[----:B------:R-:W-:-:S03]  /*0b50*/  UISETP.NE.U32.AND UP1, UPT, UR4, 0x1, UPT ;  /* 0x000000010400788c */ /* 0x000fc6000bf25070 */
[----:B------:R-:W-:Y:S08]  /*0b60*/  BRA.U !UP0, `(.L_x_132) ;  /* 0x0000000108707547 */ /* 0x000ff0000b800000 */
[----:B------:R-:W0:Y:S01]  /*0b70*/  LDC.64 R6, c[0x0][0x388] ;  /* 0x0000e200ff067b82 */ /* 0x000e220000000a00 */
[----:B------:R-:W-:-:S07]  /*0b80*/  IMAD R5, R4, R0, R3 ;  /* 0x0000000004057224 */ /* 0x000fce00078e0203 */
[----:B------:R-:W1:Y:S08]  /*0b90*/  LDC.64 R16, c[0x0][0x390] ;  /* 0x0000e400ff107b82 */ /* 0x000e700000000a00 */
[----:B------:R-:W2:Y:S08]  /*0ba0*/  LDC.64 R12, c[0x0][0x380] ;  /* 0x0000e000ff0c7b82 */ /* 0x000eb00000000a00 */
[----:B------:R-:W3:Y:S01]  /*0bb0*/  LDC.64 R10, c[0x0][0x398] ;  /* 0x0000e600ff0a7b82 */ /* 0x000ee20000000a00 */
[----:B0-----:R-:W-:-:S04]  /*0bc0*/  IMAD.WIDE R14, R5, 0x4, R6 ;  /* 0x00000004050e7825 */ /* 0x001fc800078e0206 */
[----:B------:R-:W-:Y:S02]  /*0bd0*/  IMAD.WIDE R18, R0, 0x4, R14 ;  /* 0x0000000400127825 */ /* 0x000fe400078e020e */
[----:B------:R-:W4:Y:S02]  /*0be0*/  LDG.E.CONSTANT R14, desc[UR16][R14.64] ;  /* 0x000000100e0e7981 */ /* 0x000f24000c1e9900 */
[----:B-1----:R-:W-:Y:S02]  /*0bf0*/  IMAD.WIDE.U32 R6, R4, 0x4, R16 ;  /* 0x0000000404067825 */ /* 0x002fe400078e0010 */
[----:B------:R-:W5:Y:S02]  /*0c00*/  LDG.E.CONSTANT R18, desc[UR16][R18.64] ;  /* 0x0000001012127981 */ /* 0x000f64000c1e9900 */
[----:B--2---:R-:W-:Y:S02]  /*0c10*/  IMAD.WIDE R12, R5, 0x4, R12 ;  /* 0x00000004050c7825 */ /* 0x004fe400078e020c */
[----:B------:R-:W4:Y:S04]  /*0c20*/  LDG.E.CONSTANT R21, desc[UR16][R6.64] ;  /* 0x0000001006157981 */ /* 0x000f28000c1e9900 */
[----:B------:R-:W2:Y:S01]  /*0c30*/  LDG.E.CONSTANT R5, desc[UR16][R12.64] ;  /* 0x000000100c057981 */ /* 0x000ea2000c1e9900 */
[----:B------:R-:W-:-:S03]  /*0c40*/  IMAD.WIDE R16, R0, 0x4, R12 ;  /* 0x0000000400107825 */ /* 0x000fc600078e020c */
[----:B------:R-:W5:Y:S01]  /*0c50*/  LDG.E.CONSTANT R23, desc[UR16][R6.64+0x4] ;  /* 0x0000041006177981 */ /* 0x000f62000c1e9900 */
[----:B---3--:R-:W-:-:S03]  /*0c60*/  IMAD.WIDE.U32 R10, R4, 0x4, R10 ;  /* 0x00000004040a7825 */ /* 0x008fc600078e000a */
        /* <DEDUP_REMOVED lines=12> */
.L_x_132:
[----:B------:R-:W-:Y:S05]  /*0d30*/  BRA.U UP1, `(.L_x_128) ;  /* 0x0000000101447547 */ /* 0x000fea000b800000 */
[----:B------:R-:W0:Y:S01]  /*0d40*/  LDC.64 R14, c[0x0][0x390] ;  /* 0x0000e400ff0e7b82 */ /* 0x000e220000000a00 */
[----:B------:R-:W-:-:S07]  /*0d50*/  IMAD R5, R4, R0, R3 ;  /* 0x0000000004057224 */ /* 0x000fce00078e0203 */
[----:B------:R-:W1:Y:S08]  /*0d60*/  LDC.64 R12, c[0x0][0x388] ;  /* 0x0000e200ff0c7b82 */ /* 0x000e700000000a00 */
[----:B------:R-:W2:Y:S08]  /*0d70*/  LDC.64 R10, c[0x0][0x380] ;  /* 0x0000e000ff0a7b82 */ /* 0x000eb00000000a00 */
[----:B------:R-:W3:Y:S01]  /*0d80*/  LDC.64 R6, c[0x0][0x398] ;  /* 0x0000e600ff067b82 */ /* 0x000ee20000000a00 */
[----:B0-----:R-:W-:-:S06]  /*0d90*/  IMAD.WIDE.U32 R14, R4, 0x4, R14 ;  /* 0x00000004040e7825 */ /* 0x001fcc00078e000e */
[----:B------:R-:W4:Y:S01]  /*0da0*/  LDG.E.CONSTANT R15, desc[UR16][R14.64] ;  /* 0x000000100e0f7981 */ /* 0x000f22000c1e9900 */
[----:B-1----:R-:W-:-:S06]  /*0db0*/  IMAD.WIDE R12, R5, 0x4, R12 ;  /* 0x00000004050c7825 */ /* 0x002fcc00078e020c */
[----:B------:R-:W4:Y:S01]  /*0dc0*/  LDG.E.CONSTANT R12, desc[UR16][R12.64] ;  /* 0x000000100c0c7981 */ /* 0x000f22000c1e9900 */
[----:B--2---:R-:W-:-:S06]  /*0dd0*/  IMAD.WIDE R10, R5, 0x4, R10 ;  /* 0x00000004050a7825 */ /* 0x004fcc00078e020a */
[----:B------:R-:W2:Y:S01]  /*0de0*/  LDG.E.CONSTANT R11, desc[UR16][R10.64] ;  /* 0x000000100a0b7981 */ /* 0x000ea2000c1e9900 */
[----:B---3--:R-:W-:-:S06]  /*0df0*/  IMAD.WIDE.U32 R6, R4, 0x4, R6 ;  /* 0x0000000404067825 */ /* 0x008fcc00078e0006 */
[----:B------:R-:W3:Y:S01]  /*0e00*/  LDG.E.CONSTANT R6, desc[UR16][R6.64] ;  /* 0x0000001006067981 */ /* 0x000ee2000c1e9900 */
[----:B----4-:R-:W-:-:S04]  /*0e10*/  FADD R0, R12, -R15 ;  /* 0x8000000f0c007221 */ /* 0x010fc80000000000 */
[----:B--2---:R-:W-:Y:S01]  /*0e20*/  FMUL R0, R11, R0 ;  /* 0x000000000b007220 */ /* 0x004fe20000400000 */
[----:B------:R-:W-:-:S03]  /*0e30*/  FADD R26, R26, R11 ;  /* 0x0000000b1a1a7221 */ /* 0x000fc60000000000 */
[----:B---3--:R-:W-:-:S07]  /*0e40*/  FFMA R9, R0, R6, R9 ;  /* 0x0000000600097223 */ /* 0x008fce0000000009 */
.L_x_128:
[----:B------:R-:W0:Y:S08]  /*0e50*/  LDC.64 R4, c[0x0][0x3a8] ;  /* 0x0000ea00ff047b82 */ /* 0x000e300000000a00 */
[----:B------:R-:W1:Y:S01]  /*0e60*/  LDC.64 R6, c[0x0][0x3b0] ;  /* 0x0000ec00ff067b82 */ /* 0x000e620000000a00 */
[----:B0-----:R-:W-:-:S05]  /*0e70*/  IMAD.WIDE R4, R3, 0x4, R4 ;  /* 0x0000000403047825 */ /* 0x001fca00078e0204 */
[----:B------:R-:W-:Y:S01]  /*0e80*/  STG.E desc[UR16][R4.64], R9 ;  /* 0x0000000904007986 */ /* 0x000fe2000c101910 */
[----:B-1----:R-:W-:-:S05]  /*0e90*/  IMAD.WIDE R2, R3, 0x4, R6 ;  /* 0x0000000403027825 */ /* 0x002fca00078e0206 */
[----:B------:R-:W-:Y:S01]  /*0ea0*/  STG.E desc[UR16][R2.64], R26 ;  /* 0x0000001a02007986 */ /* 0x000fe2000c101910 */
[----:B------:R-:W-:Y:S05]  /*0eb0*/  EXIT ;  /* 0x000000000000794d */ /* 0x000fea0003800000 */
.L_x_133:
        /* <DEDUP_REMOVED lines=12> */
.L_x_301:


//--------------------- .text._Z15LayerNormUpdateIf3YOpIffEEvPKT_iiPS2_T0_ --------------------------
	.section	.text._Z15LayerNormUpdateIf3YOpIffEEvPKT_iiPS2_T0_,"ax",@progbits
	.align	128
        .global         _Z15LayerNormUpdateIf3YOpIffEEvPKT_iiPS2_T0_
        .type           _Z15LayerNormUpdateIf3YOpIffEEvPKT_iiPS2_T0_,@function
        .size           _Z15LayerNormUpdateIf3YOpIffEEvPKT_iiPS2_T0_,(.L_x_302 - _Z15LayerNormUpdateIf3YOpIffEEvPKT_iiPS2_T0_)
        .other          _Z15LayerNormUpdateIf3YOpIffEEvPKT_iiPS2_T0_,@"STO_CUDA_ENTRY STV_DEFAULT"
_Z15LayerNormUpdateIf3YOpIffEEvPKT_iiPS2_T0_:
.text._Z15LayerNormUpdateIf3YOpIffEEvPKT_iiPS2_T0_:
        /* <DEDUP_REMOVED lines=14> */
[----:B------:R-:W4:Y:S03]  /*00e0*/  LDC.64 R12, c[0x0][0x3a0] ;  /* 0x0000e800ff0c7b82 */ /* 0x000f260000000a00 */
[----:B--2---:R-:W2:Y:S02]  /*00f0*/  MUFU.RCP R2, R2 ;  /* 0x0000000200027308 */ /* 0x004ea40000001000 */
[----:B--2---:R-:W-:-:S06]  /*0100*/  IADD3 R4, PT, PT, R2, 0xffffffe, RZ ;  /* 0x0ffffffe02047810 */ /* 0x004fcc0007ffe0ff */
[----:B------:R2:W5:Y:S02]  /*0110*/  F2I.FTZ.U32.TRUNC.NTZ R5, R4 ;  /* 0x0000000400057305 */ /* 0x000564000021f000 */
[----:B--2---:R-:W-:Y:S01]  /*0120*/  HFMA2 R4, -RZ, RZ, 0, 0 ;  /* 0x00000000ff047431 */ /* 0x004fe200000001ff */
[----:B-----5:R-:W-:-:S05]  /*0130*/  IADD3 R6, PT, PT, RZ, -R5, RZ ;  /* 0x80000005ff067210 */ /* 0x020fca0007ffe0ff */
[----:B------:R-:W-:Y:S01]  /*0140*/  IMAD R9, R6, R7, RZ ;  /* 0x0000000706097224 */ /* 0x000fe200078e02ff */
[----:B------:R-:W-:-:S03]  /*0150*/  IABS R6, R0 ;  /* 0x0000000000067213 */ /* 0x000fc60000000000 */
[----:B------:R-:W-:Y:S02]  /*0160*/  IMAD.HI.U32 R5, R5, R9, R4 ;  /* 0x0000000905057227 */ /* 0x000fe400078e0004 */
[----:B------:R-:W2:Y:S04]  /*0170*/  LDC.64 R8, c[0x0][0x398] ;  /* 0x0000e600ff087b82 */ /* 0x000ea80000000a00 */
[----:B------:R-:W-:-:S05]  /*0180*/  IMAD.HI.U32 R5, R5, R6, RZ ;  /* 0x0000000605057227 */ /* 0x000fca00078e00ff */
[----:B------:R-:W-:-:S05]  /*0190*/  IADD3 R2, PT, PT, -R5, RZ, RZ ;  /* 0x000000ff05027210 */ /* 0x000fca0007ffe1ff */
[----:B------:R-:W-:-:S05]  /*01a0*/  IMAD R2, R7, R2, R6 ;  /* 0x0000000207027224 */ /* 0x000fca00078e0206 */
[----:B------:R-:W-:-:S13]  /*01b0*/  ISETP.GT.U32.AND P2, PT, R7, R2, PT ;  /* 0x000000020700720c */ /* 0x000fda0003f44070 */
[-C--:B------:R-:W-:Y:S02]  /*01c0*/  @!P2 IADD3 R2, PT, PT, R2, -R7.reuse, RZ ;  /* 0x800000070202a210 */ /* 0x080fe40007ffe0ff */
[----:B------:R-:W-:Y:S02]  /*01d0*/  @!P2 IADD3 R5, PT, PT, R5, 0x1, RZ ;  /* 0x000000010505a810 */ /* 0x000fe40007ffe0ff */
[----:B------:R-:W-:Y:S02]  /*01e0*/  ISETP.GE.U32.AND P0, PT, R2, R7, PT ;  /* 0x000000070200720c */ /* 0x000fe40003f06070 */
[----:B------:R-:W-:Y:S01]  /*01f0*/  LOP3.LUT R2, R0, R3, RZ, 0x3c, !PT ;  /* 0x0000000300027212 */ /* 0x000fe200078e3cff */
[----:B------:R-:W5:Y:S01]  /*0200*/  LDC.64 R6, c[0x0][0x3a8] ;  /* 0x0000ea00ff067b82 */ /* 0x000f620000000a00 */
[----:B------:R-:W-:Y:S02]  /*0210*/  ISETP.NE.AND P2, PT, R3, RZ, PT ;  /* 0x000000ff0300720c */ /* 0x000fe40003f45270 */
[----:B------:R-:W-:-:S07]  /*0220*/  ISETP.GE.AND P1, PT, R2, RZ, PT ;  /* 0x000000ff0200720c */ /* 0x000fce0003f26270 */
[----:B------:R-:W-:-:S04]  /*0230*/  @P0 IADD3 R5, PT, PT, R5, 0x1, RZ ;  /* 0x0000000105050810 */ /* 0x000fc80007ffe0ff */
[----:B------:R-:W-:Y:S02]  /*0240*/  MOV R15, R5 ;  /* 0x00000005000f7202 */ /* 0x000fe40000000f00 */
[----:B------:R-:W5:Y:S02]  /*0250*/  LDC.64 R4, c[0x0][0x3b0] ;  /* 0x0000ec00ff047b82 */ /* 0x000f640000000a00 */
[----:B------:R-:W-:Y:S02]  /*0260*/  @!P1 IADD3 R15, PT, PT, -R15, RZ, RZ ;  /* 0x000000ff0f0f9210 */ /* 0x000fe40007ffe1ff */
[----:B------:R-:W-:-:S04]  /*0270*/  @!P2 LOP3.LUT R15, RZ, R3, RZ, 0x33, !PT ;  /* 0x00000003ff0fa212 */ /* 0x000fc800078e33ff */
[----:B------:R-:W-:-:S05]  /*0280*/  IADD3 R17, PT, PT, -R15, RZ, RZ ;  /* 0x000000ff0f117210 */ /* 0x000fca0007ffe1ff */
[----:B------:R-:W-:Y:S02]  /*0290*/  IMAD R17, R3, R17, R0 ;  /* 0x0000001103117224 */ /* 0x000fe400078e0200 */
[----:B--2---:R-:W-:-:S04]  /*02a0*/  IMAD.WIDE R2, R15, 0x4, R8 ;  /* 0x000000040f027825 */ /* 0x004fc800078e0208 */
[C---:B-1----:R-:W-:Y:S02]  /*02b0*/  IMAD R19, R15.reuse, UR6, R17 ;  /* 0x000000060f137c24 */ /* 0x042fe4000f8e0211 */
[----:B----4-:R-:W-:Y:S01]  /*02c0*/  IMAD.WIDE R8, R15, 0x4, R12 ;  /* 0x000000040f087825 */ /* 0x010fe200078e020c */
[----:B---3--:R-:W2:Y:S01]  /*02d0*/  LDG.E R2, desc[UR4][R2.64] ;  /* 0x0000000402027981 */ /* 0x008ea2000c1e1900 */
[----:B------:R-:W1:Y:S02]  /*02e0*/  LDC.64 R12, c[0x0][0x390] ;  /* 0x0000e400ff0c7b82 */ /* 0x000e640000000a00 */
[----:B0-----:R-:W-:Y:S02]  /*02f0*/  IMAD.WIDE R10, R19, 0x4, R10 ;  /* 0x00000004130a7825 */ /* 0x001fe400078e020a */
[----:B------:R-:W3:Y:S02]  /*0300*/  LDG.E R8, desc[UR4][R8.64] ;  /* 0x0000000408087981 */ /* 0x000ee4000c1e1900 */
[----:B-----5:R-:W-:-:S02]  /*0310*/  IMAD.WIDE R6, R17, 0x4, R6 ;  /* 0x0000000411067825 */ /* 0x020fc400078e0206 */
[----:B------:R-:W2:Y:S02]  /*0320*/  LDG.E.CONSTANT R11, desc[UR4][R10.64] ;  /* 0x000000040a0b7981 */ /* 0x000ea4000c1e9900 */
[----:B------:R-:W-:Y:S02]  /*0330*/  IMAD.WIDE R4, R17, 0x4, R4 ;  /* 0x0000000411047825 */ /* 0x000fe400078e0204 */
[----:B------:R-:W4:Y:S04]  /*0340*/  LDG.E R6, desc[UR4][R6.64] ;  /* 0x0000000406067981 */ /* 0x000f28000c1e1900 */
[----:B------:R-:W4:Y:S01]  /*0350*/  LDG.E R4, desc[UR4][R4.64] ;  /* 0x0000000404047981 */ /* 0x000f22000c1e1900 */
[----:B--2---:R-:W-:-:S04]  /*0360*/  FADD R15, -R2, R11 ;  /* 0x0000000b020f7221 */ /* 0x004fc80000000100 */
[----:B---3--:R-:W-:Y:S01]  /*0370*/  FMUL R15, R8, R15 ;  /* 0x0000000f080f7220 */ /* 0x008fe20000400000 */
[----:B-1----:R-:W-:-:S04]  /*0380*/  IMAD.WIDE R2, R0, 0x4, R12 ;  /* 0x0000000400027825 */ /* 0x002fc800078e020c */
[----:B----4-:R-:W-:-:S05]  /*0390*/  FFMA R15, R15, R6, R4 ;  /* 0x000000060f0f7223 */ /* 0x010fca0000000004 */
[----:B------:R-:W-:Y:S01]  /*03a0*/  STG.E desc[UR4][R2.64], R15 ;  /* 0x0000000f02007986 */ /* 0x000fe2000c101904 */
[----:B------:R-:W-:Y:S05]  /*03b0*/  EXIT ;  /* 0x000000000000794d */ /* 0x000fea0003800000 */
.L_x_134:
        /* <DEDUP_REMOVED lines=12> */
.L_x_302:


//--------------------- .text._Z27LayerNormRowReduceTempToOutIf6IvarOpIffEEvPKT_iiPS2_T0_ --------------------------
	.section	.text._Z27LayerNormRowReduceTempToOutIf6IvarOpIffEEvPKT_iiPS2_T0_,"ax",@progbits
	.align	128
        .global         _Z27LayerNormRowReduceTempToOutIf6IvarOpIffEEvPKT_iiPS2_T0_
        .type           _Z27LayerNormRowReduceTempToOutIf6IvarOpIffEEvPKT_iiPS2_T0_,@function
        .size           _Z27LayerNormRowReduceTempToOutIf6IvarOpIffEEvPKT_iiPS2_T0_,(.L_x_288 - _Z27LayerNormRowReduceTempToOutIf6IvarOpIffEEvPKT_iiPS2_T0_)
        .other          _Z27LayerNormRowReduceTempToOutIf6IvarOpIffEEvPKT_iiPS2_T0_,@"STO_CUDA_ENTRY STV_DEFAULT"
_Z27LayerNormRowReduceTempToOutIf6IvarOpIffEEvPKT_iiPS2_T0_:
.text._Z27LayerNormRowReduceTempToOutIf6IvarOpIffEEvPKT_iiPS2_T0_:
        /* <DEDUP_REMOVED lines=8> */
[----:B------:R-:W-:Y:S01]  /*0080*/  IMAD.U32 R5, RZ, RZ, UR8 ;  /* 0x00000008ff057e24 */ /* 0x000fe2000f8e00ff */
[----:B------:R-:W3:Y:S01]  /*0090*/  S2R R10, SR_LANEID ;  /* 0x00000000000a7919 */ /* 0x000ee20000000000 */
[----:B------:R-:W4:Y:S01]  /*00a0*/  LDCU.64 UR6, c[0x0][0x380] ;  /* 0x00007000ff0677ac */ /* 0x000f220008000a00 */
[----:B------:R-:W5:Y:S04]  /*00b0*/  LDCU UR9, c[0x0][0x3a0] ;  /* 0x00007400ff0977ac */ /* 0x000f680008000800 */
[----:B------:R-:W3:Y:S01]  /*00c0*/  LDC R2, c[0x0][0x370] ;  /* 0x0000dc00ff027b82 */ /* 0x000ee20000000800 */
[----:B------:R-:W-:Y:S01]  /*00d0*/  UMOV UR4, 0x400 ;  /* 0x0000040000047882 */ /* 0x000fe20000000000 */
[----:B----4-:R-:W-:-:S02]  /*00e0*/  UIADD3 UR6, UP0, UPT, UR6, 0x1000, URZ ;  /* 0x0000100006067890 */ /* 0x010fc4000ff1e0ff */
[----:B--2---:R-:W-:Y:S01]  /*00f0*/  ULEA UR4, UR5, UR4, 0x18 ;  /* 0x0000000405047291 */ /* 0x004fe2000f8ec0ff */
[----:B-----5:R-:W-:Y:S01]  /*0100*/  I2FP.F32.S32 R4, UR9 ;  /* 0x0000000900047c45 */ /* 0x020fe20008201400 */
[----:B------:R-:W-:Y:S01]  /*0110*/  UIADD3.X UR7, UPT, UPT, URZ, UR7, URZ, UP0, !UPT ;  /* 0x00000007ff077290 */ /* 0x000fe200087fe4ff */
[----:B0-----:R-:W-:Y:S02]  /*0120*/  LOP3.LUT R3, RZ, R0, RZ, 0x33, !PT ;  /* 0x00000000ff037212 */ /* 0x001fe400078e33ff */
[----:B------:R-:W-:-:S03]  /*0130*/  SHF.R.U32.HI R6, RZ, 0x3, R0 ;  /* 0x00000003ff067819 */ /* 0x000fc60000011600 */
[----:B-1----:R-:W-:Y:S01]  /*0140*/  VIADD R3, R3, UR10 ;  /* 0x0000000a03037c36 */ /* 0x002fe20008000000 */
[----:B------:R-:W-:Y:S01]  /*0150*/  LOP3.LUT R6, R6, 0x7c, RZ, 0xc0, !PT ;  /* 0x0000007c06067812 */ /* 0x000fe200078ec0ff */
[----:B------:R-:W0:Y:S03]  /*0160*/  LDCU.64 UR10, c[0x0][0x358] ;  /* 0x00006b00ff0a77ac */ /* 0x000e260008000a00 */
[----:B------:R-:W-:-:S04]  /*0170*/  LEA.HI R7, R3, 0x1, RZ, 0x19 ;  /* 0x0000000103077811 */ /* 0x000fc800078fc8ff */
[C---:B------:R-:W-:Y:S02]  /*0180*/  LOP3.LUT R11, R7.reuse, 0xf, RZ, 0xc0, !PT ;  /* 0x0000000f070b7812 */ /* 0x040fe400078ec0ff */
[C---:B------:R-:W-:Y:S02]  /*0190*/  LOP3.LUT R8, R7.reuse, 0x3fffff0, RZ, 0xc0, !PT ;  /* 0x03fffff007087812 */ /* 0x040fe400078ec0ff */
[----:B------:R-:W-:Y:S01]  /*01a0*/  LOP3.LUT R12, R7, 0x7, RZ, 0xc0, !PT ;  /* 0x00000007070c7812 */ /* 0x000fe200078ec0ff */
[----:B------:R-:W-:Y:S01]  /*01b0*/  VIADD R13, R11, 0xffffffff ;  /* 0xffffffff0b0d7836 */ /* 0x000fe20000000000 */
[----:B------:R-:W-:Y:S02]  /*01c0*/  LOP3.LUT R7, R7, 0x3, RZ, 0xc0, !PT ;  /* 0x0000000307077812 */ /* 0x000fe400078ec0ff */
[----:B------:R-:W-:Y:S02]  /*01d0*/  IADD3 R8, PT, PT, -R8, RZ, RZ ;  /* 0x000000ff08087210 */ /* 0x000fe40007ffe1ff */
[----:B------:R-:W-:-:S07]  /*01e0*/  IADD3 R16, PT, PT, R12, -0x1, RZ ;  /* 0xffffffff0c107810 */ /* 0x000fce0007ffe0ff */
.L_x_148:
[----:B-1----:R-:W1:Y:S01]  /*01f0*/  LDCU UR5, c[0x0][0x38c] ;  /* 0x00007180ff0577ac */ /* 0x002e620008000800 */
[----:B------:R-:W-:Y:S01]  /*0200*/  BSSY.RECONVERGENT B0, `(.L_x_135) ;  /* 0x0000070000007945 */ /* 0x000fe20003800200 */
[----:B------:R-:W-:Y:S01]  /*0210*/  IMAD.MOV.U32 R9, RZ, RZ, RZ ;  /* 0x000000ffff097224 */ /* 0x000fe200078e00ff */
[----:B-1----:R-:W-:-:S13]  /*0220*/  ISETP.GE.AND P0, PT, R0, UR5, PT ;  /* 0x0000000500007c0c */ /* 0x002fda000bf06270 */
[----:B0-----:R-:W-:Y:S05]  /*0230*/  @P0 BRA `(.L_x_136) ;  /* 0x0000000400b00947 */ /* 0x001fea0003800000 */
[----:B------:R-:W-:Y:S01]  /*0240*/  ISETP.GE.U32.AND P0, PT, R3, 0x780, PT ;  /* 0x000007800300780c */ /* 0x000fe20003f06070 */
[----:B------:R-:W-:Y:S01]  /*0250*/  BSSY.RECONVERGENT B1, `(.L_x_137) ;  /* 0x0000031000017945 */ /* 0x000fe20003800200 */
[----:B------:R-:W-:Y:S01]  /*0260*/  HFMA2 R9, -RZ, RZ, 0, 0 ;  /* 0x00000000ff097431 */ /* 0x000fe200000001ff */
[----:B------:R-:W-:Y:S01]  /*0270*/  ISETP.NE.AND P1, PT, R11, RZ, PT ;  /* 0x000000ff0b00720c */ /* 0x000fe20003f25270 */
[----:B------:R-:W-:-:S09]  /*0280*/  IMAD.MOV.U32 R18, RZ, RZ, R0 ;  /* 0x000000ffff127224 */ /* 0x000fd200078e0000 */
[----:B------:R-:W-:Y:S05]  /*0290*/  @!P0 BRA `(.L_x_138) ;  /* 0x0000000000b08947 */ /* 0x000fea0003800000 */
[----:B------:R-:W-:Y:S01]  /*02a0*/  IMAD R17, R5, UR5, R0 ;  /* 0x0000000505117c24 */ /* 0x000fe2000f8e0200 */
[----:B------:R-:W-:Y:S01]  /*02b0*/  MOV R9, RZ ;  /* 0x000000ff00097202 */ /* 0x000fe20000000f00 */
[----:B------:R-:W-:Y:S01]  /*02c0*/  IMAD.MOV.U32 R19, RZ, RZ, R8 ;  /* 0x000000ffff137224 */ /* 0x000fe200078e0008 */
[----:B------:R-:W-:-:S07]  /*02d0*/  MOV R18, R0 ;  /* 0x0000000000127202 */ /* 0x000fce0000000f00 */
.L_x_139:
[----:B------:R-:W-:Y:S01]  /*02e0*/  MOV R15, UR7 ;  /* 0x00000007000f7c02 */ /* 0x000fe20008000f00 */
[----:B------:R-:W-:-:S04]  /*02f0*/  IMAD.U32 R14, RZ, RZ, UR6 ;  /* 0x00000006ff0e7e24 */ /* 0x000fc8000f8e00ff */
[----:B------:R-:W-:-:S05]  /*0300*/  IMAD.WIDE R14, R17, 0x4, R14 ;  /* 0x00000004110e7825 */ /* 0x000fca00078e020e */
[----:B0-----:R-:W2:Y:S04]  /*0310*/  LDG.E.CONSTANT R26, desc[UR10][R14.64+-0x1000] ;  /* 0xfff0000a0e1a7981 */ /* 0x001ea8000c1e9900 */
[----:B------:R-:W4:Y:S04]  /*0320*/  LDG.E.CONSTANT R27, desc[UR10][R14.64+-0xe00] ;  /* 0xfff2000a0e1b7981 */ /* 0x000f28000c1e9900 */
[----:B------:R-:W5:Y:S04]  /*0330*/  LDG.E.CONSTANT R22, desc[UR10][R14.64+-0xc00] ;  /* 0xfff4000a0e167981 */ /* 0x000f68000c1e9900 */
[----:B------:R-:W3:Y:S04]  /*0340*/  LDG.E.CONSTANT R23, desc[UR10][R14.64+-0xa00] ;  /* 0xfff6000a0e177981 */ /* 0x000ee8000c1e9900 */
[----:B------:R-:W3:Y:S04]  /*0350*/  LDG.E.CONSTANT R25, desc[UR10][R14.64+-0x800] ;  /* 0xfff8000a0e197981 */ /* 0x000ee8000c1e9900 */
[----:B------:R-:W3:Y:S04]  /*0360*/  LDG.E.CONSTANT R24, desc[UR10][R14.64+-0x600] ;  /* 0xfffa000a0e187981 */ /* 0x000ee8000c1e9900 */
[----:B------:R-:W3:Y:S04]  /*0370*/  LDG.E.CONSTANT R20, desc[UR10][R14.64+-0x400] ;  /* 0xfffc000a0e147981 */ /* 0x000ee8000c1e9900 */
[----:B------:R-:W3:Y:S01]  /*0380*/  LDG.E.CONSTANT R21, desc[UR10][R14.64+-0x200] ;  /* 0xfffe000a0e157981 */ /* 0x000ee2000c1e9900 */
[----:B--2---:R-:W-:-:S03]  /*0390*/  FADD R26, R26, R9 ;  /* 0x000000091a1a7221 */ /* 0x004fc60000000000 */
[----:B------:R-:W2:Y:S01]  /*03a0*/  LDG.E.CONSTANT R9, desc[UR10][R14.64] ;  /* 0x0000000a0e097981 */ /* 0x000ea2000c1e9900 */
[----:B----4-:R-:W-:-:S04]  /*03b0*/  FADD R27, R26, R27 ;  /* 0x0000001b1a1b7221 */ /* 0x010fc80000000000 */
[----:B-----5:R-:W-:Y:S02]  /*03c0*/  FADD R26, R27, R22 ;  /* 0x000000161b1a7221 */ /* 0x020fe40000000000 */
[----:B------:R-:W4:Y:S02]  /*03d0*/  LDG.E.CONSTANT R22, desc[UR10][R14.64+0x200] ;  /* 0x0002000a0e167981 */ /* 0x000f24000c1e9900 */
[----:B---3--:R-:W-:Y:S02]  /*03e0*/  FADD R26, R26, R23 ;  /* 0x000000171a1a7221 */ /* 0x008fe40000000000 */
[----:B------:R-:W3:Y:S02]  /*03f0*/  LDG.E.CONSTANT R23, desc[UR10][R14.64+0x400] ;  /* 0x0004000a0e177981 */ /* 0x000ee4000c1e9900 */
[----:B------:R-:W-:Y:S02]  /*0400*/  FADD R27, R26, R25 ;  /* 0x000000191a1b7221 */ /* 0x000fe40000000000 */
[----:B------:R-:W5:Y:S02]  /*0410*/  LDG.E.CONSTANT R25, desc[UR10][R14.64+0x600] ;  /* 0x0006000a0e197981 */ /* 0x000f64000c1e9900 */
[----:B------:R-:W-:-:S02]  /*0420*/  FADD R27, R27, R24 ;  /* 0x000000181b1b7221 */ /* 0x000fc40000000000 */
[----:B------:R-:W5:Y:S02]  /*0430*/  LDG.E.CONSTANT R24, desc[UR10][R14.64+0x800] ;  /* 0x0008000a0e187981 */ /* 0x000f64000c1e9900 */
[----:B------:R-:W-:Y:S02]  /*0440*/  FADD R26, R27, R20 ;  /* 0x000000141b1a7221 */ /* 0x000fe40000000000 */
[----:B------:R-:W5:Y:S02]  /*0450*/  LDG.E.CONSTANT R20, desc[UR10][R14.64+0xa00] ;  /* 0x000a000a0e147981 */ /* 0x000f64000c1e9900 */
[----:B------:R-:W-:Y:S02]  /*0460*/  FADD R28, R26, R21 ;  /* 0x000000151a1c7221 */ /* 0x000fe40000000000 */
[----:B------:R-:W5:Y:S04]  /*0470*/  LDG.E.CONSTANT R21, desc[UR10][R14.64+0xc00] ;  /* 0x000c000a0e157981 */ /* 0x000f68000c1e9900 */
[----:B------:R-:W5:Y:S01]  /*0480*/  LDG.E.CONSTANT R26, desc[UR10][R14.64+0xe00] ;  /* 0x000e000a0e1a7981 */ /* 0x000f62000c1e9900 */
[----:B------:R-:W-:-:S05]  /*0490*/  VIADD R19, R19, 0x10 ;  /* 0x0000001013137836 */ /* 0x000fca0000000000 */
[----:B------:R-:W-:Y:S01]  /*04a0*/  ISETP.NE.AND P0, PT, R19, RZ, PT ;  /* 0x000000ff1300720c */ /* 0x000fe20003f05270 */
[----:B------:R-:W-:Y:S01]  /*04b0*/  VIADD R17, R17, 0x800 ;  /* 0x0000080011117836 */ /* 0x000fe20000000000 */
[----:B------:R-:W-:Y:S01]  /*04c0*/  IADD3 R18, PT, PT, R18, 0x800, RZ ;  /* 0x0000080012127810 */ /* 0x000fe20007ffe0ff */
[----:B--2---:R-:W-:-:S04]  /*04d0*/  FADD R9, R28, R9 ;  /* 0x000000091c097221 */ /* 0x004fc80000000000 */
[----:B----4-:R-:W-:-:S04]  /*04e0*/  FADD R22, R9, R22 ;  /* 0x0000001609167221 */ /* 0x010fc80000000000 */
[----:B---3--:R-:W-:-:S04]  /*04f0*/  FADD R22, R22, R23 ;  /* 0x0000001716167221 */ /* 0x008fc80000000000 */
[----:B-----5:R-:W-:-:S04]  /*0500*/  FADD R25, R22, R25 ;  /* 0x0000001916197221 */ /* 0x020fc80000000000 */
[----:B------:R-:W-:-:S04]  /*0510*/  FADD R25, R25, R24 ;  /* 0x0000001819197221 */ /* 0x000fc80000000000 */
[----:B------:R-:W-:-:S04]  /*0520*/  FADD R20, R25, R20 ;  /* 0x0000001419147221 */ /* 0x000fc80000000000 */
[----:B------:R-:W-:-:S04]  /*0530*/  FADD R21, R20, R21 ;  /* 0x0000001514157221 */ /* 0x000fc80000000000 */
[----:B------:R-:W-:Y:S01]  /*0540*/  FADD R9, R21, R26 ;  /* 0x0000001a15097221 */ /* 0x000fe20000000000 */
[----:B------:R-:W-:Y:S06]  /*0550*/  @P0 BRA `(.L_x_139) ;  /* 0xfffffffc00600947 */ /* 0x000fec000383ffff */
.L_x_138:
[----:B0-----:R-:W-:Y:S05]  /*0560*/  BSYNC.RECONVERGENT B1 ;  /* 0x0000000000017941 */ /* 0x001fea0003800200 */
.L_x_137:
[----:B------:R-:W-:Y:S05]  /*0570*/  @!P1 BRA `(.L_x_136) ;  /* 0x0000000000e09947 */ /* 0x000fea0003800000 */
[----:B------:R-:W-:Y:S01]  /*0580*/  ISETP.GE.U32.AND P0, PT, R13, 0x7, PT ;  /* 0x000000070d00780c */ /* 0x000fe20003f06070 */
[----:B------:R-:W-:Y:S01]  /*0590*/  BSSY.RECONVERGENT B1, `(.L_x_140) ;  /* 0x0000017000017945 */ /* 0x000fe20003800200 */
[----:B------:R-:W-:-:S11]  /*05a0*/  ISETP.NE.AND P1, PT, R12, RZ, PT ;  /* 0x000000ff0c00720c */ /* 0x000fd60003f25270 */
[----:B------:R-:W-:Y:S05]  /*05b0*/  @!P0 BRA `(.L_x_141) ;  /* 0x0000000000508947 */ /* 0x000fea0003800000 */
[----:B------:R-:W0:Y:S01]  /*05c0*/  LDC.64 R14, c[0x0][0x380] ;  /* 0x0000e000ff0e7b82 */ /* 0x000e220000000a00 */
[----:B------:R-:W-:-:S04]  /*05d0*/  IMAD R17, R5, UR5, R18 ;  /* 0x0000000505117c24 */ /* 0x000fc8000f8e0212 */
[----:B0-----:R-:W-:-:S05]  /*05e0*/  IMAD.WIDE R14, R17, 0x4, R14 ;  /* 0x00000004110e7825 */ /* 0x001fca00078e020e */
[----:B------:R-:W2:Y:S04]  /*05f0*/  LDG.E.CONSTANT R22, desc[UR10][R14.64] ;  /* 0x0000000a0e167981 */ /* 0x000ea8000c1e9900 */
[----:B------:R-:W4:Y:S04]  /*0600*/  LDG.E.CONSTANT R21, desc[UR10][R14.64+0x200] ;  /* 0x0002000a0e157981 */ /* 0x000f28000c1e9900 */
[----:B------:R-:W5:Y:S04]  /*0610*/  LDG.E.CONSTANT R24, desc[UR10][R14.64+0x400] ;  /* 0x0004000a0e187981 */ /* 0x000f68000c1e9900 */
[----:B------:R-:W3:Y:S04]  /*0620*/  LDG.E.CONSTANT R26, desc[UR10][R14.64+0x600] ;  /* 0x0006000a0e1a7981 */ /* 0x000ee8000c1e9900 */
[----:B------:R-:W3:Y:S04]  /*0630*/  LDG.E.CONSTANT R28, desc[UR10][R14.64+0x800] ;  /* 0x0008000a0e1c7981 */ /* 0x000ee8000c1e9900 */
[----:B------:R-:W3:Y:S04]  /*0640*/  LDG.E.CONSTANT R19, desc[UR10][R14.64+0xa00] ;  /* 0x000a000a0e137981 */ /* 0x000ee8000c1e9900 */
[----:B------:R-:W3:Y:S04]  /*0650*/  LDG.E.CONSTANT R17, desc[UR10][R14.64+0xc00] ;  /* 0x000c000a0e117981 */ /* 0x000ee8000c1e9900 */
[----:B------:R-:W3:Y:S01]  /*0660*/  LDG.E.CONSTANT R20, desc[UR10][R14.64+0xe00] ;  /* 0x000e000a0e147981 */ /* 0x000ee2000c1e9900 */
[----:B------:R-:W-:Y:S01]  /*0670*/  IADD3 R18, PT, PT, R18, 0x400, RZ ;  /* 0x0000040012127810 */ /* 0x000fe20007ffe0ff */
[----:B--2---:R-:W-:-:S04]  /*0680*/  FADD R22, R9, R22 ;  /* 0x0000001609167221 */ /* 0x004fc80000000000 */
[----:B----4-:R-:W-:-:S04]  /*0690*/  FADD R21, R22, R21 ;  /* 0x0000001516157221 */ /* 0x010fc80000000000 */
[----:B-----5:R-:W-:-:S04]  /*06a0*/  FADD R21, R21, R24 ;  /* 0x0000001815157221 */ /* 0x020fc80000000000 */
[----:B---3--:R-:W-:-:S04]  /*06b0*/  FADD R21, R21, R26 ;  /* 0x0000001a15157221 */ /* 0x008fc80000000000 */
[----:B------:R-:W-:-:S04]  /*06c0*/  FADD R28, R21, R28 ;  /* 0x0000001c151c7221 */ /* 0x000fc80000000000 */
[----:B------:R-:W-:-:S04]  /*06d0*/  FADD R28, R28, R19 ;  /* 0x000000131c1c7221 */ /* 0x000fc80000000000 */
[----:B------:R-:W-:-:S04]  /*06e0*/  FADD R17, R28, R17 ;  /* 0x000000111c117221 */ /* 0x000fc80000000000 */
[----:B------:R-:W-:-:S07]  /*06f0*/  FADD R9, R17, R20 ;  /* 0x0000001411097221 */ /* 0x000fce0000000000 */
.L_x_141:
[----:B------:R-:W-:Y:S05]  /*0700*/  BSYNC.RECONVERGENT B1 ;  /* 0x0000000000017941 */ /* 0x000fea0003800200 */
.L_x_140:
        /* <DEDUP_REMOVED lines=11> */
[----:B------:R-:W3:Y:S01]  /*07c0*/  LDG.E.CONSTANT R24, desc[UR10][R14.64+0x600] ;  /* 0x0006000a0e187981 */ /* 0x000ee2000c1e9900 */
[----:B------:R-:W-:-:S02]  /*07d0*/  VIADD R18, R18, 0x200 ;  /* 0x0000020012127836 */ /* 0x000fc40000000000 */
[----:B--2---:R-:W-:-:S04]  /*07e0*/  FADD R20, R9, R20 ;  /* 0x0000001409147221 */ /* 0x004fc80000000000 */
[----:B----4-:R-:W-:-:S04]  /*07f0*/  FADD R17, R20, R17 ;  /* 0x0000001114117221 */ /* 0x010fc80000000000 */
[----:B-----5:R-:W-:-:S04]  /*0800*/  FADD R17, R17, R22 ;  /* 0x0000001611117221 */ /* 0x020fc80000000000 */
[----:B---3--:R-:W-:-:S07]  /*0810*/  FADD R9, R17, R24 ;  /* 0x0000001811097221 */ /* 0x008fce0000000000 */
.L_x_143:
[----:B------:R-:W-:Y:S05]  /*0820*/  BSYNC.RECONVERGENT B1 ;  /* 0x0000000000017941 */ /* 0x000fea0003800200 */
.L_x_142:
        /* <DEDUP_REMOVED lines=10> */
[----:B------:R-:W4:Y:S01]  /*08d0*/  @P0 LDG.E.CONSTANT R20, desc[UR10][R14.64+0x400] ;  /* 0x0004000a0e140981 */ /* 0x000f22000c1e9900 */
[----:B--2---:R-:W-:-:S04]  /*08e0*/  FADD R9, R9, R18 ;  /* 0x0000001209097221 */ /* 0x004fc80000000000 */
[----:B----4-:R-:W-:-:S07]  /*08f0*/  @P0 FADD R9, R9, R20 ;  /* 0x0000001409090221 */ /* 0x010fce0000000000 */
.L_x_136:
[----:B0-----:R-:W-:Y:S05]  /*0900*/  BSYNC.RECONVERGENT B0 ;  /* 0x0000000000007941 */ /* 0x001fea0003800200 */
.L_x_135:
[----:B------:R-:W0:Y:S01]  /*0910*/  SHFL.DOWN P0, R14, R9, 0x1, 0x1f ;  /* 0x08201f00090e7f89 */ /* 0x000e220000000000 */
[----:B---3--:R-:W-:Y:S01]  /*0920*/  ISETP.NE.AND P1, PT, R10, RZ, PT ;  /* 0x000000ff0a00720c */ /* 0x008fe20003f25270 */
        /* <DEDUP_REMOVED lines=15> */
[----:B------:R-:W-:Y:S01]  /*0a20*/  UMOV UR5, 0x400 ;  /* 0x0000040000057882 */ /* 0x000fe20000000000 */
[----:B------:R-:W2:Y:S01]  /*0a30*/  MUFU.RCP R17, R4 ;  /* 0x0000000400117308 */ /* 0x000ea20000001000 */
[----:B------:R-:W-:Y:S01]  /*0a40*/  BSSY.RECONVERGENT B1, `(.L_x_146) ;  /* 0x0000011000017945 */ /* 0x000fe20003800200 */
[----:B-1----:R-:W-:-:S09]  /*0a50*/  ULEA UR5, UR8, UR5, 0x18 ;  /* 0x0000000508057291 */ /* 0x002fd2000f8ec0ff */
[----:B------:R-:W1:Y:S04]  /*0a60*/  LDS.64 R14, [UR5+0x8] ;  /* 0x00000805ff0e7984 */ /* 0x000e680008000a00 */
[----:B------:R-:W3:Y:S01]  /*0a70*/  LDS R18, [UR5+0x10] ;  /* 0x00001005ff127984 */ /* 0x000ee20008000800 */
[----:B-1----:R-:W-:-:S04]  /*0a80*/  FADD R14, R19, R14 ;  /* 0x0000000e130e7221 */ /* 0x002fc80000000000 */
[----:B------:R-:W-:Y:S01]  /*0a90*/  FADD R9, R14, R15 ;  /* 0x0000000f0e097221 */ /* 0x000fe20000000000 */
[----:B--2---:R-:W-:-:S03]  /*0aa0*/  FFMA R14, -R4, R17, 1 ;  /* 0x3f800000040e7423 */ /* 0x004fc60000000111 */
[----:B---3--:R-:W-:Y:S01]  /*0ab0*/  FADD R9, R9, R18 ;  /* 0x0000001209097221 */ /* 0x008fe20000000000 */
[----:B------:R-:W-:-:S03]  /*0ac0*/  FFMA R14, R17, R14, R17 ;  /* 0x0000000e110e7223 */ /* 0x000fc60000000011 */
[----:B------:R-:W1:Y:S01]  /*0ad0*/  FCHK P0, R9, R4 ;  /* 0x0000000409007302 */ /* 0x000e620000000000 */
[----:B------:R-:W-:-:S04]  /*0ae0*/  FFMA R15, R9, R14, RZ ;  /* 0x0000000e090f7223 */ /* 0x000fc800000000ff */
[----:B------:R-:W-:-:S04]  /*0af0*/  FFMA R17, -R4, R15, R9 ;  /* 0x0000000f04117223 */ /* 0x000fc80000000109 */
[----:B------:R-:W-:Y:S01]  /*0b00*/  FFMA R14, R14, R17, R15 ;  /* 0x000000110e0e7223 */ /* 0x000fe2000000000f */
[----:B-1----:R-:W-:Y:S06]  /*0b10*/  @!P0 BRA `(.L_x_147) ;  /* 0x00000000000c8947 */ /* 0x002fec0003800000 */
[----:B------:R-:W-:-:S07]  /*0b20*/  MOV R14, 0xb40 ;  /* 0x00000b40000e7802 */ /* 0x000fce0000000f00 */
[----:B0-----:R-:W-:Y:S05]  /*0b30*/  CALL.REL.NOINC `($__internal_5_$__cuda_sm3x_div_rn_noftz_f32_slowpath) ;  /* 0x0000000000447944 */ /* 0x001fea0003c00000 */
[----:B------:R-:W-:-:S07]  /*0b40*/  MOV R14, R9 ;  /* 0x00000009000e7202 */ /* 0x000fce0000000f00 */
.L_x_147:
[----:B------:R-:W-:Y:S05]  /*0b50*/  BSYNC.RECONVERGENT B1 ;  /* 0x0000000000017941 */ /* 0x000fea0003800200 */
.L_x_146:
[----:B------:R-:W1:Y:S02]  /*0b60*/  LDCU UR5, c[0x0][0x3a4] ;  /* 0x00007480ff0577ac */ /* 0x000e640008000800 */
[----:B-1----:R-:W-:Y:S02]  /*0b70*/  FADD R9, R14, UR5 ;  /* 0x000000050e097e21 */ /* 0x002fe40008000000 */
[----:B------:R-:W1:Y:S03]  /*0b80*/  LDC.64 R14, c[0x0][0x390] ;  /* 0x0000e400ff0e7b82 */ /* 0x000e660000000a00 */
[----:B------:R-:W-:-:S13]  /*0b90*/  FSETP.GEU.AND P0, PT, |R9|, 1.175494350822287508e-38, PT ;  /* 0x008000000900780b */ /* 0x000fda0003f0e200 */
[----:B------:R-:W-:-:S04]  /*0ba0*/  @!P0 FMUL R9, R9, 16777216 ;  /* 0x4b80000009098820 */ /* 0x000fc80000400000 */
[----:B------:R-:W2:Y:S01]  /*0bb0*/  MUFU.RSQ R17, R9 ;  /* 0x0000000900117308 */ /* 0x000ea20000001400 */
[----:B-1----:R-:W-:-:S04]  /*0bc0*/  IMAD.WIDE R14, R5, 0x4, R14 ;  /* 0x00000004050e7825 */ /* 0x002fc800078e020e */
[----:B--2---:R-:W-:-:S05]  /*0bd0*/  @!P0 FMUL R17, R17, 4096 ;  /* 0x4580000011118820 */ /* 0x004fca0000400000 */
[----:B------:R1:W-:Y:S02]  /*0be0*/  STG.E desc[UR10][R14.64], R17 ;  /* 0x000000110e007986 */ /* 0x0003e4000c10190a */
.L_x_145:
[----:B------:R-:W-:Y:S05]  /*0bf0*/  BSYNC.RECONVERGENT B0 ;  /* 0x0000000000007941 */ /* 0x000fea0003800200 */
.L_x_144:
[----:B------:R-:W2:Y:S01]  /*0c00*/  LDCU UR5, c[0x0][0x388] ;  /* 0x00007100ff0577ac */ /* 0x000ea20008000800 */
[----:B------:R-:W-:-:S05]  /*0c10*/  IMAD.IADD R5, R2, 0x1, R5 ;  /* 0x0000000102057824 */ /* 0x000fca00078e0205 */
[----:B--2---:R-:W-:-:S13]  /*0c20*/  ISETP.GE.AND P0, PT, R5, UR5, PT ;  /* 0x0000000505007c0c */ /* 0x004fda000bf06270 */
[----:B------:R-:W-:Y:S05]  /*0c30*/  @!P0 BRA `(.L_x_148) ;  /* 0xfffffff4006c8947 */ /* 0x000fea000383ffff */
[----:B------:R-:W-:Y:S05]  /*0c40*/  EXIT ;  /* 0x000000000000794d */ /* 0x000fea0003800000 */
        .weak           $__internal_5_$__cuda_sm3x_div_rn_noftz_f32_slowpath
        .type           $__internal_5_$__cuda_sm3x_div_rn_noftz_f32_slowpath,@function
        .size           $__internal_5_$__cuda_sm3x_div_rn_noftz_f32_slowpath,(.L_x_288 - $__internal_5_$__cuda_sm3x_div_rn_noftz_f32_slowpath)
$__internal_5_$__cuda_sm3x_div_rn_noftz_f32_slowpath:
[--C-:B------:R-:W-:Y:S01]  /*0c50*/  SHF.R.U32.HI R15, RZ, 0x17, R4.reuse ;  /* 0x00000017ff0f7819 */ /* 0x100fe20000011604 */
[----:B------:R-:W-:Y:S01]  /*0c60*/  BSSY.RECONVERGENT B2, `(.L_x_149) ;  /* 0x0000064000027945 */ /* 0x000fe20003800200 */
[----:B------:R-:W-:Y:S01]  /*0c70*/  SHF.R.U32.HI R17, RZ, 0x17, R9 ;  /* 0x00000017ff117819 */ /* 0x000fe20000011609 */
[----:B------:R-:W-:Y:S01]  /*0c80*/  IMAD.MOV.U32 R19, RZ, RZ, R4 ;  /* 0x000000ffff137224 */ /* 0x000fe200078e0004 */
[----:B------:R-:W-:Y:S02]  /*0c90*/  LOP3.LUT R15, R15, 0xff, RZ, 0xc0, !PT ;  /* 0x000000ff0f0f7812 */ /* 0x000fe400078ec0ff */
[----:B------:R-:W-:Y:S02]  /*0ca0*/  LOP3.LUT R21, R17, 0xff, RZ, 0xc0, !PT ;  /* 0x000000ff11157812 */ /* 0x000fe400078ec0ff */
[----:B------:R-:W-:Y:S02]  /*0cb0*/  IADD3 R20, PT, PT, R15, -0x1, RZ ;  /* 0xffffffff0f147810 */ /* 0x000fe40007ffe0ff */
[----:B------:R-:W-:Y:S01]  /*0cc0*/  MOV R18, R9 ;  /* 0x0000000900127202 */ /* 0x000fe20000000f00 */
[----:B------:R-:W-:Y:S01]  /*0cd0*/  VIADD R22, R21, 0xffffffff ;  /* 0xffffffff15167836 */ /* 0x000fe20000000000 */
[----:B------:R-:W-:-:S04]  /*0ce0*/  ISETP.GT.U32.AND P0, PT, R20, 0xfd, PT ;  /* 0x000000fd1400780c */ /* 0x000fc80003f04070 */
[----:B------:R-:W-:-:S13]  /*0cf0*/  ISETP.GT.U32.OR P0, PT, R22, 0xfd, P0 ;  /* 0x000000fd1600780c */ /* 0x000fda0000704470 */
[----:B------:R-:W-:Y:S01]  /*0d00*/  @!P0 MOV R17, RZ ;  /* 0x000000ff00118202 */ /* 0x000fe20000000f00 */
[----:B------:R-:W-:Y:S06]  /*0d10*/  @!P0 BRA `(.L_x_150) ;  /* 0x00000000005c8947 */ /* 0x000fec0003800000 */
[----:B------:R-:W-:Y:S02]  /*0d20*/  FSETP.GTU.FTZ.AND P1, PT, |R4|, +INF , PT ;  /* 0x7f8000000400780b */ /* 0x000fe40003f3c200 */
[----:B------:R-:W-:-:S04]  /*0d30*/  FSETP.GTU.FTZ.AND P0, PT, |R9|, +INF , PT ;  /* 0x7f8000000900780b */ /* 0x000fc80003f1c200 */
[----:B------:R-:W-:-:S13]  /*0d40*/  PLOP3.LUT P0, PT, P0, P1, PT, 0xf8, 0x8f ;  /* 0x00000000008f781c */ /* 0x000fda0000703f70 */
[----:B------:R-:W-:Y:S05]  /*0d50*/  @P0 BRA `(.L_x_151) ;  /* 0x00000004004c0947 */ /* 0x000fea0003800000 */
[----:B------:R-:W-:-:S13]  /*0d60*/  LOP3.LUT P0, RZ, R19, 0x7fffffff, R18, 0xc8, !PT ;  /* 0x7fffffff13ff7812 */ /* 0x000fda000780c812 */
[----:B------:R-:W-:Y:S05]  /*0d70*/  @!P0 BRA `(.L_x_152) ;  /* 0x00000004003c8947 */ /* 0x000fea0003800000 */
[C---:B------:R-:W-:Y:S02]  /*0d80*/  FSETP.NEU.FTZ.AND P2, PT, |R9|.reuse, +INF , PT ;  /* 0x7f8000000900780b */ /* 0x040fe40003f5d200 */
[----:B------:R-:W-:Y:S02]  /*0d90*/  FSETP.NEU.FTZ.AND P1, PT, |R4|, +INF , PT ;  /* 0x7f8000000400780b */ /* 0x000fe40003f3d200 */
[----:B------:R-:W-:-:S11]  /*0da0*/  FSETP.NEU.FTZ.AND P0, PT, |R9|, +INF , PT ;  /* 0x7f8000000900780b */ /* 0x000fd60003f1d200 */
[----:B------:R-:W-:Y:S05]  /*0db0*/  @!P1 BRA !P2, `(.L_x_152) ;  /* 0x00000004002c9947 */ /* 0x000fea0005000000 */
[----:B------:R-:W-:-:S04]  /*0dc0*/  LOP3.LUT P2, RZ, R18, 0x7fffffff, RZ, 0xc0, !PT ;  /* 0x7fffffff12ff7812 */ /* 0x000fc8000784c0ff */
[----:B------:R-:W-:-:S13]  /*0dd0*/  PLOP3.LUT P1, PT, P1, P2, PT, 0x2f, 0xf2 ;  /* 0x0000000000f2781c */ /* 0x000fda0000f24577 */
[----:B------:R-:W-:Y:S05]  /*0de0*/  @P1 BRA `(.L_x_153) ;  /* 0x0000000400181947 */ /* 0x000fea0003800000 */
[----:B------:R-:W-:-:S04]  /*0df0*/  LOP3.LUT P1, RZ, R19, 0x7fffffff, RZ, 0xc0, !PT ;  /* 0x7fffffff13ff7812 */ /* 0x000fc8000782c0ff */
[----:B------:R-:W-:-:S13]  /*0e00*/  PLOP3.LUT P0, PT, P0, P1, PT, 0x2f, 0xf2 ;  /* 0x0000000000f2781c */ /* 0x000fda0000702577 */
[----:B------:R-:W-:Y:S05]  /*0e10*/  @P0 BRA `(.L_x_154) ;  /* 0x0000000400000947 */ /* 0x000fea0003800000 */
[----:B------:R-:W-:Y:S02]  /*0e20*/  ISETP.GE.AND P0, PT, R22, RZ, PT ;  /* 0x000000ff1600720c */ /* 0x000fe40003f06270 */
[----:B------:R-:W-:-:S11]  /*0e30*/  ISETP.GE.AND P1, PT, R20, RZ, PT ;  /* 0x000000ff1400720c */ /* 0x000fd60003f26270 */
[----:B------:R-:W-:Y:S01]  /*0e40*/  @P0 IMAD.MOV.U32 R17, RZ, RZ, RZ ;  /* 0x000000ffff110224 */ /* 0x000fe200078e00ff */
[----:B------:R-:W-:Y:S01]  /*0e50*/  @!P0 MOV R17, 0xffffffc0 ;  /* 0xffffffc000118802 */ /* 0x000fe20000000f00 */
[----:B------:R-:W-:Y:S01]  /*0e60*/  @!P0 FFMA R18, R9, 1.84467440737095516160e+19, RZ ;  /* 0x5f80000009128823 */ /* 0x000fe200000000ff */
[----:B------:R-:W-:-:S03]  /*0e70*/  @!P1 FFMA R19, R4, 1.84467440737095516160e+19, RZ ;  /* 0x5f80000004139823 */ /* 0x000fc600000000ff */
[----:B------:R-:W-:-:S07]  /*0e80*/  @!P1 VIADD R17, R17, 0x40 ;  /* 0x0000004011119836 */ /* 0x000fce0000000000 */
.L_x_150:
[----:B------:R-:W-:Y:S01]  /*0e90*/  LEA R20, R15, 0xc0800000, 0x17 ;  /* 0xc08000000f147811 */ /* 0x000fe200078eb8ff */
[----:B------:R-:W-:Y:S01]  /*0ea0*/  VIADD R21, R21, 0xffffff81 ;  /* 0xffffff8115157836 */ /* 0x000fe20000000000 */
[----:B------:R-:W-:Y:S02]  /*0eb0*/  BSSY.RECONVERGENT B3, `(.L_x_155) ;  /* 0x0000035000037945 */ /* 0x000fe40003800200 */
[----:B------:R-:W-:Y:S01]  /*0ec0*/  IADD3 R22, PT, PT, -R20, R19, RZ ;  /* 0x0000001314167210 */ /* 0x000fe20007ffe1ff */
[----:B------:R-:W-:-:S03]  /*0ed0*/  IMAD R9, R21, -0x800000, R18 ;  /* 0xff80000015097824 */ /* 0x000fc600078e0212 */
[----:B------:R0:W1:Y:S01]  /*0ee0*/  MUFU.RCP R19, R22 ;  /* 0x0000001600137308 */ /* 0x0000620000001000 */
[----:B------:R-:W-:Y:S01]  /*0ef0*/  FADD.FTZ R20, -R22, -RZ ;  /* 0x800000ff16147221 */ /* 0x000fe20000010100 */
[----:B0-----:R-:W-:-:S04]  /*0f00*/  IADD3 R22, PT, PT, R21, 0x7f, -R15 ;  /* 0x0000007f15167810 */ /* 0x001fc80007ffe80f */
[----:B------:R-:W-:Y:S01]  /*0f10*/  IADD3 R22, PT, PT, R22, R17, RZ ;  /* 0x0000001116167210 */ /* 0x000fe20007ffe0ff */
[----:B-1----:R-:W-:-:S04]  /*0f20*/  FFMA R24, R19, R20, 1 ;  /* 0x3f80000013187423 */ /* 0x002fc80000000014 */
[----:B------:R-:W-:-:S04]  /*0f30*/  FFMA R18, R19, R24, R19 ;  /* 0x0000001813127223 */ /* 0x000fc80000000013 */
[----:B------:R-:W-:-:S04]  /*0f40*/  FFMA R19, R9, R18, RZ ;  /* 0x0000001209137223 */ /* 0x000fc800000000ff */
[----:B------:R-:W-:-:S04]  /*0f50*/  FFMA R23, R20, R19, R9 ;  /* 0x0000001314177223 */ /* 0x000fc80000000009 */
[----:B------:R-:W-:-:S04]  /*0f60*/  FFMA R19, R18, R23, R19 ;  /* 0x0000001712137223 */ /* 0x000fc80000000013 */
[----:B------:R-:W-:-:S04]  /*0f70*/  FFMA R20, R20, R19, R9 ;  /* 0x0000001314147223 */ /* 0x000fc80000000009 */
[----:B------:R-:W-:-:S05]  /*0f80*/  FFMA R9, R18, R20, R19 ;  /* 0x0000001412097223 */ /* 0x000fca0000000013 */
[----:B------:R-:W-:-:S04]  /*0f90*/  SHF.R.U32.HI R15, RZ, 0x17, R9 ;  /* 0x00000017ff0f7819 */ /* 0x000fc80000011609 */
[----:B------:R-:W-:-:S05]  /*0fa0*/  LOP3.LUT R15, R15, 0xff, RZ, 0xc0, !PT ;  /* 0x000000ff0f0f7812 */ /* 0x000fca00078ec0ff */
[----:B------:R-:W-:-:S05]  /*0fb0*/  IMAD.IADD R21, R15, 0x1, R22 ;  /* 0x000000010f157824 */ /* 0x000fca00078e0216 */
[----:B------:R-:W-:-:S04]  /*0fc0*/  IADD3 R15, PT, PT, R21, -0x1, RZ ;  /* 0xffffffff150f7810 */ /* 0x000fc80007ffe0ff */
[----:B------:R-:W-:-:S13]  /*0fd0*/  ISETP.GE.U32.AND P0, PT, R15, 0xfe, PT ;  /* 0x000000fe0f00780c */ /* 0x000fda0003f06070 */
[----:B------:R-:W-:Y:S05]  /*0fe0*/  @!P0 BRA `(.L_x_156) ;  /* 0x0000000000808947 */ /* 0x000fea0003800000 */
[----:B------:R-:W-:-:S13]  /*0ff0*/  ISETP.GT.AND P0, PT, R21, 0xfe, PT ;  /* 0x000000fe1500780c */ /* 0x000fda0003f04270 */
[----:B------:R-:W-:Y:S05]  /*1000*/  @P0 BRA `(.L_x_157) ;  /* 0x00000000006c0947 */ /* 0x000fea0003800000 */
[----:B------:R-:W-:-:S13]  /*1010*/  ISETP.GE.AND P0, PT, R21, 0x1, PT ;  /* 0x000000011500780c */ /* 0x000fda0003f06270 */
[----:B------:R-:W-:Y:S05]  /*1020*/  @P0 BRA `(.L_x_158) ;  /* 0x0000000000740947 */ /* 0x000fea0003800000 */
[----:B------:R-:W-:Y:S02]  /*1030*/  ISETP.GE.AND P0, PT, R21, -0x18, PT ;  /* 0xffffffe81500780c */ /* 0x000fe40003f06270 */
[----:B------:R-:W-:-:S11]  /*1040*/  LOP3.LUT R9, R9, 0x80000000, RZ, 0xc0, !PT ;  /* 0x8000000009097812 */ /* 0x000fd600078ec0ff */
[----:B------:R-:W-:Y:S05]  /*1050*/  @!P0 BRA `(.L_x_158) ;  /* 0x0000000000688947 */ /* 0x000fea0003800000 */
[CCC-:B------:R-:W-:Y:S01]  /*1060*/  FFMA.RZ R15, R18.reuse, R20.reuse, R19.reuse ;  /* 0x00000014120f7223 */ /* 0x1c0fe2000000c013 */
[C---:B------:R-:W-:Y:S02]  /*1070*/  ISETP.NE.AND P2, PT, R21.reuse, RZ, PT ;  /* 0x000000ff1500720c */ /* 0x040fe40003f45270 */
[----:B------:R-:W-:Y:S02]  /*1080*/  ISETP.NE.AND P1, PT, R21, RZ, PT ;  /* 0x000000ff1500720c */ /* 0x000fe40003f25270 */
[----:B------:R-:W-:Y:S01]  /*1090*/  LOP3.LUT R17, R15, 0x7fffff, RZ, 0xc0, !PT ;  /* 0x007fffff0f117812 */ /* 0x000fe200078ec0ff */
[CCC-:B------:R-:W-:Y:S01]  /*10a0*/  FFMA.RP R15, R18.reuse, R20.reuse, R19.reuse ;  /* 0x00000014120f7223 */ /* 0x1c0fe20000008013 */
[----:B------:R-:W-:Y:S01]  /*10b0*/  FFMA.RM R18, R18, R20, R19 ;  /* 0x0000001412127223 */ /* 0x000fe20000004013 */
[----:B------:R-:W-:Y:S01]  /*10c0*/  VIADD R20, R21, 0x20 ;  /* 0x0000002015147836 */ /* 0x000fe20000000000 */
[----:B------:R-:W-:Y:S02]  /*10d0*/  LOP3.LUT R17, R17, 0x800000, RZ, 0xfc, !PT ;  /* 0x0080000011117812 */ /* 0x000fe400078efcff */
[----:B------:R-:W-:-:S02]  /*10e0*/  IADD3 R19, PT, PT, -R21, RZ, RZ ;  /* 0x000000ff15137210 */ /* 0x000fc40007ffe1ff */
[----:B------:R-:W-:Y:S02]  /*10f0*/  SHF.L.U32 R20, R17, R20, RZ ;  /* 0x0000001411147219 */ /* 0x000fe400000006ff */
[----:B------:R-:W-:Y:S02]  /*1100*/  FSETP.NEU.FTZ.AND P0, PT, R15, R18, PT ;  /* 0x000000120f00720b */ /* 0x000fe40003f1d000 */
[----:B------:R-:W-:Y:S02]  /*1110*/  SEL R18, R19, RZ, P2 ;  /* 0x000000ff13127207 */ /* 0x000fe40001000000 */
[----:B------:R-:W-:Y:S02]  /*1120*/  ISETP.NE.AND P1, PT, R20, RZ, P1 ;  /* 0x000000ff1400720c */ /* 0x000fe40000f25270 */
[----:B------:R-:W-:Y:S02]  /*1130*/  SHF.R.U32.HI R18, RZ, R18, R17 ;  /* 0x00000012ff127219 */ /* 0x000fe40000011611 */
[----:B------:R-:W-:-:S02]  /*1140*/  PLOP3.LUT P0, PT, P0, P1, PT, 0xf8, 0x8f ;  /* 0x00000000008f781c */ /* 0x000fc40000703f70 */
[----:B------:R-:W-:Y:S02]  /*1150*/  SHF.R.U32.HI R20, RZ, 0x1, R18 ;  /* 0x00000001ff147819 */ /* 0x000fe40000011612 */
[----:B------:R-:W-:-:S04]  /*1160*/  SEL R15, RZ, 0x1, !P0 ;  /* 0x00000001ff0f7807 */ /* 0x000fc80004000000 */
[----:B------:R-:W-:-:S04]  /*1170*/  LOP3.LUT R15, R15, 0x1, R20, 0xf8, !PT ;  /* 0x000000010f0f7812 */ /* 0x000fc800078ef814 */
[----:B------:R-:W-:-:S05]  /*1180*/  LOP3.LUT R15, R15, R18, RZ, 0xc0, !PT ;  /* 0x000000120f0f7212 */ /* 0x000fca00078ec0ff */
[----:B------:R-:W-:-:S05]  /*1190*/  IMAD.IADD R20, R20, 0x1, R15 ;  /* 0x0000000114147824 */ /* 0x000fca00078e020f */
[----:B------:R-:W-:Y:S01]  /*11a0*/  LOP3.LUT R9, R20, R9, RZ, 0xfc, !PT ;  /* 0x0000000914097212 */ /* 0x000fe200078efcff */
[----:B------:R-:W-:Y:S06]  /*11b0*/  BRA `(.L_x_158) ;  /* 0x0000000000107947 */ /* 0x000fec0003800000 */
.L_x_157:
[----:B------:R-:W-:-:S04]  /*11c0*/  LOP3.LUT R9, R9, 0x80000000, RZ, 0xc0, !PT ;  /* 0x8000000009097812 */ /* 0x000fc800078ec0ff */
[----:B------:R-:W-:Y:S01]  /*11d0*/  LOP3.LUT R9, R9, 0x7f800000, RZ, 0xfc, !PT ;  /* 0x7f80000009097812 */ /* 0x000fe200078efcff */
[----:B------:R-:W-:Y:S06]  /*11e0*/  BRA `(.L_x_158) ;  /* 0x0000000000047947 */ /* 0x000fec0003800000 */
.L_x_156:
[----:B------:R-:W-:-:S07]  /*11f0*/  LEA R9, R22, R9, 0x17 ;  /* 0x0000000916097211 */ /* 0x000fce00078eb8ff */
.L_x_158:
[----:B------:R-:W-:Y:S05]  /*1200*/  BSYNC.RECONVERGENT B3 ;  /* 0x0000000000037941 */ /* 0x000fea0003800200 */
.L_x_155:
[----:B------:R-:W-:Y:S05]  /*1210*/  BRA `(.L_x_159) ;  /* 0x0000000000207947 */ /* 0x000fea0003800000 */
.L_x_154:
[----:B------:R-:W-:-:S04]  /*1220*/  LOP3.LUT R9, R19, 0x80000000, R18, 0x48, !PT ;  /* 0x8000000013097812 */ /* 0x000fc800078e4812 */
[----:B------:R-:W-:Y:S01]  /*1230*/  LOP3.LUT R9, R9, 0x7f800000, RZ, 0xfc, !PT ;  /* 0x7f80000009097812 */ /* 0x000fe200078efcff */
[----:B------:R-:W-:Y:S06]  /*1240*/  BRA `(.L_x_159) ;  /* 0x0000000000147947 */ /* 0x000fec0003800000 */
.L_x_153:
[----:B------:R-:W-:Y:S01]  /*1250*/  LOP3.LUT R9, R19, 0x80000000, R18, 0x48, !PT ;  /* 0x8000000013097812 */ /* 0x000fe200078e4812 */
[----:B------:R-:W-:Y:S06]  /*1260*/  BRA `(.L_x_159) ;  /* 0x00000000000c7947 */ /* 0x000fec0003800000 */
.L_x_152:
[----:B------:R-:W0:Y:S01]  /*1270*/  MUFU.RSQ R9, -QNAN ;  /* 0xffc0000000097908 */ /* 0x000e220000001400 */
[----:B------:R-:W-:Y:S05]  /*1280*/  BRA `(.L_x_159) ;  /* 0x0000000000047947 */ /* 0x000fea0003800000 */
.L_x_151:
[----:B------:R-:W-:-:S07]  /*1290*/  FADD.FTZ R9, R9, R4 ;  /* 0x0000000409097221 */ /* 0x000fce0000010000 */
.L_x_159:
[----:B------:R-:W-:Y:S05]  /*12a0*/  BSYNC.RECONVERGENT B2 ;  /* 0x0000000000027941 */ /* 0x000fea0003800200 */
.L_x_149:
[----:B------:R-:W-:-:S04]  /*12b0*/  IMAD.MOV.U32 R15, RZ, RZ, 0x0 ;  /* 0x00000000ff0f7424 */ /* 0x000fc800078e00ff */
[----:B0-----:R-:W-:Y:S05]  /*12c0*/  RET.REL.NODEC R14 `(_Z27LayerNormRowReduceTempToOutIf6IvarOpIffEEvPKT_iiPS2_T0_) ;  /* 0xffffffec0e4c7950 */ /* 0x001fea0003c3ffff */
.L_x_160:
        /* <DEDUP_REMOVED lines=11> */
.L_x_288:


//--------------------- .text._Z26LayerNormRowReduceInToTempIff6IvarOpIffEEvPKT_iiPT0_T1_ --------------------------
	.section	.text._Z26LayerNormRowReduceInToTempIff6IvarOpIffEEvPKT_iiPT0_T1_,"ax",@progbits
	.align	128
        .global         _Z26LayerNormRowReduceInToTempIff6IvarOpIffEEvPKT_iiPT0_T1_
        .type           _Z26LayerNormRowReduceInToTempIff6IvarOpIffEEvPKT_iiPT0_T1_,@function
        .size           _Z26LayerNormRowReduceInToTempIff6IvarOpIffEEvPKT_iiPT0_T1_,(.L_x_304 - _Z26LayerNormRowReduceInToTempIff6IvarOpIffEEvPKT_iiPT0_T1_)
        .other          _Z26LayerNormRowReduceInToTempIff6IvarOpIffEEvPKT_iiPT0_T1_,@"STO_CUDA_ENTRY STV_DEFAULT"
_Z26LayerNormRowReduceInToTempIff6IvarOpIffEEvPKT_iiPT0_T1_:
.text._Z26LayerNormRowReduceInToTempIff6IvarOpIffEEvPKT_iiPT0_T1_:
        /* <DEDUP_REMOVED lines=20> */
.L_x_166:
[----:B0-----:R-:W0:Y:S01]  /*0140*/  LDCU UR5, c[0x0][0x38c] ;  /* 0x00007180ff0577ac */ /* 0x001e220008000800 */
[----:B------:R-:W-:Y:S01]  /*0150*/  BSSY.RECONVERGENT B0, `(.L_x_161) ;  /* 0x0000013000007945 */ /* 0x000fe20003800200 */
[----:B-1----:R-:W-:Y:S01]  /*0160*/  HFMA2 R7, -RZ, RZ, 0, 0 ;  /* 0x00000000ff077431 */ /* 0x002fe200000001ff */
[----:B------:R-:W1:Y:S01]  /*0170*/  LDCU UR6, c[0x0][0x3a0] ;  /* 0x00007400ff0677ac */ /* 0x000e620008000800 */
[----:B0-----:R-:W-:-:S13]  /*0180*/  ISETP.GE.AND P0, PT, R0, UR5, PT ;  /* 0x0000000500007c0c */ /* 0x001fda000bf06270 */
[----:B-1----:R-:W-:Y:S05]  /*0190*/  @P0 BRA `(.L_x_162) ;  /* 0x0000000000380947 */ /* 0x002fea0003800000 */
[----:B------:R-:W0:Y:S08]  /*01a0*/  LDC.64 R10, c[0x0][0x398] ;  /* 0x0000e600ff0a7b82 */ /* 0x000e300000000a00 */
[----:B------:R-:W1:Y:S01]  /*01b0*/  LDC.64 R8, c[0x0][0x380] ;  /* 0x0000e000ff087b82 */ /* 0x000e620000000a00 */
[----:B0-----:R-:W-:-:S05]  /*01c0*/  IMAD.WIDE R10, R2, 0x4, R10 ;  /* 0x00000004020a7825 */ /* 0x001fca00078e020a */
[----:B------:R0:W5:Y:S01]  /*01d0*/  LDG.E R15, desc[UR10][R10.64] ;  /* 0x0000000a0a0f7981 */ /* 0x000162000c1e1900 */
[----:B------:R-:W-:Y:S02]  /*01e0*/  MOV R7, RZ ;  /* 0x000000ff00077202 */ /* 0x000fe40000000f00 */
[----:B-1----:R-:W-:-:S07]  /*01f0*/  MOV R13, R0 ;  /* 0x00000000000d7202 */ /* 0x002fce0000000f00 */
.L_x_163:
[----:B0-----:R-:W-:-:S04]  /*0200*/  IMAD R11, R2, UR6, R13 ;  /* 0x00000006020b7c24 */ /* 0x001fc8000f8e020d */
[----:B------:R-:W-:-:S06]  /*0210*/  IMAD.WIDE R10, R11, 0x4, R8 ;  /* 0x000000040b0a7825 */ /* 0x000fcc00078e0208 */
[----:B------:R-:W2:Y:S01]  /*0220*/  LDG.E.CONSTANT R10, desc[UR10][R10.64] ;  /* 0x0000000a0a0a7981 */ /* 0x000ea2000c1e9900 */
[----:B------:R-:W-:-:S04]  /*0230*/  IADD3 R13, PT, PT, R13, UR7, RZ ;  /* 0x000000070d0d7c10 */ /* 0x000fc8000fffe0ff */
[----:B------:R-:W-:Y:S01]  /*0240*/  ISETP.GE.AND P0, PT, R13, UR5, PT ;  /* 0x000000050d007c0c */ /* 0x000fe2000bf06270 */
[----:B--2--5:R-:W-:-:S04]  /*0250*/  FADD R12, -R15, R10 ;  /* 0x0000000a0f0c7221 */ /* 0x024fc80000000100 */
[----:B------:R-:W-:-:S08]  /*0260*/  FFMA R7, R12, R12, R7 ;  /* 0x0000000c0c077223 */ /* 0x000fd00000000007 */
[----:B------:R-:W-:Y:S05]  /*0270*/  @!P0 BRA `(.L_x_163) ;  /* 0xfffffffc00e08947 */ /* 0x000fea000383ffff */
.L_x_162:
[----:B------:R-:W-:Y:S05]  /*0280*/  BSYNC.RECONVERGENT B0 ;  /* 0x0000000000007941 */ /* 0x000fea0003800200 */
.L_x_161:
        /* <DEDUP_REMOVED lines=28> */
.L_x_165:
[----:B------:R-:W-:Y:S05]  /*0450*/  BSYNC.RECONVERGENT B0 ;  /* 0x0000000000007941 */ /* 0x000fea0003800200 */
.L_x_164:
[----:B------:R-:W2:Y:S01]  /*0460*/  LDCU UR5, c[0x0][0x388] ;  /* 0x00007100ff0577ac */ /* 0x000ea20008000800 */
[----:B------:R-:W-:-:S04]  /*0470*/  IADD3 R2, PT, PT, R3, R2, RZ ;  /* 0x0000000203027210 */ /* 0x000fc80007ffe0ff */
[----:B--2---:R-:W-:-:S13]  /*0480*/  ISETP.GE.AND P0, PT, R2, UR5, PT ;  /* 0x0000000502007c0c */ /* 0x004fda000bf06270 */
[----:B------:R-:W-:Y:S05]  /*0490*/  @!P0 BRA `(.L_x_166) ;  /* 0xfffffffc00288947 */ /* 0x000fea000383ffff */
[----:B------:R-:W-:Y:S05]  /*04a0*/  EXIT ;  /* 0x000000000000794d */ /* 0x000fea0003800000 */
.L_x_167:
        /* <DEDUP_REMOVED lines=13> */
.L_x_304:


//--------------------- .text._Z27LayerNormRowReduceTempToOutIf6MeanOpIffEEvPKT_iiPS2_T0_ --------------------------
	.section	.text._Z27LayerNormRowReduceTempToOutIf6MeanOpIffEEvPKT_iiPS2_T0_,"ax",@progbits
	.align	128
        .global         _Z27LayerNormRowReduceTempToOutIf6MeanOpIffEEvPKT_iiPS2_T0_
        .type           _Z27LayerNormRowReduceTempToOutIf6MeanOpIffEEvPKT_iiPS2_T0_,@function
        .size           _Z27LayerNormRowReduceTempToOutIf6MeanOpIffEEvPKT_iiPS2_T0_,(.L_x_289 - _Z27LayerNormRowReduceTempToOutIf6MeanOpIffEEvPKT_iiPS2_T0_)
        .other          _Z27LayerNormRowReduceTempToOutIf6MeanOpIffEEvPKT_iiPS2_T0_,@"STO_CUDA_ENTRY STV_DEFAULT"
_Z27LayerNormRowReduceTempToOutIf6MeanOpIffEEvPKT_iiPS2_T0_:
.text._Z27LayerNormRowReduceTempToOutIf6MeanOpIffEEvPKT_iiPS2_T0_:
        /* <DEDUP_REMOVED lines=28> */
[----:B------:R-:W-:Y:S01]  /*01c0*/  LOP3.LUT R7, R7, 0x3, RZ, 0xc0, !PT ;  /* 0x0000000307077812 */ /* 0x000fe200078ec0ff */
[----:B------:R-:W-:Y:S01]  /*01d0*/  VIADD R16, R12, 0xffffffff ;  /* 0xffffffff0c107836 */ /* 0x000fe20000000000 */
[----:B------:R-:W-:-:S07]  /*01e0*/  IADD3 R8, PT, PT, -R8, RZ, RZ ;  /* 0x000000ff08087210 */ /* 0x000fce0007ffe1ff */
.L_x_181:
[----:B-1----:R-:W1:Y:S01]  /*01f0*/  LDCU UR5, c[0x0][0x38c] ;  /* 0x00007180ff0577ac */ /* 0x002e620008000800 */
[----:B------:R-:W-:Y:S01]  /*0200*/  BSSY.RECONVERGENT B0, `(.L_x_168) ;  /* 0x0000070000007945 */ /* 0x000fe20003800200 */
[----:B------:R-:W-:Y:S01]  /*0210*/  HFMA2 R9, -RZ, RZ, 0, 0 ;  /* 0x00000000ff097431 */ /* 0x000fe200000001ff */
[----:B-1----:R-:W-:-:S13]  /*0220*/  ISETP.GE.AND P0, PT, R0, UR5, PT ;  /* 0x0000000500007c0c */ /* 0x002fda000bf06270 */
[----:B0-----:R-:W-:Y:S05]  /*0230*/  @P0 BRA `(.L_x_169) ;  /* 0x0000000400b00947 */ /* 0x001fea0003800000 */
[----:B------:R-:W-:Y:S01]  /*0240*/  ISETP.GE.U32.AND P0, PT, R3, 0x780, PT ;  /* 0x000007800300780c */ /* 0x000fe20003f06070 */
[----:B------:R-:W-:Y:S01]  /*0250*/  BSSY.RECONVERGENT B1, `(.L_x_170) ;  /* 0x0000031000017945 */ /* 0x000fe20003800200 */
[----:B------:R-:W-:Y:S01]  /*0260*/  ISETP.NE.AND P1, PT, R11, RZ, PT ;  /* 0x000000ff0b00720c */ /* 0x000fe20003f25270 */
[----:B------:R-:W-:Y:S01]  /*0270*/  IMAD.MOV.U32 R9, RZ, RZ, RZ ;  /* 0x000000ffff097224 */ /* 0x000fe200078e00ff */
[----:B------:R-:W-:-:S09]  /*0280*/  MOV R18, R0 ;  /* 0x0000000000127202 */ /* 0x000fd20000000f00 */
[----:B------:R-:W-:Y:S05]  /*0290*/  @!P0 BRA `(.L_x_171) ;  /* 0x0000000000b08947 */ /* 0x000fea0003800000 */
[--C-:B------:R-:W-:Y:S01]  /*02a0*/  IMAD R17, R5, UR5, R0.reuse ;  /* 0x0000000505117c24 */ /* 0x100fe2000f8e0200 */
[----:B------:R-:W-:Y:S01]  /*02b0*/  MOV R19, R8 ;  /* 0x0000000800137202 */ /* 0x000fe20000000f00 */
[----:B------:R-:W-:Y:S02]  /*02c0*/  IMAD.MOV.U32 R9, RZ, RZ, RZ ;  /* 0x000000ffff097224 */ /* 0x000fe400078e00ff */
[----:B------:R-:W-:-:S07]  /*02d0*/  IMAD.MOV.U32 R18, RZ, RZ, R0 ;  /* 0x000000ffff127224 */ /* 0x000fce00078e0000 */
.L_x_172:
        /* <DEDUP_REMOVED lines=27> */
[----:B------:R-:W-:-:S04]  /*0490*/  IADD3 R19, PT, PT, R19, 0x10, RZ ;  /* 0x0000001013137810 */ /* 0x000fc80007ffe0ff */
        /* <DEDUP_REMOVED lines=12> */
.L_x_171:
[----:B0-----:R-:W-:Y:S05]  /*0560*/  BSYNC.RECONVERGENT B1 ;  /* 0x0000000000017941 */ /* 0x001fea0003800200 */
.L_x_170:
        /* <DEDUP_REMOVED lines=16> */
[----:B------:R-:W-:-:S02]  /*0670*/  VIADD R18, R18, 0x400 ;  /* 0x0000040012127836 */ /* 0x000fc40000000000 */
        /* <DEDUP_REMOVED lines=8> */
.L_x_174:
[----:B------:R-:W-:Y:S05]  /*0700*/  BSYNC.RECONVERGENT B1 ;  /* 0x0000000000017941 */ /* 0x000fea0003800200 */
.L_x_173:
        /* <DEDUP_REMOVED lines=12> */
[----:B------:R-:W-:Y:S01]  /*07d0*/  IADD3 R18, PT, PT, R18, 0x200, RZ ;  /* 0x0000020012127810 */ /* 0x000fe20007ffe0ff */
[----:B--2---:R-:W-:-:S04]  /*07e0*/  FADD R20, R9, R20 ;  /* 0x0000001409147221 */ /* 0x004fc80000000000 */
[----:B----4-:R-:W-:-:S04]  /*07f0*/  FADD R17, R20, R17 ;  /* 0x0000001114117221 */ /* 0x010fc80000000000 */
[----:B-----5:R-:W-:-:S04]  /*0800*/  FADD R17, R17, R22 ;  /* 0x0000001611117221 */ /* 0x020fc80000000000 */
[----:B---3--:R-:W-:-:S07]  /*0810*/  FADD R9, R17, R24 ;  /* 0x0000001811097221 */ /* 0x008fce0000000000 */
.L_x_176:
[----:B------:R-:W-:Y:S05]  /*0820*/  BSYNC.RECONVERGENT B1 ;  /* 0x0000000000017941 */ /* 0x000fea0003800200 */
.L_x_175:
        /* <DEDUP_REMOVED lines=13> */
.L_x_169:
[----:B0-----:R-:W-:Y:S05]  /*0900*/  BSYNC.RECONVERGENT B0 ;  /* 0x0000000000007941 */ /* 0x001fea0003800200 */
.L_x_168:
        /* <DEDUP_REMOVED lines=34> */
[----:B0-----:R-:W-:Y:S05]  /*0b30*/  CALL.REL.NOINC `($__internal_6_$__cuda_sm3x_div_rn_noftz_f32_slowpath) ;  /* 0x00000000002c7944 */ /* 0x001fea0003c00000 */
[----:B------:R-:W-:-:S07]  /*0b40*/  IMAD.MOV.U32 R17, RZ, RZ, R9 ;  /* 0x000000ffff117224 */ /* 0x000fce00078e0009 */
.L_x_180:
[----:B------:R-:W-:Y:S05]  /*0b50*/  BSYNC.RECONVERGENT B1 ;  /* 0x0000000000017941 */ /* 0x000fea0003800200 */
.L_x_179:
[----:B------:R-:W1:Y:S02]  /*0b60*/  LDC.64 R14, c[0x0][0x390] ;  /* 0x0000e400ff0e7b82 */ /* 0x000e640000000a00 */
[----:B-1----:R-:W-:-:S05]  /*0b70*/  IMAD.WIDE R14, R5, 0x4, R14 ;  /* 0x00000004050e7825 */ /* 0x002fca00078e020e */
[----:B------:R1:W-:Y:S02]  /*0b80*/  STG.E desc[UR10][R14.64], R17 ;  /* 0x000000110e007986 */ /* 0x0003e4000c10190a */
.L_x_178:
[----:B------:R-:W-:Y:S05]  /*0b90*/  BSYNC.RECONVERGENT B0 ;  /* 0x0000000000007941 */ /* 0x000fea0003800200 */
.L_x_177:
[----:B------:R-:W2:Y:S01]  /*0ba0*/  LDCU UR5, c[0x0][0x388] ;  /* 0x00007100ff0577ac */ /* 0x000ea20008000800 */
[----:B------:R-:W-:-:S04]  /*0bb0*/  IADD3 R5, PT, PT, R2, R5, RZ ;  /* 0x0000000502057210 */ /* 0x000fc80007ffe0ff */
[----:B--2---:R-:W-:-:S13]  /*0bc0*/  ISETP.GE.AND P0, PT, R5, UR5, PT ;  /* 0x0000000505007c0c */ /* 0x004fda000bf06270 */
[----:B------:R-:W-:Y:S05]  /*0bd0*/  @!P0 BRA `(.L_x_181) ;  /* 0xfffffff400848947 */ /* 0x000fea000383ffff */
[----:B------:R-:W-:Y:S05]  /*0be0*/  EXIT ;  /* 0x000000000000794d */ /* 0x000fea0003800000 */
        .weak           $__internal_6_$__cuda_sm3x_div_rn_noftz_f32_slowpath
        .type           $__internal_6_$__cuda_sm3x_div_rn_noftz_f32_slowpath,@function
        .size           $__internal_6_$__cuda_sm3x_div_rn_noftz_f32_slowpath,(.L_x_289 - $__internal_6_$__cuda_sm3x_div_rn_noftz_f32_slowpath)
$__internal_6_$__cuda_sm3x_div_rn_noftz_f32_slowpath:
[----:B------:R-:W-:Y:S01]  /*0bf0*/  SHF.R.U32.HI R15, RZ, 0x17, R4 ;  /* 0x00000017ff0f7819 */ /* 0x000fe20000011604 */
[----:B------:R-:W-:Y:S01]  /*0c00*/  BSSY.RECONVERGENT B2, `(.L_x_182) ;  /* 0x0000064000027945 */ /* 0x000fe20003800200 */
[--C-:B------:R-:W-:Y:S01]  /*0c10*/  SHF.R.U32.HI R17, RZ, 0x17, R9.reuse ;  /* 0x00000017ff117819 */ /* 0x100fe20000011609 */
[----:B------:R-:W-:Y:S01]  /*0c20*/  IMAD.MOV.U32 R18, RZ, RZ, R9 ;  /* 0x000000ffff127224 */ /* 0x000fe200078e0009 */
[----:B------:R-:W-:Y:S02]  /*0c30*/  LOP3.LUT R15, R15, 0xff, RZ, 0xc0, !PT ;  /* 0x000000ff0f0f7812 */ /* 0x000fe400078ec0ff */
[----:B------:R-:W-:Y:S02]  /*0c40*/  LOP3.LUT R21, R17, 0xff, RZ, 0xc0, !PT ;  /* 0x000000ff11157812 */ /* 0x000fe400078ec0ff */
[----:B------:R-:W-:Y:S01]  /*0c50*/  MOV R19, R4 ;  /* 0x0000000400137202 */ /* 0x000fe20000000f00 */
[----:B------:R-:W-:Y:S01]  /*0c60*/  VIADD R20, R15, 0xffffffff ;  /* 0xffffffff0f147836 */ /* 0x000fe20000000000 */
[----:B------:R-:W-:-:S04]  /*0c70*/  IADD3 R22, PT, PT, R21, -0x1, RZ ;  /* 0xffffffff15167810 */ /* 0x000fc80007ffe0ff */
[----:B------:R-:W-:-:S04]  /*0c80*/  ISETP.GT.U32.AND P0, PT, R20, 0xfd, PT ;  /* 0x000000fd1400780c */ /* 0x000fc80003f04070 */
[----:B------:R-:W-:-:S13]  /*0c90*/  ISETP.GT.U32.OR P0, PT, R22, 0xfd, P0 ;  /* 0x000000fd1600780c */ /* 0x000fda0000704470 */
[----:B------:R-:W-:Y:S01]  /*0ca0*/  @!P0 IMAD.MOV.U32 R17, RZ, RZ, RZ ;  /* 0x000000ffff118224 */ /* 0x000fe200078e00ff */
        /* <DEDUP_REMOVED lines=19> */
[----:B------:R-:W-:Y:S01]  /*0de0*/  @P0 MOV R17, RZ ;  /* 0x000000ff00110202 */ /* 0x000fe20000000f00 */
[----:B------:R-:W-:Y:S02]  /*0df0*/  @!P0 IMAD.MOV.U32 R17, RZ, RZ, -0x40 ;  /* 0xffffffc0ff118424 */ /* 0x000fe400078e00ff */
[----:B------:R-:W-:Y:S01]  /*0e00*/  @!P0 FFMA R18, R9, 1.84467440737095516160e+19, RZ ;  /* 0x5f80000009128823 */ /* 0x000fe200000000ff */
[----:B------:R-:W-:Y:S02]  /*0e10*/  @!P1 FFMA R19, R4, 1.84467440737095516160e+19, RZ ;  /* 0x5f80000004139823 */ /* 0x000fe400000000ff */
[----:B------:R-:W-:-:S07]  /*0e20*/  @!P1 IADD3 R17, PT, PT, R17, 0x40, RZ ;  /* 0x0000004011119810 */ /* 0x000fce0007ffe0ff */
.L_x_183:
[----:B------:R-:W-:Y:S01]  /*0e30*/  LEA R20, R15, 0xc0800000, 0x17 ;  /* 0xc08000000f147811 */ /* 0x000fe200078eb8ff */
[----:B------:R-:W-:Y:S01]  /*0e40*/  BSSY.RECONVERGENT B3, `(.L_x_188) ;  /* 0x0000036000037945 */ /* 0x000fe20003800200 */
[----:B------:R-:W-:-:S03]  /*0e50*/  IADD3 R21, PT, PT, R21, -0x7f, RZ ;  /* 0xffffff8115157810 */ /* 0x000fc60007ffe0ff */
[----:B------:R-:W-:Y:S02]  /*0e60*/  IMAD.IADD R22, R19, 0x1, -R20 ;  /* 0x0000000113167824 */ /* 0x000fe400078e0a14 */
[C---:B------:R-:W-:Y:S02]  /*0e70*/  IMAD R9, R21.reuse, -0x800000, R18 ;  /* 0xff80000015097824 */ /* 0x040fe400078e0212 */
[----:B------:R0:W1:Y:S01]  /*0e80*/  MUFU.RCP R19, R22 ;  /* 0x0000001600137308 */ /* 0x0000620000001000 */
[----:B------:R-:W-:Y:S01]  /*0e90*/  FADD.FTZ R20, -R22, -RZ ;  /* 0x800000ff16147221 */ /* 0x000fe20000010100 */
[----:B0-----:R-:W-:-:S05]  /*0ea0*/  IADD3 R22, PT, PT, R21, 0x7f, -R15 ;  /* 0x0000007f15167810 */ /* 0x001fca0007ffe80f */
[----:B------:R-:W-:Y:S02]  /*0eb0*/  IMAD.IADD R22, R22, 0x1, R17 ;  /* 0x0000000116167824 */ /* 0x000fe400078e0211 */
        /* <DEDUP_REMOVED lines=8> */
[----:B------:R-:W-:-:S04]  /*0f40*/  LOP3.LUT R15, R15, 0xff, RZ, 0xc0, !PT ;  /* 0x000000ff0f0f7812 */ /* 0x000fc800078ec0ff */
[----:B------:R-:W-:-:S05]  /*0f50*/  IADD3 R21, PT, PT, R15, R22, RZ ;  /* 0x000000160f157210 */ /* 0x000fca0007ffe0ff */
[----:B------:R-:W-:-:S05]  /*0f60*/  VIADD R15, R21, 0xffffffff ;  /* 0xffffffff150f7836 */ /* 0x000fca0000000000 */
        /* <DEDUP_REMOVED lines=15> */
[----:B------:R-:W-:Y:S01]  /*1060*/  IADD3 R20, PT, PT, R21, 0x20, RZ ;  /* 0x0000002015147810 */ /* 0x000fe20007ffe0ff */
[----:B------:R-:W-:Y:S01]  /*1070*/  IMAD.MOV R19, RZ, RZ, -R21 ;  /* 0x000000ffff137224 */ /* 0x000fe200078e0a15 */
[----:B------:R-:W-:-:S02]  /*1080*/  LOP3.LUT R17, R17, 0x800000, RZ, 0xfc, !PT ;  /* 0x0080000011117812 */ /* 0x000fc400078efcff */
[----:B------:R-:W-:Y:S02]  /*1090*/  FSETP.NEU.FTZ.AND P0, PT, R15, R18, PT ;  /* 0x000000120f00720b */ /* 0x000fe40003f1d000 */
[----:B------:R-:W-:Y:S02]  /*10a0*/  SHF.L.U32 R20, R17, R20, RZ ;  /* 0x0000001411147219 */ /* 0x000fe400000006ff */
[----:B------:R-:W-:Y:S02]  /*10b0*/  SEL R18, R19, RZ, P2 ;  /* 0x000000ff13127207 */ /* 0x000fe40001000000 */
[----:B------:R-:W-:Y:S02]  /*10c0*/  ISETP.NE.AND P1, PT, R20, RZ, P1 ;  /* 0x000000ff1400720c */ /* 0x000fe40000f25270 */
[----:B------:R-:W-:Y:S02]  /*10d0*/  SHF.R.U32.HI R18, RZ, R18, R17 ;  /* 0x00000012ff127219 */ /* 0x000fe40000011611 */
[----:B------:R-:W-:-:S02]  /*10e0*/  PLOP3.LUT P0, PT, P0, P1, PT, 0xf8, 0x8f ;  /* 0x00000000008f781c */ /* 0x000fc40000703f70 */
[----:B------:R-:W-:Y:S02]  /*10f0*/  SHF.R.U32.HI R20, RZ, 0x1, R18 ;  /* 0x00000001ff147819 */ /* 0x000fe40000011612 */
[----:B------:R-:W-:-:S04]  /*1100*/  SEL R15, RZ, 0x1, !P0 ;  /* 0x00000001ff0f7807 */ /* 0x000fc80004000000 */
[----:B------:R-:W-:-:S04]  /*1110*/  LOP3.LUT R15, R15, 0x1, R20, 0xf8, !PT ;  /* 0x000000010f0f7812 */ /* 0x000fc800078ef814 */
[----:B------:R-:W-:-:S04]  /*1120*/  LOP3.LUT R15, R15, R18, RZ, 0xc0, !PT ;  /* 0x000000120f0f7212 */ /* 0x000fc800078ec0ff */
[----:B------:R-:W-:-:S04]  /*1130*/  IADD3 R20, PT, PT, R20, R15, RZ ;  /* 0x0000000f14147210 */ /* 0x000fc80007ffe0ff */
[----:B------:R-:W-:Y:S01]  /*1140*/  LOP3.LUT R9, R20, R9, RZ, 0xfc, !PT ;  /* 0x0000000914097212 */ /* 0x000fe200078efcff */
[----:B------:R-:W-:Y:S06]  /*1150*/  BRA `(.L_x_191) ;  /* 0x0000000000107947 */ /* 0x000fec0003800000 */
.L_x_190:
[----:B------:R-:W-:-:S04]  /*1160*/  LOP3.LUT R9, R9, 0x80000000, RZ, 0xc0, !PT ;  /* 0x8000000009097812 */ /* 0x000fc800078ec0ff */
[----:B------:R-:W-:Y:S01]  /*1170*/  LOP3.LUT R9, R9, 0x7f800000, RZ, 0xfc, !PT ;  /* 0x7f80000009097812 */ /* 0x000fe200078efcff */
[----:B------:R-:W-:Y:S06]  /*1180*/  BRA `(.L_x_191) ;  /* 0x0000000000047947 */ /* 0x000fec0003800000 */
.L_x_189:
[----:B------:R-:W-:-:S07]  /*1190*/  IMAD R9, R22, 0x800000, R9 ;  /* 0x0080000016097824 */ /* 0x000fce00078e0209 */
.L_x_191:
[----:B------:R-:W-:Y:S05]  /*11a0*/  BSYNC.RECONVERGENT B3 ;  /* 0x0000000000037941 */ /* 0x000fea0003800200 */
.L_x_188:
[----:B------:R-:W-:Y:S05]  /*11b0*/  BRA `(.L_x_192) ;  /* 0x0000000000207947 */ /* 0x000fea0003800000 */
.L_x_187:
[----:B------:R-:W-:-:S04]  /*11c0*/  LOP3.LUT R9, R19, 0x80000000, R18, 0x48, !PT ;  /* 0x8000000013097812 */ /* 0x000fc800078e4812 */
[----:B------:R-:W-:Y:S01]  /*11d0*/  LOP3.LUT R9, R9, 0x7f800000, RZ, 0xfc, !PT ;  /* 0x7f80000009097812 */ /* 0x000fe200078efcff */
[----:B------:R-:W-:Y:S06]  /*11e0*/  BRA `(.L_x_192) ;  /* 0x0000000000147947 */ /* 0x000fec0003800000 */
.L_x_186:
[----:B------:R-:W-:Y:S01]  /*11f0*/  LOP3.LUT R9, R19, 0x80000000, R18, 0x48, !PT ;  /* 0x8000000013097812 */ /* 0x000fe200078e4812 */
[----:B------:R-:W-:Y:S06]  /*1200*/  BRA `(.L_x_192) ;  /* 0x00000000000c7947 */ /* 0x000fec0003800000 */
.L_x_185:
[----:B------:R-:W0:Y:S01]  /*1210*/  MUFU.RSQ R9, -QNAN ;  /* 0xffc0000000097908 */ /* 0x000e220000001400 */
[----:B------:R-:W-:Y:S05]  /*1220*/  BRA `(.L_x_192) ;  /* 0x0000000000047947 */ /* 0x000fea0003800000 */
.L_x_184:
[----:B------:R-:W-:-:S07]  /*1230*/  FADD.FTZ R9, R9, R4 ;  /* 0x0000000409097221 */ /* 0x000fce0000010000 */
.L_x_192:
[----:B------:R-:W-:Y:S05]  /*1240*/  BSYNC.RECONVERGENT B2 ;  /* 0x0000000000027941 */ /* 0x000fea0003800200 */
.L_x_182:
[----:B------:R-:W-:-:S04]  /*1250*/  HFMA2 R15, -RZ, RZ, 0, 0 ;  /* 0x00000000ff0f7431 */ /* 0x000fc800000001ff */
[----:B0-----:R-:W-:Y:S05]  /*1260*/  RET.REL.NODEC R14 `(_Z27LayerNormRowReduceTempToOutIf6MeanOpIffEEvPKT_iiPS2_T0_) ;  /* 0xffffffec0e647950 */ /* 0x001fea0003c3ffff */
.L_x_193:
        /* <DEDUP_REMOVED lines=9> */
.L_x_289:


//--------------------- .text._Z26LayerNormRowReduceInToTempIff6MeanOpIffEEvPKT_iiPT0_T1_ --------------------------
	.section	.text._Z26LayerNormRowReduceInToTempIff6MeanOpIffEEvPKT_iiPT0_T1_,"ax",@progbits
	.align	128
        .global         _Z26LayerNormRowReduceInToTempIff6MeanOpIffEEvPKT_iiPT0_T1_
        .type           _Z26LayerNormRowReduceInToTempIff6MeanOpIffEEvPKT_iiPT0_T1_,@function
        .size           _Z26LayerNormRowReduceInToTempIff6MeanOpIffEEvPKT_iiPT0_T1_,(.L_x_306 - _Z26LayerNormRowReduceInToTempIff6MeanOpIffEEvPKT_iiPT0_T1_)
        .other          _Z26LayerNormRowReduceInToTempIff6MeanOpIffEEvPKT_iiPT0_T1_,@"STO_CUDA_ENTRY STV_DEFAULT"
_Z26LayerNormRowReduceInToTempIff6MeanOpIffEEvPKT_iiPT0_T1_:
.text._Z26LayerNormRowReduceInToTempIff6MeanOpIffEEvPKT_iiPT0_T1_:
[----:B------:R-:W-:Y:S08]  /*0000*/  LDC R1, c[0x0][0x37c] ;  /* 0x0000df00ff017b82 */ /* 0x000ff00000000800 */
[----:B------:R-:W0:Y:S08]  /*0010*/  S2UR UR6, SR_CTAID.Y ;  /* 0x00000000000679c3 */ /* 0x000e300000002600 */
[----:B------:R-:W0:Y:S02]  /*0020*/  LDC R0, c[0x0][0x388] ;  /* 0x0000e200ff007b82 */ /* 0x000e240000000800 */
[----:B0-----:R-:W-:-:S13]  /*0030*/  ISETP.LE.AND P0, PT, R0, UR6, PT ;  /* 0x0000000600007c0c */ /* 0x001fda000bf03270 */
[----:B------:R-:W-:Y:S05]  /*0040*/  @P0 EXIT ;  /* 0x000000000000094d */ /* 0x000fea0003800000 */
[----:B------:R-:W0:Y:S01]  /*0050*/  S2R R0, SR_TID.X ;  /* 0x0000000000007919 */ /* 0x000e220000002100 */
[----:B------:R-:W1:Y:S01]  /*0060*/  LDCU UR7, c[0x0][0x360] ;  /* 0x00006c00ff0777ac */ /* 0x000e620008000800 */
[----:B------:R-:W1:Y:S01]  /*0070*/  LDC R2, c[0x0][0x370] ;  /* 0x0000dc00ff027b82 */ /* 0x000e620000000800 */
[----:B------:R-:W2:Y:S01]  /*0080*/  S2R R3, SR_CTAID.X ;  /* 0x0000000000037919 */ /* 0x000ea20000002500 */
[----:B------:R-:W-:Y:S01]  /*0090*/  UMOV UR4, 0x400 ;  /* 0x0000040000047882 */ /* 0x000fe20000000000 */
[----:B------:R-:W3:Y:S01]  /*00a0*/  LDCU.64 UR10, c[0x0][0x358] ;  /* 0x00006b00ff0a77ac */ /* 0x000ee20008000a00 */
[----:B------:R-:W4:Y:S04]  /*00b0*/  S2R R14, SR_LANEID ;  /* 0x00000000000e7919 */ /* 0x000f280000000000 */
[----:B------:R-:W5:Y:S01]  /*00c0*/  S2UR UR5, SR_CgaCtaId ;  /* 0x00000000000579c3 */ /* 0x000f620000008800 */
[----:B------:R-:W0:Y:S01]  /*00d0*/  LDCU UR8, c[0x0][0x374] ;  /* 0x00006e80ff0877ac */ /* 0x000e220008000800 */
[----:B-1----:R-:W-:Y:S01]  /*00e0*/  IMAD R5, R2, UR7, RZ ;  /* 0x0000000702057c24 */ /* 0x002fe2000f8e02ff */
[--C-:B0-----:R-:W-:Y:S01]  /*00f0*/  SHF.R.U32.HI R6, RZ, 0x3, R0.reuse ;  /* 0x00000003ff067819 */ /* 0x101fe20000011600 */
[----:B-----5:R-:W-:Y:S01]  /*0100*/  ULEA UR5, UR5, UR4, 0x18 ;  /* 0x0000000405057291 */ /* 0x020fe2000f8ec0ff */
[----:B--2---:R-:W-:-:S02]  /*0110*/  IMAD R4, R3, UR7, R0 ;  /* 0x0000000703047c24 */ /* 0x004fc4000f8e0200 */
[----:B------:R-:W-:Y:S01]  /*0120*/  LOP3.LUT R6, R6, 0x7c, RZ, 0xc0, !PT ;  /* 0x0000007c06067812 */ /* 0x000fe200078ec0ff */
[----:B---34-:R-:W-:-:S08]  /*0130*/  UMOV UR4, UR6 ;  /* 0x0000000600047c82 */ /* 0x018fd00008000000 */
.L_x_199:
[----:B0-----:R-:W0:Y:S01]  /*0140*/  LDCU UR6, c[0x0][0x38c] ;  /* 0x00007180ff0677ac */ /* 0x001e220008000800 */
[----:B------:R-:W-:Y:S01]  /*0150*/  BSSY.RECONVERGENT B0, `(.L_x_194) ;  /* 0x000000f000007945 */ /* 0x000fe20003800200 */
[----:B-1----:R-:W-:Y:S01]  /*0160*/  HFMA2 R7, -RZ, RZ, 0, 0 ;  /* 0x00000000ff077431 */ /* 0x002fe200000001ff */
[----:B0-----:R-:W-:-:S13]  /*0170*/  ISETP.GE.AND P0, PT, R4, UR6, PT ;  /* 0x0000000604007c0c */ /* 0x001fda000bf06270 */
[----:B------:R-:W-:Y:S05]  /*0180*/  @P0 BRA `(.L_x_195) ;  /* 0x00000000002c0947 */ /* 0x000fea0003800000 */
[----:B------:R-:W0:Y:S01]  /*0190*/  LDC R13, c[0x0][0x398] ;  /* 0x0000e600ff0d7b82 */ /* 0x000e220000000800 */
[----:B------:R-:W-:Y:S02]  /*01a0*/  MOV R7, RZ ;  /* 0x000000ff00077202 */ /* 0x000fe40000000f00 */
[----:B------:R-:W-:-:S05]  /*01b0*/  MOV R12, R4 ;  /* 0x00000004000c7202 */ /* 0x000fca0000000f00 */
[----:B------:R-:W1:Y:S02]  /*01c0*/  LDC.64 R10, c[0x0][0x380] ;  /* 0x0000e000ff0a7b82 */ /* 0x000e640000000a00 */
.L_x_196:
[----:B0-----:R-:W-:-:S04]  /*01d0*/  IMAD R9, R13, UR4, R12 ;  /* 0x000000040d097c24 */ /* 0x001fc8000f8e020c */
[----:B-1----:R-:W-:-:S06]  /*01e0*/  IMAD.WIDE R8, R9, 0x4, R10 ;  /* 0x0000000409087825 */ /* 0x002fcc00078e020a */
[----:B------:R-:W2:Y:S01]  /*01f0*/  LDG.E.CONSTANT R8, desc[UR10][R8.64] ;  /* 0x0000000a08087981 */ /* 0x000ea2000c1e9900 */
[----:B------:R-:W-:-:S04]  /*0200*/  IADD3 R12, PT, PT, R5, R12, RZ ;  /* 0x0000000c050c7210 */ /* 0x000fc80007ffe0ff */
[----:B------:R-:W-:Y:S01]  /*0210*/  ISETP.GE.AND P0, PT, R12, UR6, PT ;  /* 0x000000060c007c0c */ /* 0x000fe2000bf06270 */
[----:B--2---:R-:W-:-:S12]  /*0220*/  FADD R7, R8, R7 ;  /* 0x0000000708077221 */ /* 0x004fd80000000000 */
[----:B------:R-:W-:Y:S05]  /*0230*/  @!P0 BRA `(.L_x_196) ;  /* 0xfffffffc00e48947 */ /* 0x000fea000383ffff */
.L_x_195:
[----:B------:R-:W-:Y:S05]  /*0240*/  BSYNC.RECONVERGENT B0 ;  /* 0x0000000000007941 */ /* 0x000fea0003800200 */
.L_x_194:
        /* <DEDUP_REMOVED lines=28> */
.L_x_198:
[----:B------:R-:W-:Y:S05]  /*0410*/  BSYNC.RECONVERGENT B0 ;  /* 0x0000000000007941 */ /* 0x000fea0003800200 */
.L_x_197:
[----:B------:R-:W2:Y:S01]  /*0420*/  LDCU UR6, c[0x0][0x388] ;  /* 0x00007100ff0677ac */ /* 0x000ea20008000800 */
[----:B------:R-:W-:-:S04]  /*0430*/  UIADD3 UR4, UPT, UPT, UR8, UR4, URZ ;  /* 0x0000000408047290 */ /* 0x000fc8000fffe0ff */
[----:B--2---:R-:W-:-:S09]  /*0440*/  UISETP.GE.AND UP0, UPT, UR4, UR6, UPT ;  /* 0x000000060400728c */ /* 0x004fd2000bf06270 */
[----:B------:R-:W-:Y:S05]  /*0450*/  BRA.U !UP0, `(.L_x_199) ;  /* 0xfffffffd08387547 */ /* 0x000fea000b83ffff */
[----:B------:R-:W-:Y:S05]  /*0460*/  EXIT ;  /* 0x000000000000794d */ /* 0x000fea0003800000 */
.L_x_200:
        /* <DEDUP_REMOVED lines=9> */
.L_x_306:


//--------------------- .text._Z25LayerNormRowReduceInToOutIff6MeanOpIffE6IvarOpIffEEvPKT_iiPT0_S8_T1_T2_ --------------------------
	.section	.text._Z25LayerNormRowReduceInToOutIff6MeanOpIffE6IvarOpIffEEvPKT_iiPT0_S8_T1_T2_,"ax",@progbits
	.align	128
        .global         _Z25LayerNormRowReduceInToOutIff6MeanOpIffE6IvarOpIffEEvPKT_iiPT0_S8_T1_T2_
        .type           _Z25LayerNormRowReduceInToOutIff6MeanOpIffE6IvarOpIffEEvPKT_iiPT0_S8_T1_T2_,@function
        .size           _Z25LayerNormRowReduceInToOutIff6MeanOpIffE6IvarOpIffEEvPKT_iiPT0_S8_T1_T2_,(.L_x_290 - _Z25LayerNormRowReduceInToOutIff6MeanOpIffE6IvarOpIffEEvPKT_iiPT0_S8_T1_T2_)
        .other          _Z25LayerNormRowReduceInToOutIff6MeanOpIffE6IvarOpIffEEvPKT_iiPT0_S8_T1_T2_,@"STO_CUDA_ENTRY STV_DEFAULT"
_Z25LayerNormRowReduceInToOutIff6MeanOpIffE6IvarOpIffEEvPKT_iiPT0_S8_T1_T2_:
.text._Z25LayerNormRowReduceInToOutIff6MeanOpIffE6IvarOpIffEEvPKT_iiPT0_S8_T1_T2_:
        /* <DEDUP_REMOVED lines=10> */
[----:B------:R-:W4:Y:S01]  /*00a0*/  LDCU UR7, c[0x0][0x3a0] ;  /* 0x00007400ff0777ac */ /* 0x000f220008000800 */
[----:B------:R-:W-:-:S04]  /*00b0*/  UMOV UR4, 0x400 ;  /* 0x0000040000047882 */ /* 0x000fc80000000000 */
[----:B------:R-:W3:Y:S01]  /*00c0*/  LDC R3, c[0x0][0x370] ;  /* 0x0000dc00ff037b82 */ /* 0x000ee20000000800 */
[----:B----4-:R-:W-:Y:S01]  /*00d0*/  I2FP.F32.S32 R6, UR7 ;  /* 0x0000000700067c45 */ /* 0x010fe20008201400 */
[----:B--2---:R-:W-:Y:S01]  /*00e0*/  ULEA UR4, UR5, UR4, 0x18 ;  /* 0x0000000405047291 */ /* 0x004fe2000f8ec0ff */
[----:B0-----:R-:W-:Y:S02]  /*00f0*/  LOP3.LUT R4, RZ, R0, RZ, 0x33, !PT ;  /* 0x00000000ff047212 */ /* 0x001fe400078e33ff */
[----:B------:R-:W-:Y:S02]  /*0100*/  SHF.R.U32.HI R7, RZ, 0x3, R0 ;  /* 0x00000003ff077819 */ /* 0x000fe40000011600 */
[----:B-1----:R-:W-:Y:S01]  /*0110*/  IADD3 R4, PT, PT, R4, UR8, RZ ;  /* 0x0000000804047c10 */ /* 0x002fe2000fffe0ff */
[----:B------:R-:W0:Y:S01]  /*0120*/  LDCU.64 UR8, c[0x0][0x358] ;  /* 0x00006b00ff0877ac */ /* 0x000e220008000a00 */
[----:B------:R-:W-:Y:S02]  /*0130*/  LOP3.LUT R7, R7, 0x7c, RZ, 0xc0, !PT ;  /* 0x0000007c07077812 */ /* 0x000fe400078ec0ff */
[----:B------:R-:W-:-:S04]  /*0140*/  LEA.HI R11, R4, 0x1, RZ, 0x19 ;  /* 0x00000001040b7811 */ /* 0x000fc800078fc8ff */
[C---:B------:R-:W-:Y:S02]  /*0150*/  LOP3.LUT R8, R11.reuse, 0xf, RZ, 0xc0, !PT ;  /* 0x0000000f0b087812 */ /* 0x040fe400078ec0ff */
[C---:B------:R-:W-:Y:S02]  /*0160*/  LOP3.LUT R9, R11.reuse, 0x7, RZ, 0xc0, !PT ;  /* 0x000000070b097812 */ /* 0x040fe400078ec0ff */
[C---:B------:R-:W-:Y:S02]  /*0170*/  LOP3.LUT R10, R11.reuse, 0x3fffff0, RZ, 0xc0, !PT ;  /* 0x03fffff00b0a7812 */ /* 0x040fe400078ec0ff */
[----:B------:R-:W-:Y:S02]  /*0180*/  LOP3.LUT R11, R11, 0x3, RZ, 0xc0, !PT ;  /* 0x000000030b0b7812 */ /* 0x000fe400078ec0ff */
[----:B------:R-:W-:Y:S02]  /*0190*/  IADD3 R12, PT, PT, R8, -0x1, RZ ;  /* 0xffffffff080c7810 */ /* 0x000fe40007ffe0ff */
[----:B------:R-:W-:-:S07]  /*01a0*/  IADD3 R13, PT, PT, R9, -0x1, RZ ;  /* 0xffffffff090d7810 */ /* 0x000fce0007ffe0ff */
.L_x_227:
[----:B-1----:R-:W1:Y:S01]  /*01b0*/  LDCU UR5, c[0x0][0x38c] ;  /* 0x00007180ff0577ac */ /* 0x002e620008000800 */
[----:B------:R-:W-:Y:S01]  /*01c0*/  BSSY.RECONVERGENT B0, `(.L_x_201) ;  /* 0x0000075000007945 */ /* 0x000fe20003800200 */
[----:B------:R-:W-:Y:S01]  /*01d0*/  HFMA2 R16, -RZ, RZ, 0, 0 ;  /* 0x00000000ff107431 */ /* 0x000fe200000001ff */
[----:B-1----:R-:W-:-:S13]  /*01e0*/  ISETP.GE.AND P0, PT, R0, UR5, PT ;  /* 0x0000000500007c0c */ /* 0x002fda000bf06270 */
[----:B0-----:R-:W-:Y:S05]  /*01f0*/  @P0 BRA `(.L_x_202) ;  /* 0x0000000400c40947 */ /* 0x001fea0003800000 */
[----:B------:R-:W-:Y:S01]  /*0200*/  ISETP.GE.U32.AND P0, PT, R4, 0x780, PT ;  /* 0x000007800400780c */ /* 0x000fe20003f06070 */
[----:B------:R-:W-:Y:S01]  /*0210*/  BSSY.RECONVERGENT B1, `(.L_x_203) ;  /* 0x0000033000017945 */ /* 0x000fe20003800200 */
[----:B------:R-:W-:Y:S02]  /*0220*/  ISETP.NE.AND P1, PT, R8, RZ, PT ;  /* 0x000000ff0800720c */ /* 0x000fe40003f25270 */
[----:B------:R-:W-:Y:S02]  /*0230*/  MOV R16, RZ ;  /* 0x000000ff00107202 */ /* 0x000fe40000000f00 */
[----:B------:R-:W-:-:S07]  /*0240*/  MOV R18, R0 ;  /* 0x0000000000127202 */ /* 0x000fce0000000f00 */
[----:B------:R-:W-:Y:S05]  /*0250*/  @!P0 BRA `(.L_x_204) ;  /* 0x0000000000b88947 */ /* 0x000fea0003800000 */
[----:B------:R-:W1:Y:S01]  /*0260*/  LDCU UR5, c[0x0][0x3a0] ;  /* 0x00007400ff0577ac */ /* 0x000e620008000800 */
[----:B------:R-:W-:Y:S02]  /*0270*/  LEA.HI R10, R4, 0x1, RZ, 0x19 ;  /* 0x00000001040a7811 */ /* 0x000fe400078fc8ff */
[----:B------:R-:W-:Y:S02]  /*0280*/  MOV R16, RZ ;  /* 0x000000ff00107202 */ /* 0x000fe40000000f00 */
[----:B------:R-:W-:Y:S02]  /*0290*/  LOP3.LUT R10, R10, 0x3fffff0, RZ, 0xc0, !PT ;  /* 0x03fffff00a0a7812 */ /* 0x000fe400078ec0ff */
[----:B------:R-:W-:Y:S02]  /*02a0*/  MOV R18, R0 ;  /* 0x0000000000127202 */ /* 0x000fe40000000f00 */
[----:B------:R-:W-:Y:S01]  /*02b0*/  IADD3 R19, PT, PT, -R10, RZ, RZ ;  /* 0x000000ff0a137210 */ /* 0x000fe20007ffe1ff */
[----:B-1----:R-:W-:-:S07]  /*02c0*/  IMAD R17, R5, UR5, R0 ;  /* 0x0000000505117c24 */ /* 0x002fce000f8e0200 */
.L_x_205:
[----:B------:R-:W1:Y:S02]  /*02d0*/  LDC.64 R14, c[0x0][0x380] ;  /* 0x0000e000ff0e7b82 */ /* 0x000e640000000a00 */
[----:B-1----:R-:W-:-:S05]  /*02e0*/  IMAD.WIDE R14, R17, 0x4, R14 ;  /* 0x00000004110e7825 */ /* 0x002fca00078e020e */
[----:B0-----:R-:W2:Y:S04]  /*02f0*/  LDG.E.CONSTANT R21, desc[UR8][R14.64] ;  /* 0x000000080e157981 */ /* 0x001ea8000c1e9900 */
[----:B------:R-:W4:Y:S04]  /*0300*/  LDG.E.CONSTANT R27, desc[UR8][R14.64+0x200] ;  /* 0x000200080e1b7981 */ /* 0x000f28000c1e9900 */
[----:B------:R-:W5:Y:S04]  /*0310*/  LDG.E.CONSTANT R22, desc[UR8][R14.64+0x400] ;  /* 0x000400080e167981 */ /* 0x000f68000c1e9900 */
[----:B------:R-:W3:Y:S04]  /*0320*/  LDG.E.CONSTANT R23, desc[UR8][R14.64+0x600] ;  /* 0x000600080e177981 */ /* 0x000ee8000c1e9900 */
[----:B------:R-:W3:Y:S04]  /*0330*/  LDG.E.CONSTANT R25, desc[UR8][R14.64+0x800] ;  /* 0x000800080e197981 */ /* 0x000ee8000c1e9900 */
[----:B------:R-:W3:Y:S04]  /*0340*/  LDG.E.CONSTANT R24, desc[UR8][R14.64+0xa00] ;  /* 0x000a00080e187981 */ /* 0x000ee8000c1e9900 */
[----:B------:R-:W3:Y:S01]  /*0350*/  LDG.E.CONSTANT R20, desc[UR8][R14.64+0xc00] ;  /* 0x000c00080e147981 */ /* 0x000ee2000c1e9900 */
[----:B--2---:R-:W-:-:S03]  /*0360*/  FADD R16, R21, R16 ;  /* 0x0000001015107221 */ /* 0x004fc60000000000 */
[----:B------:R-:W2:Y:S01]  /*0370*/  LDG.E.CONSTANT R21, desc[UR8][R14.64+0xe00] ;  /* 0x000e00080e157981 */ /* 0x000ea2000c1e9900 */
[----:B----4-:R-:W-:-:S03]  /*0380*/  FADD R27, R16, R27 ;  /* 0x0000001b101b7221 */ /* 0x010fc60000000000 */
[----:B------:R-:W4:Y:S01]  /*0390*/  LDG.E.CONSTANT R16, desc[UR8][R14.64+0x1000] ;  /* 0x001000080e107981 */ /* 0x000f22000c1e9900 */
[----:B-----5:R-:W-:-:S03]  /*03a0*/  FADD R26, R27, R22 ;  /* 0x000000161b1a7221 */ /* 0x020fc60000000000 */
[----:B------:R-:W5:Y:S01]  /*03b0*/  LDG.E.CONSTANT R22, desc[UR8][R14.64+0x1200] ;  /* 0x001200080e167981 */ /* 0x000f62000c1e9900 */
[----:B---3--:R-:W-:-:S03]  /*03c0*/  FADD R26, R26, R23 ;  /* 0x000000171a1a7221 */ /* 0x008fc60000000000 */
[----:B------:R-:W3:Y:S01]  /*03d0*/  LDG.E.CONSTANT R23, desc[UR8][R14.64+0x1400] ;  /* 0x001400080e177981 */ /* 0x000ee2000c1e9900 */
[----:B------:R-:W-:-:S03]  /*03e0*/  FADD R27, R26, R25 ;  /* 0x000000191a1b7221 */ /* 0x000fc60000000000 */
[----:B------:R-:W3:Y:S01]  /*03f0*/  LDG.E.CONSTANT R25, desc[UR8][R14.64+0x1600] ;  /* 0x001600080e197981 */ /* 0x000ee2000c1e9900 */
[----:B------:R-:W-:-:S03]  /*0400*/  FADD R27, R27, R24 ;  /* 0x000000181b1b7221 */ /* 0x000fc60000000000 */
[----:B------:R-:W3:Y:S01]  /*0410*/  LDG.E.CONSTANT R24, desc[UR8][R14.64+0x1800] ;  /* 0x001800080e187981 */ /* 0x000ee2000c1e9900 */
[----:B------:R-:W-:-:S03]  /*0420*/  FADD R26, R27, R20 ;  /* 0x000000141b1a7221 */ /* 0x000fc60000000000 */
[----:B------:R-:W3:Y:S01]  /*0430*/  LDG.E.CONSTANT R20, desc[UR8][R14.64+0x1a00] ;  /* 0x001a00080e147981 */ /* 0x000ee2000c1e9900 */
[----:B--2---:R-:W-:-:S03]  /*0440*/  FADD R27, R26, R21 ;  /* 0x000000151a1b7221 */ /* 0x004fc60000000000 */
[----:B------:R-:W2:Y:S04]  /*0450*/  LDG.E.CONSTANT R21, desc[UR8][R14.64+0x1c00] ;  /* 0x001c00080e157981 */ /* 0x000ea8000c1e9900 */
[----:B------:R-:W2:Y:S01]  /*0460*/  LDG.E.CONSTANT R26, desc[UR8][R14.64+0x1e00] ;  /* 0x001e00080e1a7981 */ /* 0x000ea2000c1e9900 */
[----:B----4-:R-:W-:Y:S01]  /*0470*/  FADD R27, R27, R16 ;  /* 0x000000101b1b7221 */ /* 0x010fe20000000000 */
[----:B------:R-:W-:Y:S02]  /*0480*/  IADD3 R19, PT, PT, R19, 0x10, RZ ;  /* 0x0000001013137810 */ /* 0x000fe40007ffe0ff */
[----:B------:R-:W-:Y:S01]  /*0490*/  IADD3 R18, PT, PT, R18, 0x800, RZ ;  /* 0x0000080012127810 */ /* 0x000fe20007ffe0ff */
[----:B-----5:R-:W-:Y:S01]  /*04a0*/  FADD R22, R27, R22 ;  /* 0x000000161b167221 */ /* 0x020fe20000000000 */
[----:B------:R-:W-:-:S02]  /*04b0*/  ISETP.NE.AND P0, PT, R19, RZ, PT ;  /* 0x000000ff1300720c */ /* 0x000fc40003f05270 */
[----:B------:R-:W-:Y:S01]  /*04c0*/  IADD3 R17, PT, PT, R17, 0x800, RZ ;  /* 0x0000080011117810 */ /* 0x000fe20007ffe0ff */
[----:B---3--:R-:W-:-:S04]  /*04d0*/  FADD R22, R22, R23 ;  /* 0x0000001716167221 */ /* 0x008fc80000000000 */
[----:B------:R-:W-:-:S04]  /*04e0*/  FADD R25, R22, R25 ;  /* 0x0000001916197221 */ /* 0x000fc80000000000 */
[----:B------:R-:W-:-:S04]  /*04f0*/  FADD R25, R25, R24 ;  /* 0x0000001819197221 */ /* 0x000fc80000000000 */
[----:B------:R-:W-:-:S04]  /*0500*/  FADD R20, R25, R20 ;  /* 0x0000001419147221 */ /* 0x000fc80000000000 */
[----:B--2---:R-:W-:-:S04]  /*0510*/  FADD R21, R20, R21 ;  /* 0x0000001514157221 */ /* 0x004fc80000000000 */
[----:B------:R-:W-:Y:S01]  /*0520*/  FADD R16, R21, R26 ;  /* 0x0000001a15107221 */ /* 0x000fe20000000000 */
[----:B------:R-:W-:Y:S06]  /*0530*/  @P0 BRA `(.L_x_205) ;  /* 0xfffffffc00640947 */ /* 0x000fec000383ffff */
.L_x_204:
[----:B0-----:R-:W-:Y:S05]  /*0540*/  BSYNC.RECONVERGENT B1 ;  /* 0x0000000000017941 */ /* 0x001fea0003800200 */
.L_x_203:
[----:B------:R-:W-:Y:S05]  /*0550*/  @!P1 BRA `(.L_x_202) ;  /* 0x0000000000ec9947 */ /* 0x000fea0003800000 */
[----:B------:R-:W-:Y:S01]  /*0560*/  ISETP.GE.U32.AND P0, PT, R12, 0x7, PT ;  /* 0x000000070c00780c */ /* 0x000fe20003f06070 */
[----:B------:R-:W-:Y:S01]  /*0570*/  BSSY.RECONVERGENT B1, `(.L_x_206) ;  /* 0x0000018000017945 */ /* 0x000fe20003800200 */
[----:B------:R-:W-:-:S11]  /*0580*/  ISETP.NE.AND P1, PT, R9, RZ, PT ;  /* 0x000000ff0900720c */ /* 0x000fd60003f25270 */
[----:B------:R-:W-:Y:S05]  /*0590*/  @!P0 BRA `(.L_x_207) ;  /* 0x0000000000548947 */ /* 0x000fea0003800000 */
[----:B------:R-:W0:Y:S01]  /*05a0*/  LDC.64 R14, c[0x0][0x380] ;  /* 0x0000e000ff0e7b82 */ /* 0x000e220000000a00 */
[----:B------:R-:W1:Y:S02]  /*05b0*/  LDCU UR5, c[0x0][0x3a0] ;  /* 0x00007400ff0577ac */ /* 0x000e640008000800 */
[----:B-1----:R-:W-:-:S04]  /*05c0*/  IMAD R17, R5, UR5, R18 ;  /* 0x0000000505117c24 */ /* 0x002fc8000f8e0212 */
        /* <DEDUP_REMOVED lines=18> */
.L_x_207:
[----:B------:R-:W-:Y:S05]  /*06f0*/  BSYNC.RECONVERGENT B1 ;  /* 0x0000000000017941 */ /* 0x000fea0003800200 */
.L_x_206:
        /* <DEDUP_REMOVED lines=18> */
.L_x_209:
[----:B------:R-:W-:Y:S05]  /*0820*/  BSYNC.RECONVERGENT B1 ;  /* 0x0000000000017941 */ /* 0x000fea0003800200 */
.L_x_208:
[----:B------:R-:W-:Y:S05]  /*0830*/  @!P1 BRA `(.L_x_202) ;  /* 0x0000000000349947 */ /* 0x000fea0003800000 */
[----:B------:R-:W0:Y:S01]  /*0840*/  LDC.64 R14, c[0x0][0x380] ;  /* 0x0000e000ff0e7b82 */ /* 0x000e220000000a00 */
[----:B------:R-:W1:Y:S02]  /*0850*/  LDCU UR5, c[0x0][0x3a0] ;  /* 0x00007400ff0577ac */ /* 0x000e640008000800 */
[----:B-1----:R-:W-:-:S04]  /*0860*/  IMAD R17, R5, UR5, R18 ;  /* 0x0000000505117c24 */ /* 0x002fc8000f8e0212 */
        /* <DEDUP_REMOVED lines=10> */
.L_x_202:
[----:B0-----:R-:W-:Y:S05]  /*0910*/  BSYNC.RECONVERGENT B0 ;  /* 0x0000000000007941 */ /* 0x001fea0003800200 */
.L_x_201:
        /* <DEDUP_REMOVED lines=20> */
[----:B--2---:R-:W-:-:S04]  /*0a60*/  FFMA R16, -R6, R21, 1 ;  /* 0x3f80000006107423 */ /* 0x004fc80000000115 */
[----:B------:R-:W-:Y:S01]  /*0a70*/  FFMA R21, R21, R16, R21 ;  /* 0x0000001015157223 */ /* 0x000fe20000000015 */
[----:B-1----:R-:W-:-:S09]  /*0a80*/  ULEA UR5, UR6, UR5, 0x18 ;  /* 0x0000000506057291 */ /* 0x002fd2000f8ec0ff */
[----:B------:R-:W1:Y:S04]  /*0a90*/  LDS.64 R14, [UR5+0x8] ;  /* 0x00000805ff0e7984 */ /* 0x000e680008000a00 */
[----:B------:R-:W2:Y:S01]  /*0aa0*/  LDS R17, [UR5+0x10] ;  /* 0x00001005ff117984 */ /* 0x000ea20008000800 */
[----:B-1----:R-:W-:-:S04]  /*0ab0*/  FADD R14, R19, R14 ;  /* 0x0000000e130e7221 */ /* 0x002fc80000000000 */
[----:B------:R-:W-:-:S04]  /*0ac0*/  FADD R14, R14, R15 ;  /* 0x0000000f0e0e7221 */ /* 0x000fc80000000000 */
[----:B--2---:R-:W-:-:S04]  /*0ad0*/  FADD R14, R14, R17 ;  /* 0x000000110e0e7221 */ /* 0x004fc80000000000 */
[----:B------:R-:W1:Y:S01]  /*0ae0*/  FCHK P0, R14, R6 ;  /* 0x000000060e007302 */ /* 0x000e620000000000 */
[----:B------:R-:W-:-:S04]  /*0af0*/  FFMA R16, R14, R21, RZ ;  /* 0x000000150e107223 */ /* 0x000fc800000000ff */
[----:B------:R-:W-:-:S04]  /*0b00*/  FFMA R15, -R6, R16, R14 ;  /* 0x00000010060f7223 */ /* 0x000fc8000000010e */
[----:B------:R-:W-:Y:S01]  /*0b10*/  FFMA R21, R21, R15, R16 ;  /* 0x0000000f15157223 */ /* 0x000fe20000000010 */
[----:B-1----:R-:W-:Y:S06]  /*0b20*/  @!P0 BRA `(.L_x_213) ;  /* 0x0000000000108947 */ /* 0x002fec0003800000 */
[----:B------:R-:W-:Y:S02]  /*0b30*/  MOV R15, R6 ;  /* 0x00000006000f7202 */ /* 0x000fe40000000f00 */
[----:B------:R-:W-:-:S07]  /*0b40*/  MOV R16, 0xb60 ;  /* 0x00000b6000107802 */ /* 0x000fce0000000f00 */
[----:B0-----:R-:W-:Y:S05]  /*0b50*/  CALL.REL.NOINC `($__internal_7_$__cuda_sm3x_div_rn_noftz_f32_slowpath) ;  /* 0x0000000c00587944 */ /* 0x001fea0003c00000 */
[----:B------:R-:W-:-:S07]  /*0b60*/  MOV R21, R14 ;  /* 0x0000000e00157202 */ /* 0x000fce0000000f00 */
.L_x_213:
[----:B------:R-:W-:Y:S05]  /*0b70*/  BSYNC.RECONVERGENT B1 ;  /* 0x0000000000017941 */ /* 0x000fea0003800200 */
.L_x_212:
[----:B------:R-:W1:Y:S01]  /*0b80*/  S2UR UR6, SR_CgaCtaId ;  /* 0x00000000000679c3 */ /* 0x000e620000008800 */
[----:B------:R-:W-:-:S07]  /*0b90*/  UMOV UR5, 0x400 ;  /* 0x0000040000057882 */ /* 0x000fce0000000000 */
[----:B------:R-:W2:Y:S01]  /*0ba0*/  LDC.64 R14, c[0x0][0x390] ;  /* 0x0000e400ff0e7b82 */ /* 0x000ea20000000a00 */
[----:B-1----:R-:W-:Y:S01]  /*0bb0*/  ULEA UR5, UR6, UR5, 0x18 ;  /* 0x0000000506057291 */ /* 0x002fe2000f8ec0ff */
[----:B--2---:R-:W-:-:S08]  /*0bc0*/  IMAD.WIDE R14, R5, 0x4, R14 ;  /* 0x00000004050e7825 */ /* 0x004fd000078e020e */
[----:B------:R1:W-:Y:S04]  /*0bd0*/  STS [UR5], R21 ;  /* 0x00000015ff007988 */ /* 0x0003e80008000805 */
[----:B------:R1:W-:Y:S02]  /*0be0*/  STG.E desc[UR8][R14.64], R21 ;  /* 0x000000150e007986 */ /* 0x0003e4000c101908 */
.L_x_211:
[----:B------:R-:W-:Y:S05]  /*0bf0*/  BSYNC.RECONVERGENT B0 ;  /* 0x0000000000007941 */ /* 0x000fea0003800200 */
.L_x_210:
[----:B------:R-:W2:Y:S01]  /*0c00*/  LDCU UR10, c[0x0][0x38c] ;  /* 0x00007180ff0a77ac */ /* 0x000ea20008000800 */
[----:B------:R-:W3:Y:S01]  /*0c10*/  S2UR UR6, SR_CgaCtaId ;  /* 0x00000000000679c3 */ /* 0x000ee20000008800 */
[----:B------:R-:W-:Y:S01]  /*0c20*/  BSSY.RECONVERGENT B0, `(.L_x_214) ;  /* 0x0000095000007945 */ /* 0x000fe20003800200 */
[----:B------:R-:W-:Y:S01]  /*0c30*/  HFMA2 R17, -RZ, RZ, 0, 0 ;  /* 0x00000000ff117431 */ /* 0x000fe200000001ff */
[----:B------:R-:W-:Y:S01]  /*0c40*/  UMOV UR5, 0x400 ;  /* 0x0000040000057882 */ /* 0x000fe20000000000 */
[----:B------:R-:W4:Y:S04]  /*0c50*/  LDCU UR7, c[0x0][0x3b0] ;  /* 0x00007600ff0777ac */ /* 0x000f280008000800 */
[----:B------:R-:W-:Y:S01]  /*0c60*/  BAR.SYNC.DEFER_BLOCKING 0x0 ;  /* 0x0000000000007b1d */ /* 0x000fe20000010000 */
[----:B--2---:R-:W-:Y:S01]  /*0c70*/  ISETP.GE.AND P0, PT, R0, UR10, PT ;  /* 0x0000000a00007c0c */ /* 0x004fe2000bf06270 */
[----:B---3--:R-:W-:-:S12]  /*0c80*/  ULEA UR5, UR6, UR5, 0x18 ;  /* 0x0000000506057291 */ /* 0x008fd8000f8ec0ff */
[----:B----4-:R-:W-:Y:S05]  /*0c90*/  @P0 BRA `(.L_x_215) ;  /* 0x0000000800340947 */ /* 0x010fea0003800000 */
[----:B------:R-:W2:Y:S01]  /*0ca0*/  LDS R16, [UR5] ;  /* 0x00000005ff107984 */ /* 0x000ea20008000800 */
[----:B------:R-:W-:Y:S01]  /*0cb0*/  ISETP.GE.U32.AND P0, PT, R4, 0x780, PT ;  /* 0x000007800400780c */ /* 0x000fe20003f06070 */
[----:B------:R-:W-:Y:S01]  /*0cc0*/  BSSY.RECONVERGENT B1, `(.L_x_216) ;  /* 0x000003f000017945 */ /* 0x000fe20003800200 */
[----:B------:R-:W-:Y:S02]  /*0cd0*/  ISETP.NE.AND P1, PT, R8, RZ, PT ;  /* 0x000000ff0800720c */ /* 0x000fe40003f25270 */
[----:B------:R-:W-:Y:S02]  /*0ce0*/  MOV R17, RZ ;  /* 0x000000ff00117202 */ /* 0x000fe40000000f00 */
[----:B------:R-:W-:-:S07]  /*0cf0*/  MOV R18, R0 ;  /* 0x0000000000127202 */ /* 0x000fce0000000f00 */
[----:B------:R-:W-:Y:S05]  /*0d00*/  @!P0 BRA `(.L_x_217) ;  /* 0x0000000000e88947 */ /* 0x000fea0003800000 */
[----:B------:R-:W-:Y:S01]  /*0d10*/  HFMA2 R17, -RZ, RZ, 0, 0 ;  /* 0x00000000ff117431 */ /* 0x000fe200000001ff */
[----:B0-----:R-:W-:Y:S02]  /*0d20*/  MOV R19, RZ ;  /* 0x000000ff00137202 */ /* 0x001fe40000000f00 */
[----:B------:R-:W-:-:S07]  /*0d30*/  MOV R18, R0 ;  /* 0x0000000000127202 */ /* 0x000fce0000000f00 */
.L_x_218:
[----:B-1----:R-:W0:Y:S01]  /*0d40*/  LDC.64 R14, c[0x0][0x380] ;  /* 0x0000e000ff0e7b82 */ /* 0x002e220000000a00 */
        /* <DEDUP_REMOVED lines=8> */
[----:B------:R-:W5:Y:S01]  /*0dd0*/  LDG.E.CONSTANT R21, desc[UR8][R14.64+0xc00] ;  /* 0x000c00080e157981 */ /* 0x000f62000c1e9900 */
[----:B--2---:R-:W-:-:S03]  /*0de0*/  FADD R22, -R16, R25 ;  /* 0x0000001910167221 */ /* 0x004fc60000000100 */
[----:B------:R-:W2:Y:S01]  /*0df0*/  LDG.E.CONSTANT R25, desc[UR8][R14.64+0xe00] ;  /* 0x000e00080e197981 */ /* 0x000ea2000c1e9900 */
[----:B------:R-:W-:Y:S01]  /*0e00*/  FFMA R17, R22, R22, R17 ;  /* 0x0000001616117223 */ /* 0x000fe20000000011 */
[C---:B---3--:R-:W-:Y:S01]  /*0e10*/  FADD R24, -R16.reuse, R24 ;  /* 0x0000001810187221 */ /* 0x048fe20000000100 */
[----:B----4-:R-:W-:-:S03]  /*0e20*/  FADD R20, -R16, R20 ;  /* 0x0000001410147221 */ /* 0x010fc60000000100 */
[----:B------:R-:W-:Y:S01]  /*0e30*/  FFMA R17, R24, R24, R17 ;  /* 0x0000001818117223 */ /* 0x000fe20000000011 */
[----:B-----5:R-:W-:-:S03]  /*0e40*/  FADD R29, -R16, R29 ;  /* 0x0000001d101d7221 */ /* 0x020fc60000000100 */
[----:B------:R-:W-:Y:S02]  /*0e50*/  FFMA R20, R20, R20, R17 ;  /* 0x0000001414147223 */ /* 0x000fe40000000011 */
[----:B------:R-:W3:Y:S02]  /*0e60*/  LDG.E.CONSTANT R17, desc[UR8][R14.64+0x1000] ;  /* 0x001000080e117981 */ /* 0x000ee4000c1e9900 */
[----:B------:R-:W-:Y:S01]  /*0e70*/  FFMA R20, R29, R29, R20 ;  /* 0x0000001d1d147223 */ /* 0x000fe20000000014 */
[C---:B------:R-:W-:Y:S02]  /*0e80*/  FADD R29, -R16.reuse, R27 ;  /* 0x0000001b101d7221 */ /* 0x040fe40000000100 */
[----:B------:R-:W4:Y:S02]  /*0e90*/  LDG.E.CONSTANT R27, desc[UR8][R14.64+0x1200] ;  /* 0x001200080e1b7981 */ /* 0x000f24000c1e9900 */
[----:B------:R-:W-:Y:S01]  /*0ea0*/  FFMA R20, R29, R29, R20 ;  /* 0x0000001d1d147223 */ /* 0x000fe20000000014 */
[----:B------:R-:W-:-:S02]  /*0eb0*/  FADD R29, -R16, R23 ;  /* 0x00000017101d7221 */ /* 0x000fc40000000100 */
[----:B------:R-:W5:Y:S02]  /*0ec0*/  LDG.E.CONSTANT R23, desc[UR8][R14.64+0x1400] ;  /* 0x001400080e177981 */ /* 0x000f64000c1e9900 */
[----:B------:R-:W-:Y:S01]  /*0ed0*/  FFMA R20, R29, R29, R20 ;  /* 0x0000001d1d147223 */ /* 0x000fe20000000014 */
[C---:B------:R-:W-:Y:S02]  /*0ee0*/  FADD R29, -R16.reuse, R21 ;  /* 0x00000015101d7221 */ /* 0x040fe40000000100 */
[----:B------:R-:W5:Y:S02]  /*0ef0*/  LDG.E.CONSTANT R21, desc[UR8][R14.64+0x1600] ;  /* 0x001600080e157981 */ /* 0x000f64000c1e9900 */
[----:B------:R-:W-:Y:S02]  /*0f00*/  FFMA R20, R29, R29, R20 ;  /* 0x0000001d1d147223 */ /* 0x000fe40000000014 */
[----:B------:R-:W5:Y:S01]  /*0f10*/  LDG.E.CONSTANT R29, desc[UR8][R14.64+0x1800] ;  /* 0x001800080e1d7981 */ /* 0x000f62000c1e9900 */
[----:B--2---:R-:W-:-:S03]  /*0f20*/  FADD R22, -R16, R25 ;  /* 0x0000001910167221 */ /* 0x004fc60000000100 */
[----:B------:R-:W2:Y:S01]  /*0f30*/  LDG.E.CONSTANT R25, desc[UR8][R14.64+0x1a00] ;  /* 0x001a00080e197981 */ /* 0x000ea2000c1e9900 */
[----:B------:R-:W-:-:S03]  /*0f40*/  FFMA R24, R22, R22, R20 ;  /* 0x0000001616187223 */ /* 0x000fc60000000014 */
[----:B------:R-:W2:Y:S04]  /*0f50*/  LDG.E.CONSTANT R20, desc[UR8][R14.64+0x1c00] ;  /* 0x001c00080e147981 */ /* 0x000ea8000c1e9900 */
[----:B------:R0:W2:Y:S01]  /*0f60*/  LDG.E.CONSTANT R22, desc[UR8][R14.64+0x1e00] ;  /* 0x001e00080e167981 */ /* 0x0000a2000c1e9900 */
[----:B---3--:R-:W-:-:S04]  /*0f70*/  FADD R17, -R16, R17 ;  /* 0x0000001110117221 */ /* 0x008fc80000000100 */
[----:B------:R-:W-:Y:S01]  /*0f80*/  FFMA R24, R17, R17, R24 ;  /* 0x0000001111187223 */ /* 0x000fe20000000018 */
[----:B----4-:R-:W-:-:S04]  /*0f90*/  FADD R27, -R16, R27 ;  /* 0x0000001b101b7221 */ /* 0x010fc80000000100 */
[----:B------:R-:W-:Y:S01]  /*0fa0*/  FFMA R24, R27, R27, R24 ;  /* 0x0000001b1b187223 */ /* 0x000fe20000000018 */
[----:B-----5:R-:W-:Y:S01]  /*0fb0*/  FADD R23, -R16, R23 ;  /* 0x0000001710177221 */ /* 0x020fe20000000100 */
[----:B------:R-:W-:-:S03]  /*0fc0*/  IADD3 R19, PT, PT, R19, 0x10, RZ ;  /* 0x0000001013137810 */ /* 0x000fc60007ffe0ff */
[----:B------:R-:W-:Y:S01]  /*0fd0*/  FFMA R24, R23, R23, R24 ;  /* 0x0000001717187223 */ /* 0x000fe20000000018 */
[----:B------:R-:W-:Y:S01]  /*0fe0*/  FADD R21, -R16, R21 ;  /* 0x0000001510157221 */ /* 0x000fe20000000100 */
[----:B------:R-:W-:-:S03]  /*0ff0*/  ISETP.NE.AND P0, PT, R19, R10, PT ;  /* 0x0000000a1300720c */ /* 0x000fc60003f05270 */
[----:B------:R-:W-:Y:S01]  /*1000*/  FFMA R24, R21, R21, R24 ;  /* 0x0000001515187223 */ /* 0x000fe20000000018 */
[----:B------:R-:W-:-:S04]  /*1010*/  FADD R29, -R16, R29 ;  /* 0x0000001d101d7221 */ /* 0x000fc80000000100 */
[----:B------:R-:W-:Y:S01]  /*1020*/  FFMA R24, R29, R29, R24 ;  /* 0x0000001d1d187223 */ /* 0x000fe20000000018 */
[----:B------:R-:W-:Y:S01]  /*1030*/  IADD3 R18, PT, PT, R18, 0x800, RZ ;  /* 0x0000080012127810 */ /* 0x000fe20007ffe0ff */
[----:B--2---:R-:W-:-:S04]  /*1040*/  FADD R25, -R16, R25 ;  /* 0x0000001910197221 */ /* 0x004fc80000000100 */
[----:B------:R-:W-:Y:S01]  /*1050*/  FFMA R24, R25, R25, R24 ;  /* 0x0000001919187223 */ /* 0x000fe20000000018 */
[C---:B0-----:R-:W-:Y:S01]  /*1060*/  FADD R15, -R16.reuse, R20 ;  /* 0x00000014100f7221 */ /* 0x041fe20000000100 */
[----:B------:R-:W-:-:S03]  /*1070*/  FADD R17, -R16, R22 ;  /* 0x0000001610117221 */ /* 0x000fc60000000100 */
[----:B------:R-:W-:-:S04]  /*1080*/  FFMA R24, R15, R15, R24 ;  /* 0x0000000f0f187223 */ /* 0x000fc80000000018 */
[----:B------:R-:W-:Y:S01]  /*1090*/  FFMA R17, R17, R17, R24 ;  /* 0x0000001111117223 */ /* 0x000fe20000000018 */
[----:B------:R-:W-:Y:S06]  /*10a0*/  @P0 BRA `(.L_x_218) ;  /* 0xfffffffc00240947 */ /* 0x000fec000383ffff */
.L_x_217:
[----:B------:R-:W-:Y:S05]  /*10b0*/  BSYNC.RECONVERGENT B1 ;  /* 0x0000000000017941 */ /* 0x000fea0003800200 */
.L_x_216:
[----:B------:R-:W-:Y:S05]  /*10c0*/  @!P1 BRA `(.L_x_215) ;  /* 0x0000000400289947 */ /* 0x000fea0003800000 */
[----:B------:R-:W-:Y:S01]  /*10d0*/  ISETP.GE.U32.AND P0, PT, R12, 0x7, PT ;  /* 0x000000070c00780c */ /* 0x000fe20003f06070 */
[----:B------:R-:W-:Y:S01]  /*10e0*/  BSSY.RECONVERGENT B1, `(.L_x_219) ;  /* 0x0000020000017945 */ /* 0x000fe20003800200 */
[----:B------:R-:W-:-:S11]  /*10f0*/  ISETP.NE.AND P1, PT, R9, RZ, PT ;  /* 0x000000ff0900720c */ /* 0x000fd60003f25270 */
[----:B------:R-:W-:Y:S05]  /*1100*/  @!P0 BRA `(.L_x_220) ;  /* 0x0000000000748947 */ /* 0x000fea0003800000 */
[----:B-1----:R-:W1:Y:S01]  /*1110*/  LDC.64 R14, c[0x0][0x380] ;  /* 0x0000e000ff0e7b82 */ /* 0x002e620000000a00 */
[----:B------:R-:W0:Y:S02]  /*1120*/  LDCU UR6, c[0x0][0x3b0] ;  /* 0x00007600ff0677ac */ /* 0x000e240008000800 */
[----:B0-----:R-:W-:-:S04]  /*1130*/  IMAD R19, R5, UR6, R18 ;  /* 0x0000000605137c24 */ /* 0x001fc8000f8e0212 */
[----:B-1----:R-:W-:-:S05]  /*1140*/  IMAD.WIDE R14, R19, 0x4, R14 ;  /* 0x00000004130e7825 */ /* 0x002fca00078e020e */
[----:B------:R-:W2:Y:S04]  /*1150*/  LDG.E.CONSTANT R20, desc[UR8][R14.64] ;  /* 0x000000080e147981 */ /* 0x000ea8000c1e9900 */
[----:B------:R-:W3:Y:S04]  /*1160*/  LDG.E.CONSTANT R22, desc[UR8][R14.64+0x200] ;  /* 0x000200080e167981 */ /* 0x000ee8000c1e9900 */
[----:B------:R-:W4:Y:S04]  /*1170*/  LDG.E.CONSTANT R27, desc[UR8][R14.64+0x400] ;  /* 0x000400080e1b7981 */ /* 0x000f28000c1e9900 */
[----:B------:R-:W5:Y:S04]  /*1180*/  LDG.E.CONSTANT R25, desc[UR8][R14.64+0x600] ;  /* 0x000600080e197981 */ /* 0x000f68000c1e9900 */
[----:B------:R-:W5:Y:S04]  /*1190*/  LDG.E.CONSTANT R23, desc[UR8][R14.64+0x800] ;  /* 0x000800080e177981 */ /* 0x000f68000c1e9900 */
[----:B------:R-:W5:Y:S04]  /*11a0*/  LDG.E.CONSTANT R19, desc[UR8][R14.64+0xa00] ;  /* 0x000a00080e137981 */ /* 0x000f68000c1e9900 */
[----:B------:R-:W5:Y:S04]  /*11b0*/  LDG.E.CONSTANT R21, desc[UR8][R14.64+0xc00] ;  /* 0x000c00080e157981 */ /* 0x000f68000c1e9900 */
[----:B------:R0:W5:Y:S01]  /*11c0*/  LDG.E.CONSTANT R29, desc[UR8][R14.64+0xe00] ;  /* 0x000e00080e1d7981 */ /* 0x000162000c1e9900 */
[----:B------:R-:W-:Y:S01]  /*11d0*/  IADD3 R18, PT, PT, R18, 0x400, RZ ;  /* 0x0000040012127810 */ /* 0x000fe20007ffe0ff */
[----:B--2---:R-:W-:-:S04]  /*11e0*/  FADD R20, -R16, R20 ;  /* 0x0000001410147221 */ /* 0x004fc80000000100 */
[----:B------:R-:W-:Y:S01]  /*11f0*/  FFMA R17, R20, R20, R17 ;  /* 0x0000001414117223 */ /* 0x000fe20000000011 */
[C---:B---3--:R-:W-:Y:S01]  /*1200*/  FADD R22, -R16.reuse, R22 ;  /* 0x0000001610167221 */ /* 0x048fe20000000100 */
[----:B----4-:R-:W-:-:S03]  /*1210*/  FADD R20, -R16, R27 ;  /* 0x0000001b10147221 */ /* 0x010fc60000000100 */
[----:B------:R-:W-:-:S04]  /*1220*/  FFMA R17, R22, R22, R17 ;  /* 0x0000001616117223 */ /* 0x000fc80000000011 */
[----:B------:R-:W-:Y:S01]  /*1230*/  FFMA R17, R20, R20, R17 ;  /* 0x0000001414117223 */ /* 0x000fe20000000011 */
[----:B-----5:R-:W-:-:S04]  /*1240*/  FADD R20, -R16, R25 ;  /* 0x0000001910147221 */ /* 0x020fc80000000100 */
[----:B------:R-:W-:Y:S01]  /*1250*/  FFMA R17, R20, R20, R17 ;  /* 0x0000001414117223 */ /* 0x000fe20000000011 */
[C---:B------:R-:W-:Y:S01]  /*1260*/  FADD R20, -R16.reuse, R23 ;  /* 0x0000001710147221 */ /* 0x040fe20000000100 */
[----:B0-----:R-:W-:-:S03]  /*1270*/  FADD R14, -R16, R19 ;  /* 0x00000013100e7221 */ /* 0x001fc60000000100 */
[----:B------:R-:W-:Y:S01]  /*1280*/  FFMA R17, R20, R20, R17 ;  /* 0x0000001414117223 */ /* 0x000fe20000000011 */
[----:B------:R-:W-:-:S03]  /*1290*/  FADD R20, -R16, R21 ;  /* 0x0000001510147221 */ /* 0x000fc60000000100 */
[----:B------:R-:W-:Y:S01]  /*12a0*/  FFMA R17, R14, R14, R17 ;  /* 0x0000000e0e117223 */ /* 0x000fe20000000011 */
[----:B------:R-:W-:-:S03]  /*12b0*/  FADD R14, -R16, R29 ;  /* 0x0000001d100e7221 */ /* 0x000fc60000000100 */
[----:B------:R-:W-:-:S04]  /*12c0*/  FFMA R17, R20, R20, R17 ;  /* 0x0000001414117223 */ /* 0x000fc80000000011 */
[----:B------:R-:W-:-:S07]  /*12d0*/  FFMA R17, R14, R14, R17 ;  /* 0x0000000e0e117223 */ /* 0x000fce0000000011 */
.L_x_220:
[----:B------:R-:W-:Y:S05]  /*12e0*/  BSYNC.RECONVERGENT B1 ;  /* 0x0000000000017941 */ /* 0x000fea0003800200 */
.L_x_219:
        /* <DEDUP_REMOVED lines=12> */
[----:B------:R-:W5:Y:S01]  /*13b0*/  LDG.E.CONSTANT R25, desc[UR8][R14.64+0x600] ;  /* 0x000600080e197981 */ /* 0x000f62000c1e9900 */
[----:B------:R-:W-:Y:S01]  /*13c0*/  IADD3 R18, PT, PT, R18, 0x200, RZ ;  /* 0x0000020012127810 */ /* 0x000fe20007ffe0ff */
[----:B--2---:R-:W-:-:S04]  /*13d0*/  FADD R20, -R16, R19 ;  /* 0x0000001310147221 */ /* 0x004fc80000000100 */
[----:B------:R-:W-:Y:S01]  /*13e0*/  FFMA R17, R20, R20, R17 ;  /* 0x0000001414117223 */ /* 0x000fe20000000011 */
[C---:B---3--:R-:W-:Y:S01]  /*13f0*/  FADD R20, -R16.reuse, R21 ;  /* 0x0000001510147221 */ /* 0x048fe20000000100 */
[----:B----4-:R-:W-:-:S03]  /*1400*/  FADD R22, -R16, R23 ;  /* 0x0000001710167221 */ /* 0x010fc60000000100 */
[----:B------:R-:W-:Y:S01]  /*1410*/  FFMA R17, R20, R20, R17 ;  /* 0x0000001414117223 */ /* 0x000fe20000000011 */
[----:B-----5:R-:W-:-:S03]  /*1420*/  FADD R20, -R16, R25 ;  /* 0x0000001910147221 */ /* 0x020fc60000000100 */
[----:B------:R-:W-:-:S04]  /*1430*/  FFMA R17, R22, R22, R17 ;  /* 0x0000001616117223 */ /* 0x000fc80000000011 */
[----:B------:R-:W-:-:S07]  /*1440*/  FFMA R17, R20, R20, R17 ;  /* 0x0000001414117223 */ /* 0x000fce0000000011 */
.L_x_222:
[----:B------:R-:W-:Y:S05]  /*1450*/  BSYNC.RECONVERGENT B1 ;  /* 0x0000000000017941 */ /* 0x000fea0003800200 */
.L_x_221:
[----:B------:R-:W-:Y:S05]  /*1460*/  @!P1 BRA `(.L_x_215) ;  /* 0x0000000000409947 */ /* 0x000fea0003800000 */
[----:B-1----:R-:W1:Y:S01]  /*1470*/  LDC.64 R14, c[0x0][0x380] ;  /* 0x0000e000ff0e7b82 */ /* 0x002e620000000a00 */
[----:B------:R-:W0:Y:S02]  /*1480*/  LDCU UR6, c[0x0][0x3b0] ;  /* 0x00007600ff0677ac */ /* 0x000e240008000800 */
[----:B0-----:R-:W-:-:S04]  /*1490*/  IMAD R19, R5, UR6, R18 ;  /* 0x0000000605137c24 */ /* 0x001fc8000f8e0212 */
[----:B-1----:R-:W-:-:S05]  /*14a0*/  IMAD.WIDE R14, R19, 0x4, R14 ;  /* 0x00000004130e7825 */ /* 0x002fca00078e020e */
[----:B------:R-:W2:Y:S01]  /*14b0*/  LDG.E.CONSTANT R19, desc[UR8][R14.64] ;  /* 0x000000080e137981 */ /* 0x000ea2000c1e9900 */
[----:B------:R-:W-:Y:S01]  /*14c0*/  ISETP.NE.AND P0, PT, R11, 0x1, PT ;  /* 0x000000010b00780c */ /* 0x000fe20003f05270 */
[----:B--2---:R-:W-:-:S04]  /*14d0*/  FADD R18, -R16, R19 ;  /* 0x0000001310127221 */ /* 0x004fc80000000100 */
[----:B------:R-:W-:-:S08]  /*14e0*/  FFMA R17, R18, R18, R17 ;  /* 0x0000001212117223 */ /* 0x000fd00000000011 */
[----:B------:R-:W-:Y:S05]  /*14f0*/  @!P0 BRA `(.L_x_215) ;  /* 0x00000000001c8947 */ /* 0x000fea0003800000 */
[----:B------:R-:W-:Y:S01]  /*1500*/  ISETP.NE.AND P0, PT, R11, 0x2, PT ;  /* 0x000000020b00780c */ /* 0x000fe20003f05270 */
[----:B------:R-:W2:-:S12]  /*1510*/  LDG.E.CONSTANT R19, desc[UR8][R14.64+0x200] ;  /* 0x000200080e137981 */ /* 0x000e98000c1e9900 */
[----:B------:R-:W3:Y:S01]  /*1520*/  @P0 LDG.E.CONSTANT R21, desc[UR8][R14.64+0x400] ;  /* 0x000400080e150981 */ /* 0x000ee2000c1e9900 */
[----:B--2---:R-:W-:-:S04]  /*1530*/  FADD R18, -R16, R19 ;  /* 0x0000001310127221 */ /* 0x004fc80000000100 */
[----:B------:R-:W-:Y:S01]  /*1540*/  FFMA R17, R18, R18, R17 ;  /* 0x0000001212117223 */ /* 0x000fe20000000011 */
[----:B---3--:R-:W-:-:S04]  /*1550*/  @P0 FADD R16, -R16, R21 ;  /* 0x0000001510100221 */ /* 0x008fc80000000100 */
[----:B------:R-:W-:-:S07]  /*1560*/  @P0 FFMA R17, R16, R16, R17 ;  /* 0x0000001010110223 */ /* 0x000fce0000000011 */
.L_x_215:
[----:B------:R-:W-:Y:S05]  /*1570*/  BSYNC.RECONVERGENT B0 ;  /* 0x0000000000007941 */ /* 0x000fea0003800200 */
.L_x_214:
[----:B-1----:R-:W1:Y:S01]  /*1580*/  SHFL.DOWN P0, R14, R17, 0x1, 0x1f ;  /* 0x08201f00110e7f89 */ /* 0x002e620000000000 */
[----:B------:R-:W-:Y:S01]  /*1590*/  ISETP.NE.AND P1, PT, R2, RZ, PT ;  /* 0x000000ff0200720c */ /* 0x000fe20003f25270 */
[----:B------:R-:W-:Y:S01]  /*15a0*/  BSSY.RECONVERGENT B0, `(.L_x_223) ;  /* 0x000002c000007945 */ /* 0x000fe20003800200 */
[----:B-1----:R-:W-:-:S05]  /*15b0*/  @P0 FADD R14, R14, R17 ;  /* 0x000000110e0e0221 */ /* 0x002fca0000000000 */
[----:B------:R-:W1:Y:S02]  /*15c0*/  SHFL.DOWN P0, R15, R14, 0x2, 0x1f ;  /* 0x08401f000e0f7f89 */ /* 0x000e640000000000 */
[----:B-1----:R-:W-:-:S05]  /*15d0*/  @P0 FADD R15, R14, R15 ;  /* 0x0000000f0e0f0221 */ /* 0x002fca0000000000 */
[----:B--2---:R-:W1:Y:S02]  /*15e0*/  SHFL.DOWN P0, R16, R15, 0x4, 0x1f ;  /* 0x08801f000f107f89 */ /* 0x004e640000000000 */
[----:B-1----:R-:W-:-:S05]  /*15f0*/  @P0 FADD R16, R15, R16 ;  /* 0x000000100f100221 */ /* 0x002fca0000000000 */
[----:B0-----:R-:W0:Y:S02]  /*1600*/  SHFL.DOWN P0, R19, R16, 0x8, 0x1f ;  /* 0x09001f0010137f89 */ /* 0x001e240000000000 */
[----:B0-----:R-:W-:-:S05]  /*1610*/  @P0 FADD R19, R16, R19 ;  /* 0x0000001310130221 */ /* 0x001fca0000000000 */
[----:B------:R-:W0:Y:S02]  /*1620*/  SHFL.DOWN P0, R18, R19, 0x10, 0x1f ;  /* 0x0a001f0013127f89 */ /* 0x000e240000000000 */
[----:B0-----:R-:W-:Y:S01]  /*1630*/  @P0 FADD R18, R19, R18 ;  /* 0x0000001213120221 */ /* 0x001fe20000000000 */
[----:B------:R-:W-:-:S04]  /*1640*/  ISETP.NE.AND P0, PT, R0, RZ, PT ;  /* 0x000000ff0000720c */ /* 0x000fc80003f05270 */
[----:B------:R0:W-:Y:S01]  /*1650*/  @!P1 STS [R7+UR4+0x4], R18 ;  /* 0x0000041207009988 */ /* 0x0001e20008000804 */
[----:B------:R-:W-:Y:S08]  /*1660*/  BAR.SYNC.DEFER_BLOCKING 0x0 ;  /* 0x0000000000007b1d */ /* 0x000ff00000010000 */
[----:B------:R-:W-:Y:S05]  /*1670*/  @P0 BRA `(.L_x_224) ;  /* 0x0000000000780947 */ /* 0x000fea0003800000 */
[----:B------:R-:W1:Y:S01]  /*1680*/  LDS.64 R14, [UR5+0x8] ;  /* 0x00000805ff0e7984 */ /* 0x000e620008000a00 */
[----:B------:R-:W2:Y:S01]  /*1690*/  LDCU UR6, c[0x0][0x3b0] ;  /* 0x00007600ff0677ac */ /* 0x000ea20008000800 */
[----:B------:R-:W-:Y:S02]  /*16a0*/  BSSY.RECONVERGENT B1, `(.L_x_225) ;  /* 0x0000012000017945 */ /* 0x000fe40003800200 */
[----:B------:R-:W3:Y:S01]  /*16b0*/  LDS R17, [UR5+0x10] ;  /* 0x00001005ff117984 */ /* 0x000ee20008000800 */
[----:B--2---:R-:W-:-:S04]  /*16c0*/  I2FP.F32.S32 R19, UR6 ;  /* 0x0000000600137c45 */ /* 0x004fc80008201400 */
[----:B------:R-:W2:Y:S01]  /*16d0*/  MUFU.RCP R16, R19 ;  /* 0x0000001300107308 */ /* 0x000ea20000001000 */
        /* <DEDUP_REMOVED lines=14> */
.L_x_226:
[----:B------:R-:W-:Y:S05]  /*17c0*/  BSYNC.RECONVERGENT B1 ;  /* 0x0000000000017941 */ /* 0x000fea0003800200 */
.L_x_225:
        /* <DEDUP_REMOVED lines=9> */
.L_x_224:
[----:B------:R-:W-:Y:S05]  /*1860*/  BSYNC.RECONVERGENT B0 ;  /* 0x0000000000007941 */ /* 0x000fea0003800200 */
.L_x_223:
[----:B------:R-:W2:Y:S01]  /*1870*/  LDCU UR5, c[0x0][0x388] ;  /* 0x00007100ff0577ac */ /* 0x000ea20008000800 */
[----:B------:R-:W-:-:S04]  /*1880*/  IADD3 R5, PT, PT, R3, R5, RZ ;  /* 0x0000000503057210 */ /* 0x000fc80007ffe0ff */
[----:B--2---:R-:W-:-:S13]  /*1890*/  ISETP.GE.AND P0, PT, R5, UR5, PT ;  /* 0x0000000505007c0c */ /* 0x004fda000bf06270 */
[----:B------:R-:W-:Y:S05]  /*18a0*/  @!P0 BRA `(.L_x_227) ;  /* 0xffffffe800408947 */ /* 0x000fea000383ffff */
[----:B------:R-:W-:Y:S05]  /*18b0*/  EXIT ;  /* 0x000000000000794d */ /* 0x000fea0003800000 */
        .weak           $__internal_7_$__cuda_sm3x_div_rn_noftz_f32_slowpath
        .type           $__internal_7_$__cuda_sm3x_div_rn_noftz_f32_slowpath,@function
        .size           $__internal_7_$__cuda_sm3x_div_rn_noftz_f32_slowpath,(.L_x_290 - $__internal_7_$__cuda_sm3x_div_rn_noftz_f32_slowpath)
$__internal_7_$__cuda_sm3x_div_rn_noftz_f32_slowpath:
[----:B------:R-:W-:Y:S01]  /*18c0*/  SHF.R.U32.HI R17, RZ, 0x17, R15 ;  /* 0x00000017ff117819 */ /* 0x000fe2000001160f */
[----:B------:R-:W-:Y:S01]  /*18d0*/  BSSY.RECONVERGENT B2, `(.L_x_228) ;  /* 0x0000062000027945 */ /* 0x000fe20003800200 */
[----:B------:R-:W-:Y:S02]  /*18e0*/  SHF.R.U32.HI R18, RZ, 0x17, R14 ;  /* 0x00000017ff127819 */ /* 0x000fe4000001160e */
[----:B------:R-:W-:Y:S02]  /*18f0*/  LOP3.LUT R17, R17, 0xff, RZ, 0xc0, !PT ;  /* 0x000000ff11117812 */ /* 0x000fe400078ec0ff */
[----:B------:R-:W-:Y:S02]  /*1900*/  LOP3.LUT R21, R18, 0xff, RZ, 0xc0, !PT ;  /* 0x000000ff12157812 */ /* 0x000fe400078ec0ff */
[----:B------:R-:W-:Y:S02]  /*1910*/  IADD3 R20, PT, PT, R17, -0x1, RZ ;  /* 0xffffffff11147810 */ /* 0x000fe40007ffe0ff */
[----:B------:R-:W-:-:S02]  /*1920*/  IADD3 R19, PT, PT, R21, -0x1, RZ ;  /* 0xffffffff15137810 */ /* 0x000fc40007ffe0ff */
        /* <DEDUP_REMOVED lines=23> */
[----:B------:R-:W-:Y:S01]  /*1aa0*/  @!P0 FFMA R14, R14, 1.84467440737095516160e+19, RZ ;  /* 0x5f8000000e0e8823 */ /* 0x000fe200000000ff */
[----:B------:R-:W-:Y:S01]  /*1ab0*/  @!P0 MOV R18, 0xffffffc0 ;  /* 0xffffffc000128802 */ /* 0x000fe20000000f00 */
[----:B------:R-:W-:-:S03]  /*1ac0*/  @!P1 FFMA R15, R15, 1.84467440737095516160e+19, RZ ;  /* 0x5f8000000f0f9823 */ /* 0x000fc600000000ff */
[----:B------:R-:W-:-:S07]  /*1ad0*/  @!P1 IADD3 R18, PT, PT, R18, 0x40, RZ ;  /* 0x0000004012129810 */ /* 0x000fce0007ffe0ff */
.L_x_229:
[----:B------:R-:W-:Y:S01]  /*1ae0*/  LEA R20, R17, 0xc0800000, 0x17 ;  /* 0xc080000011147811 */ /* 0x000fe200078eb8ff */
[----:B------:R-:W-:Y:S01]  /*1af0*/  BSSY.RECONVERGENT B3, `(.L_x_234) ;  /* 0x0000036000037945 */ /* 0x000fe20003800200 */
[----:B------:R-:W-:Y:S02]  /*1b00*/  IADD3 R21, PT, PT, R21, -0x7f, RZ ;  /* 0xffffff8115157810 */ /* 0x000fe40007ffe0ff */
[----:B------:R-:W-:-:S03]  /*1b10*/  IADD3 R22, PT, PT, -R20, R15, RZ ;  /* 0x0000000f14167210 */ /* 0x000fc60007ffe1ff */
[C---:B------:R-:W-:Y:S01]  /*1b20*/  IMAD R14, R21.reuse, -0x800000, R14 ;  /* 0xff800000150e7824 */ /* 0x040fe200078e020e */
[----:B------:R-:W0:Y:S01]  /*1b30*/  MUFU.RCP R15, R22 ;  /* 0x00000016000f7308 */ /* 0x000e220000001000 */
[----:B------:R-:W-:Y:S01]  /*1b40*/  FADD.FTZ R19, -R22, -RZ ;  /* 0x800000ff16137221 */ /* 0x000fe20000010100 */
[----:B------:R-:W-:-:S04]  /*1b50*/  IADD3 R21, PT, PT, R21, 0x7f, -R17 ;  /* 0x0000007f15157810 */ /* 0x000fc80007ffe811 */
[----:B------:R-:W-:Y:S01]  /*1b60*/  IADD3 R21, PT, PT, R21, R18, RZ ;  /* 0x0000001215157210 */ /* 0x000fe20007ffe0ff */
[----:B0-----:R-:W-:-:S04]  /*1b70*/  FFMA R20, R15, R19, 1 ;  /* 0x3f8000000f147423 */ /* 0x001fc80000000013 */
        /* <DEDUP_REMOVED lines=8> */
[----:B------:R-:W-:-:S04]  /*1c00*/  IADD3 R22, PT, PT, R17, R21, RZ ;  /* 0x0000001511167210 */ /* 0x000fc80007ffe0ff */
        /* <DEDUP_REMOVED lines=10> */
[-CC-:B------:R-:W-:Y:S01]  /*1cb0*/  FFMA.RZ R17, R15, R19.reuse, R20.reuse ;  /* 0x000000130f117223 */ /* 0x180fe2000000c014 */
[C---:B------:R-:W-:Y:S02]  /*1cc0*/  ISETP.NE.AND P2, PT, R22.reuse, RZ, PT ;  /* 0x000000ff1600720c */ /* 0x040fe40003f45270 */
[C---:B------:R-:W-:Y:S02]  /*1cd0*/  ISETP.NE.AND P1, PT, R22.reuse, RZ, PT ;  /* 0x000000ff1600720c */ /* 0x040fe40003f25270 */
[----:B------:R-:W-:Y:S01]  /*1ce0*/  LOP3.LUT R18, R17, 0x7fffff, RZ, 0xc0, !PT ;  /* 0x007fffff11127812 */ /* 0x000fe200078ec0ff */
[CCC-:B------:R-:W-:Y:S01]  /*1cf0*/  FFMA.RP R17, R15.reuse, R19.reuse, R20.reuse ;  /* 0x000000130f117223 */ /* 0x1c0fe20000008014 */
[----:B------:R-:W-:Y:S01]  /*1d00*/  FFMA.RM R20, R15, R19, R20 ;  /* 0x000000130f147223 */ /* 0x000fe20000004014 */
[----:B------:R-:W-:Y:S02]  /*1d10*/  IADD3 R15, PT, PT, R22, 0x20, RZ ;  /* 0x00000020160f7810 */ /* 0x000fe40007ffe0ff */
[----:B------:R-:W-:-:S02]  /*1d20*/  LOP3.LUT R18, R18, 0x800000, RZ, 0xfc, !PT ;  /* 0x0080000012127812 */ /* 0x000fc400078efcff */
[----:B------:R-:W-:Y:S02]  /*1d30*/  IADD3 R19, PT, PT, -R22, RZ, RZ ;  /* 0x000000ff16137210 */ /* 0x000fe40007ffe1ff */
[----:B------:R-:W-:Y:S02]  /*1d40*/  SHF.L.U32 R15, R18, R15, RZ ;  /* 0x0000000f120f7219 */ /* 0x000fe400000006ff */
[----:B------:R-:W-:Y:S02]  /*1d50*/  FSETP.NEU.FTZ.AND P0, PT, R17, R20, PT ;  /* 0x000000141100720b */ /* 0x000fe40003f1d000 */
[----:B------:R-:W-:Y:S02]  /*1d60*/  SEL R17, R19, RZ, P2 ;  /* 0x000000ff13117207 */ /* 0x000fe40001000000 */
[----:B------:R-:W-:Y:S02]  /*1d70*/  ISETP.NE.AND P1, PT, R15, RZ, P1 ;  /* 0x000000ff0f00720c */ /* 0x000fe40000f25270 */
[----:B------:R-:W-:-:S02]  /*1d80*/  SHF.R.U32.HI R17, RZ, R17, R18 ;  /* 0x00000011ff117219 */ /* 0x000fc40000011612 */
[----:B------:R-:W-:Y:S02]  /*1d90*/  PLOP3.LUT P0, PT, P0, P1, PT, 0xf8, 0x8f ;  /* 0x00000000008f781c */ /* 0x000fe40000703f70 */
[----:B------:R-:W-:Y:S02]  /*1da0*/  SHF.R.U32.HI R18, RZ, 0x1, R17 ;  /* 0x00000001ff127819 */ /* 0x000fe40000011611 */
[----:B------:R-:W-:-:S04]  /*1db0*/  SEL R15, RZ, 0x1, !P0 ;  /* 0x00000001ff0f7807 */ /* 0x000fc80004000000 */
[----:B------:R-:W-:-:S04]  /*1dc0*/  LOP3.LUT R20, R15, 0x1, R18, 0xf8, !PT ;  /* 0x000000010f147812 */ /* 0x000fc800078ef812 */
[----:B------:R-:W-:-:S04]  /*1dd0*/  LOP3.LUT R17, R20, R17, RZ, 0xc0, !PT ;  /* 0x0000001114117212 */ /* 0x000fc800078ec0ff */
[----:B------:R-:W-:-:S04]  /*1de0*/  IADD3 R17, PT, PT, R18, R17, RZ ;  /* 0x0000001112117210 */ /* 0x000fc80007ffe0ff */
[----:B------:R-:W-:Y:S01]  /*1df0*/  LOP3.LUT R14, R17, R14, RZ, 0xfc, !PT ;  /* 0x0000000e110e7212 */ /* 0x000fe200078efcff */
[----:B------:R-:W-:Y:S06]  /*1e00*/  BRA `(.L_x_237) ;  /* 0x0000000000107947 */ /* 0x000fec0003800000 */
.L_x_236:
[----:B------:R-:W-:-:S04]  /*1e10*/  LOP3.LUT R14, R14, 0x80000000, RZ, 0xc0, !PT ;  /* 0x800000000e0e7812 */ /* 0x000fc800078ec0ff */
[----:B------:R-:W-:Y:S01]  /*1e20*/  LOP3.LUT R14, R14, 0x7f800000, RZ, 0xfc, !PT ;  /* 0x7f8000000e0e7812 */ /* 0x000fe200078efcff */
[----:B------:R-:W-:Y:S06]  /*1e30*/  BRA `(.L_x_237) ;  /* 0x0000000000047947 */ /* 0x000fec0003800000 */
.L_x_235:
[----:B------:R-:W-:-:S07]  /*1e40*/  LEA R14, R21, R14, 0x17 ;  /* 0x0000000e150e7211 */ /* 0x000fce00078eb8ff */
.L_x_237:
[----:B------:R-:W-:Y:S05]  /*1e50*/  BSYNC.RECONVERGENT B3 ;  /* 0x0000000000037941 */ /* 0x000fea0003800200 */
.L_x_234:
[----:B------:R-:W-:Y:S05]  /*1e60*/  BRA `(.L_x_238) ;  /* 0x0000000000207947 */ /* 0x000fea0003800000 */
.L_x_233:
[----:B------:R-:W-:-:S04]  /*1e70*/  LOP3.LUT R14, R15, 0x80000000, R14, 0x48, !PT ;  /* 0x800000000f0e7812 */ /* 0x000fc800078e480e */
[----:B------:R-:W-:Y:S01]  /*1e80*/  LOP3.LUT R14, R14, 0x7f800000, RZ, 0xfc, !PT ;  /* 0x7f8000000e0e7812 */ /* 0x000fe200078efcff */
[----:B------:R-:W-:Y:S06]  /*1e90*/  BRA `(.L_x_238) ;  /* 0x0000000000147947 */ /* 0x000fec0003800000 */
.L_x_232:
[----:B------:R-:W-:Y:S01]  /*1ea0*/  LOP3.LUT R14, R15, 0x80000000, R14, 0x48, !PT ;  /* 0x800000000f0e7812 */ /* 0x000fe200078e480e */
[----:B------:R-:W-:Y:S06]  /*1eb0*/  BRA `(.L_x_238) ;  /* 0x00000000000c7947 */ /* 0x000fec0003800000 */
.L_x_231:
[----:B------:R-:W0:Y:S01]  /*1ec0*/  MUFU.RSQ R14, -QNAN ;  /* 0xffc00000000e7908 */ /* 0x000e220000001400 */
[----:B------:R-:W-:Y:S05]  /*1ed0*/  BRA `(.L_x_238) ;  /* 0x0000000000047947 */ /* 0x000fea0003800000 */
.L_x_230:
[----:B------:R-:W-:-:S07]  /*1ee0*/  FADD.FTZ R14, R14, R15 ;  /* 0x0000000f0e0e7221 */ /* 0x000fce0000010000 */
.L_x_238:
[----:B------:R-:W-:Y:S05]  /*1ef0*/  BSYNC.RECONVERGENT B2 ;  /* 0x0000000000027941 */ /* 0x000fea0003800200 */
.L_x_228:
[----:B------:R-:W-:-:S04]  /*1f00*/  HFMA2 R17, -RZ, RZ, 0, 0 ;  /* 0x00000000ff117431 */ /* 0x000fc800000001ff */
[----:B0-----:R-:W-:Y:S05]  /*1f10*/  RET.REL.NODEC R16 `(_Z25LayerNormRowReduceInToOutIff6MeanOpIffE6IvarOpIffEEvPKT_iiPT0_S8_T1_T2_) ;  /* 0xffffffe010387950 */ /* 0x001fea0003c3ffff */
.L_x_239:
        /* <DEDUP_REMOVED lines=14> */
.L_x_290:


//--------------------- .text._Z29LayerNormRowReduceInToOutWarpIff6MeanOpIffE6IvarOpIffEEvPKT_iiPT0_S8_T1_T2_ --------------------------
	.section	.text._Z29LayerNormRowReduceInToOutWarpIff6MeanOpIffE6IvarOpIffEEvPKT_iiPT0_S8_T1_T2_,"ax",@progbits
	.align	128
        .global         _Z29LayerNormRowReduceInToOutWarpIff6MeanOpIffE6IvarOpIffEEvPKT_iiPT0_S8_T1_T2_
        .type           _Z29LayerNormRowReduceInToOutWarpIff6MeanOpIffE6IvarOpIffEEvPKT_iiPT0_S8_T1_T2_,@function
        .size           _Z29LayerNormRowReduceInToOutWarpIff6MeanOpIffE6IvarOpIffEEvPKT_iiPT0_S8_T1_T2_,(.L_x_291 - _Z29LayerNormRowReduceInToOutWarpIff6MeanOpIffE6IvarOpIffEEvPKT_iiPT0_S8_T1_T2_)
        .other          _Z29LayerNormRowReduceInToOutWarpIff6MeanOpIffE6IvarOpIffEEvPKT_iiPT0_S8_T1_T2_,@"STO_CUDA_ENTRY STV_DEFAULT"
_Z29LayerNormRowReduceInToOutWarpIff6MeanOpIffE6IvarOpIffEEvPKT_iiPT0_S8_T1_T2_:
.text._Z29LayerNormRowReduceInToOutWarpIff6MeanOpIffE6IvarOpIffEEvPKT_iiPT0_S8_T1_T2_:
        /* <DEDUP_REMOVED lines=9> */
[----:B------:R-:W-:Y:S02]  /*0090*/  LOP3.LUT R0, R2, 0x1f, RZ, 0xc0, !PT ;  /* 0x0000001f02007812 */ /* 0x000fe400078ec0ff */
[----:B------:R-:W1:Y:S01]  /*00a0*/  LDC R2, c[0x0][0x370] ;  /* 0x0000dc00ff027b82 */ /* 0x000e620000000800 */
[----:B------:R-:W2:Y:S01]  /*00b0*/  LDCU UR6, c[0x0][0x3a0] ;  /* 0x00007400ff0677ac */ /* 0x000ea20008000800 */
[----:B------:R-:W-:Y:S01]  /*00c0*/  LOP3.LUT R3, RZ, R0, RZ, 0x33, !PT ;  /* 0x00000000ff037212 */ /* 0x000fe200078e33ff */
[----:B------:R-:W3:Y:S03]  /*00d0*/  LDCU UR7, c[0x0][0x3b0] ;  /* 0x00007600ff0777ac */ /* 0x000ee60008000800 */
[----:B0-----:R-:W-:Y:S01]  /*00e0*/  IADD3 R3, PT, PT, R3, UR4, RZ ;  /* 0x0000000403037c10 */ /* 0x001fe2000fffe0ff */
[----:B------:R-:W0:Y:S03]  /*00f0*/  LDCU.64 UR4, c[0x0][0x358] ;  /* 0x00006b00ff0477ac */ /* 0x000e260008000a00 */
[----:B------:R-:W-:-:S02]  /*0100*/  LEA.HI R10, R3, 0x1, RZ, 0x1b ;  /* 0x00000001030a7811 */ /* 0x000fc400078fd8ff */
[----:B--2---:R-:W-:Y:S02]  /*0110*/  I2FP.F32.S32 R4, UR6 ;  /* 0x0000000600047c45 */ /* 0x004fe40008201400 */
[C---:B------:R-:W-:Y:S02]  /*0120*/  LOP3.LUT R7, R10.reuse, 0xf, RZ, 0xc0, !PT ;  /* 0x0000000f0a077812 */ /* 0x040fe400078ec0ff */
[C---:B------:R-:W-:Y:S02]  /*0130*/  LOP3.LUT R8, R10.reuse, 0x7, RZ, 0xc0, !PT ;  /* 0x000000070a087812 */ /* 0x040fe400078ec0ff */
[C---:B------:R-:W-:Y:S02]  /*0140*/  LOP3.LUT R9, R10.reuse, 0xffffff0, RZ, 0xc0, !PT ;  /* 0x0ffffff00a097812 */ /* 0x040fe400078ec0ff */
[----:B---3--:R-:W-:Y:S02]  /*0150*/  I2FP.F32.S32 R6, UR7 ;  /* 0x0000000700067c45 */ /* 0x008fe40008201400 */
[----:B------:R-:W-:-:S02]  /*0160*/  LOP3.LUT R10, R10, 0x3, RZ, 0xc0, !PT ;  /* 0x000000030a0a7812 */ /* 0x000fc400078ec0ff */
[----:B------:R-:W-:Y:S02]  /*0170*/  IADD3 R11, PT, PT, R7, -0x1, RZ ;  /* 0xffffffff070b7810 */ /* 0x000fe40007ffe0ff */
[----:B------:R-:W-:Y:S02]  /*0180*/  IADD3 R12, PT, PT, R8, -0x1, RZ ;  /* 0xffffffff080c7810 */ /* 0x000fe40007ffe0ff */
[----:B0-----:R-:W-:-:S07]  /*0190*/  IADD3 R13, PT, PT, -R9, RZ, RZ ;  /* 0x000000ff090d7210 */ /* 0x001fce0007ffe1ff */
.L_x_264:
[----:B0-----:R-:W0:Y:S01]  /*01a0*/  LDCU UR6, c[0x0][0x38c] ;  /* 0x00007180ff0677ac */ /* 0x001e220008000800 */
[----:B------:R-:W-:Y:S01]  /*01b0*/  BSSY.RECONVERGENT B0, `(.L_x_240) ;  /* 0x0000073000007945 */ /* 0x000fe20003800200 */
[----:B------:R-:W-:Y:S01]  /*01c0*/  HFMA2 R16, -RZ, RZ, 0, 0 ;  /* 0x00000000ff107431 */ /* 0x000fe200000001ff */
[----:B0-----:R-:W-:-:S13]  /*01d0*/  ISETP.GE.AND P3, PT, R0, UR6, PT ;  /* 0x0000000600007c0c */ /* 0x001fda000bf66270 */
[----:B------:R-:W-:Y:S05]  /*01e0*/  @P3 BRA `(.L_x_241) ;  /* 0x0000000400bc3947 */ /* 0x000fea0003800000 */
[----:B------:R-:W-:Y:S01]  /*01f0*/  ISETP.GE.U32.AND P0, PT, R3, 0x1e0, PT ;  /* 0x000001e00300780c */ /* 0x000fe20003f06070 */
[----:B------:R-:W-:Y:S01]  /*0200*/  BSSY.RECONVERGENT B1, `(.L_x_242) ;  /* 0x0000031000017945 */ /* 0x000fe20003800200 */
[----:B------:R-:W-:Y:S02]  /*0210*/  ISETP.NE.AND P1, PT, R7, RZ, PT ;  /* 0x000000ff0700720c */ /* 0x000fe40003f25270 */
[----:B------:R-:W-:Y:S02]  /*0220*/  MOV R16, RZ ;  /* 0x000000ff00107202 */ /* 0x000fe40000000f00 */
[----:B------:R-:W-:-:S07]  /*0230*/  MOV R18, R0 ;  /* 0x0000000000127202 */ /* 0x000fce0000000f00 */
[----:B------:R-:W-:Y:S05]  /*0240*/  @!P0 BRA `(.L_x_243) ;  /* 0x0000000000b08947 */ /* 0x000fea0003800000 */
[----:B------:R-:W0:Y:S01]  /*0250*/  LDCU UR6, c[0x0][0x3a0] ;  /* 0x00007400ff0677ac */ /* 0x000e220008000800 */
[----:B------:R-:W-:Y:S02]  /*0260*/  MOV R16, RZ ;  /* 0x000000ff00107202 */ /* 0x000fe40000000f00 */
[----:B------:R-:W-:Y:S02]  /*0270*/  MOV R19, R13 ;  /* 0x0000000d00137202 */ /* 0x000fe40000000f00 */
[----:B------:R-:W-:Y:S01]  /*0280*/  MOV R18, R0 ;  /* 0x0000000000127202 */ /* 0x000fe20000000f00 */
[----:B0-----:R-:W-:-:S07]  /*0290*/  IMAD R17, R5, UR6, R0 ;  /* 0x0000000605117c24 */ /* 0x001fce000f8e0200 */
.L_x_244:
[----:B------:R-:W0:Y:S02]  /*02a0*/  LDC.64 R14, c[0x0][0x380] ;  /* 0x0000e000ff0e7b82 */ /* 0x000e240000000a00 */
        /* <DEDUP_REMOVED lines=17> */
[----:B------:R-:W5:Y:S01]  /*03c0*/  LDG.E.CONSTANT R25, desc[UR4][R14.64+0x580] ;  /* 0x000580040e197981 */ /* 0x000f62000c1e9900 */
[----:B------:R-:W-:-:S03]  /*03d0*/  FADD R27, R27, R24 ;  /* 0x000000181b1b7221 */ /* 0x000fc60000000000 */
[----:B------:R-:W5:Y:S01]  /*03e0*/  LDG.E.CONSTANT R24, desc[UR4][R14.64+0x600] ;  /* 0x000600040e187981 */ /* 0x000f62000c1e9900 */
[----:B------:R-:W-:-:S03]  /*03f0*/  FADD R26, R27, R20 ;  /* 0x000000141b1a7221 */ /* 0x000fc60000000000 */
[----:B------:R-:W5:Y:S01]  /*0400*/  LDG.E.CONSTANT R20, desc[UR4][R14.64+0x680] ;  /* 0x000680040e147981 */ /* 0x000f62000c1e9900 */
[----:B--2---:R-:W-:-:S03]  /*0410*/  FADD R27, R26, R21 ;  /* 0x000000151a1b7221 */ /* 0x004fc60000000000 */
[----:B------:R-:W2:Y:S04]  /*0420*/  LDG.E.CONSTANT R21, desc[UR4][R14.64+0x700] ;  /* 0x000700040e157981 */ /* 0x000ea8000c1e9900 */
[----:B------:R-:W2:Y:S01]  /*0430*/  LDG.E.CONSTANT R26, desc[UR4][R14.64+0x780] ;  /* 0x000780040e1a7981 */ /* 0x000ea2000c1e9900 */
[----:B---3--:R-:W-:Y:S01]  /*0440*/  FADD R27, R27, R16 ;  /* 0x000000101b1b7221 */ /* 0x008fe20000000000 */
[----:B------:R-:W-:Y:S02]  /*0450*/  IADD3 R19, PT, PT, R19, 0x10, RZ ;  /* 0x0000001013137810 */ /* 0x000fe40007ffe0ff */
[----:B------:R-:W-:Y:S01]  /*0460*/  IADD3 R18, PT, PT, R18, 0x200, RZ ;  /* 0x0000020012127810 */ /* 0x000fe20007ffe0ff */
[----:B----4-:R-:W-:Y:S01]  /*0470*/  FADD R22, R27, R22 ;  /* 0x000000161b167221 */ /* 0x010fe20000000000 */
[----:B------:R-:W-:-:S02]  /*0480*/  ISETP.NE.AND P0, PT, R19, RZ, PT ;  /* 0x000000ff1300720c */ /* 0x000fc40003f05270 */
[----:B------:R-:W-:Y:S01]  /*0490*/  IADD3 R17, PT, PT, R17, 0x200, RZ ;  /* 0x0000020011117810 */ /* 0x000fe20007ffe0ff */
[----:B-----5:R-:W-:-:S04]  /*04a0*/  FADD R22, R22, R23 ;  /* 0x0000001716167221 */ /* 0x020fc80000000000 */
[----:B------:R-:W-:-:S04]  /*04b0*/  FADD R25, R22, R25 ;  /* 0x0000001916197221 */ /* 0x000fc80000000000 */
[----:B------:R-:W-:-:S04]  /*04c0*/  FADD R25, R25, R24 ;  /* 0x0000001819197221 */ /* 0x000fc80000000000 */
[----:B------:R-:W-:-:S04]  /*04d0*/  FADD R20, R25, R20 ;  /* 0x0000001419147221 */ /* 0x000fc80000000000 */
[----:B--2---:R-:W-:-:S04]  /*04e0*/  FADD R21, R20, R21 ;  /* 0x0000001514157221 */ /* 0x004fc80000000000 */
[----:B------:R-:W-:Y:S01]  /*04f0*/  FADD R16, R21, R26 ;  /* 0x0000001a15107221 */ /* 0x000fe20000000000 */
[----:B------:R-:W-:Y:S06]  /*0500*/  @P0 BRA `(.L_x_244) ;  /* 0xfffffffc00640947 */ /* 0x000fec000383ffff */
.L_x_243:
[----:B------:R-:W-:Y:S05]  /*0510*/  BSYNC.RECONVERGENT B1 ;  /* 0x0000000000017941 */ /* 0x000fea0003800200 */
.L_x_242:
[----:B------:R-:W-:Y:S05]  /*0520*/  @!P1 BRA `(.L_x_241) ;  /* 0x0000000000ec9947 */ /* 0x000fea0003800000 */
[----:B------:R-:W-:Y:S01]  /*0530*/  ISETP.GE.U32.AND P0, PT, R11, 0x7, PT ;  /* 0x000000070b00780c */ /* 0x000fe20003f06070 */
[----:B------:R-:W-:Y:S01]  /*0540*/  BSSY.RECONVERGENT B1, `(.L_x_245) ;  /* 0x0000018000017945 */ /* 0x000fe20003800200 */
[----:B------:R-:W-:-:S11]  /*0550*/  ISETP.NE.AND P1, PT, R8, RZ, PT ;  /* 0x000000ff0800720c */ /* 0x000fd60003f25270 */
[----:B------:R-:W-:Y:S05]  /*0560*/  @!P0 BRA `(.L_x_246) ;  /* 0x0000000000548947 */ /* 0x000fea0003800000 */
[----:B------:R-:W0:Y:S01]  /*0570*/  LDC.64 R14, c[0x0][0x380] ;  /* 0x0000e000ff0e7b82 */ /* 0x000e220000000a00 */
[----:B------:R-:W2:Y:S02]  /*0580*/  LDCU UR6, c[0x0][0x3a0] ;  /* 0x00007400ff0677ac */ /* 0x000ea40008000800 */
[----:B--2---:R-:W-:-:S04]  /*0590*/  IMAD R17, R5, UR6, R18 ;  /* 0x0000000605117c24 */ /* 0x004fc8000f8e0212 */
        /* <DEDUP_REMOVED lines=18> */
.L_x_246:
[----:B------:R-:W-:Y:S05]  /*06c0*/  BSYNC.RECONVERGENT B1 ;  /* 0x0000000000017941 */ /* 0x000fea0003800200 */
.L_x_245:
        /* <DEDUP_REMOVED lines=18> */
.L_x_248:
[----:B------:R-:W-:Y:S05]  /*07f0*/  BSYNC.RECONVERGENT B1 ;  /* 0x0000000000017941 */ /* 0x000fea0003800200 */
.L_x_247:
[----:B------:R-:W-:Y:S05]  /*0800*/  @!P1 BRA `(.L_x_241) ;  /* 0x0000000000349947 */ /* 0x000fea0003800000 */
[----:B------:R-:W0:Y:S01]  /*0810*/  LDC.64 R14, c[0x0][0x380] ;  /* 0x0000e000ff0e7b82 */ /* 0x000e220000000a00 */
[----:B------:R-:W2:Y:S02]  /*0820*/  LDCU UR6, c[0x0][0x3a0] ;  /* 0x00007400ff0677ac */ /* 0x000ea40008000800 */
[----:B--2---:R-:W-:-:S04]  /*0830*/  IMAD R17, R5, UR6, R18 ;  /* 0x0000000605117c24 */ /* 0x004fc8000f8e0212 */
        /* <DEDUP_REMOVED lines=10> */
.L_x_241:
[----:B------:R-:W-:Y:S05]  /*08e0*/  BSYNC.RECONVERGENT B0 ;  /* 0x0000000000007941 */ /* 0x000fea0003800200 */
.L_x_240:
[----:B------:R-:W-:Y:S01]  /*08f0*/  UMOV UR6, 0xffffffff ;  /* 0xffffffff00067882 */ /* 0x000fe20000000000 */
[----:B------:R-:W-:Y:S02]  /*0900*/  ISETP.NE.AND P2, PT, R0, RZ, PT ;  /* 0x000000ff0000720c */ /* 0x000fe40003f45270 */
[----:B------:R-:W-:Y:S11]  /*0910*/  BRA.DIV UR6, `(.L_x_249) ;  /* 0x0000000e06507947 */ /* 0x000ff6000b800000 */
[----:B------:R-:W0:Y:S02]  /*0920*/  SHFL.DOWN P0, R15, R16, 0x1, 0x1f ;  /* 0x08201f00100f7f89 */ /* 0x000e240000000000 */
[----:B0-----:R-:W-:-:S05]  /*0930*/  @P0 FADD R15, R15, R16 ;  /* 0x000000100f0f0221 */ /* 0x001fca0000000000 */
[----:B------:R-:W0:Y:S02]  /*0940*/  SHFL.DOWN P0, R14, R15, 0x2, 0x1f ;  /* 0x08401f000f0e7f89 */ /* 0x000e240000000000 */
[----:B0-----:R-:W-:-:S05]  /*0950*/  @P0 FADD R14, R15, R14 ;  /* 0x0000000e0f0e0221 */ /* 0x001fca0000000000 */
[----:B------:R-:W0:Y:S02]  /*0960*/  SHFL.DOWN P0, R17, R14, 0x4, 0x1f ;  /* 0x08801f000e117f89 */ /* 0x000e240000000000 */
[----:B0-----:R-:W-:-:S05]  /*0970*/  @P0 FADD R17, R14, R17 ;  /* 0x000000110e110221 */ /* 0x001fca0000000000 */
[----:B------:R-:W0:Y:S02]  /*0980*/  SHFL.DOWN P0, R18, R17, 0x8, 0x1f ;  /* 0x09001f0011127f89 */ /* 0x000e240000000000 */
[----:B0-----:R-:W-:-:S05]  /*0990*/  @P0 FADD R18, R17, R18 ;  /* 0x0000001211120221 */ /* 0x001fca0000000000 */
[----:B------:R0:W2:Y:S02]  /*09a0*/  SHFL.DOWN P0, R19, R18, 0x10, 0x1f ;  /* 0x0a001f0012137f89 */ /* 0x0000a40000000000 */
.L_x_270:
[----:B--2---:R-:W-:Y:S01]  /*09b0*/  @P0 FADD R19, R18, R19 ;  /* 0x0000001312130221 */ /* 0x004fe20000000000 */
[----:B------:R-:W-:Y:S05]  /*09c0*/  WARPSYNC.ALL ;  /* 0x0000000000007948 */ /* 0x000fea0003800000 */
[----:B------:R-:W2:Y:S01]  /*09d0*/  SHFL.IDX PT, R15, R19, RZ, 0x1f ;  /* 0x00001fff130f7589 */ /* 0x000ea200000e0000 */
[----:B------:R-:W3:Y:S02]  /*09e0*/  MUFU.RCP R17, R4 ;  /* 0x0000000400117308 */ /* 0x000ee40000001000 */
[----:B---3--:R-:W-:-:S04]  /*09f0*/  FFMA R14, -R4, R17, 1 ;  /* 0x3f800000040e7423 */ /* 0x008fc80000000111 */
[----:B------:R-:W-:Y:S02]  /*0a00*/  FFMA R14, R17, R14, R17 ;  /* 0x0000000e110e7223 */ /* 0x000fe40000000011 */
[----:B--2---:R-:W2:Y:S02]  /*0a10*/  FCHK P0, R15, R4 ;  /* 0x000000040f007302 */ /* 0x004ea40000000000 */
[----:B------:R-:W-:-:S04]  /*0a20*/  FFMA R17, R15, R14, RZ ;  /* 0x0000000e0f117223 */ /* 0x000fc800000000ff */
[----:B------:R-:W-:-:S04]  /*0a30*/  FFMA R16, -R4, R17, R15 ;  /* 0x0000001104107223 */ /* 0x000fc8000000010f */
[----:B------:R-:W-:Y:S01]  /*0a40*/  FFMA R16, R14, R16, R17 ;  /* 0x000000100e107223 */ /* 0x000fe20000000011 */
[----:B--2---:R-:W-:Y:S06]  /*0a50*/  @!P0 BRA `(.L_x_250) ;  /* 0x0000000000108947 */ /* 0x004fec0003800000 */
[----:B------:R-:W-:Y:S02]  /*0a60*/  MOV R14, R4 ;  /* 0x00000004000e7202 */ /* 0x000fe40000000f00 */
[----:B------:R-:W-:-:S07]  /*0a70*/  MOV R16, 0xa90 ;  /* 0x00000a9000107802 */ /* 0x000fce0000000f00 */
[----:B01----:R-:W-:Y:S05]  /*0a80*/  CALL.REL.NOINC `($__internal_8_$__cuda_sm3x_div_rn_noftz_f32_slowpath) ;  /* 0x0000000c00807944 */ /* 0x003fea0003c00000 */
[----:B------:R-:W-:-:S07]  /*0a90*/  MOV R16, R14 ;  /* 0x0000000e00107202 */ /* 0x000fce0000000f00 */
.L_x_250:
[----:B------:R-:W2:Y:S01]  /*0aa0*/  @!P2 LDC.64 R14, c[0x0][0x390] ;  /* 0x0000e400ff0eab82 */ /* 0x000ea20000000a00 */
[----:B------:R-:W3:Y:S01]  /*0ab0*/  LDCU UR6, c[0x0][0x3b0] ;  /* 0x00007600ff0677ac */ /* 0x000ee20008000800 */
[----:B------:R-:W-:Y:S01]  /*0ac0*/  BSSY.RECONVERGENT B0, `(.L_x_251) ;  /* 0x0000091000007945 */ /* 0x000fe20003800200 */
[----:B------:R-:W-:Y:S02]  /*0ad0*/  HFMA2 R17, -RZ, RZ, 0, 0 ;  /* 0x00000000ff117431 */ /* 0x000fe400000001ff */
[----:B--2---:R-:W-:-:S05]  /*0ae0*/  @!P2 IMAD.WIDE R14, R5, 0x4, R14 ;  /* 0x00000004050ea825 */ /* 0x004fca00078e020e */
[----:B------:R2:W-:Y:S01]  /*0af0*/  @!P2 STG.E desc[UR4][R14.64], R16 ;  /* 0x000000100e00a986 */ /* 0x0005e2000c101904 */
[----:B---3--:R-:W-:Y:S05]  /*0b00*/  @P3 BRA `(.L_x_252) ;  /* 0x0000000800303947 */ /* 0x008fea0003800000 */
[----:B------:R-:W-:Y:S01]  /*0b10*/  ISETP.GE.U32.AND P0, PT, R3, 0x1e0, PT ;  /* 0x000001e00300780c */ /* 0x000fe20003f06070 */
[----:B------:R-:W-:Y:S01]  /*0b20*/  BSSY.RECONVERGENT B1, `(.L_x_253) ;  /* 0x000003f000017945 */ /* 0x000fe20003800200 */
[----:B------:R-:W-:Y:S02]  /*0b30*/  ISETP.NE.AND P1, PT, R7, RZ, PT ;  /* 0x000000ff0700720c */ /* 0x000fe40003f25270 */
[----:B------:R-:W-:Y:S02]  /*0b40*/  MOV R17, RZ ;  /* 0x000000ff00117202 */ /* 0x000fe40000000f00 */
[----:B0-----:R-:W-:-:S07]  /*0b50*/  MOV R18, R0 ;  /* 0x0000000000127202 */ /* 0x001fce0000000f00 */
[----:B------:R-:W-:Y:S05]  /*0b60*/  @!P0 BRA `(.L_x_254) ;  /* 0x0000000000e88947 */ /* 0x000fea0003800000 */
[----:B------:R-:W-:Y:S01]  /*0b70*/  HFMA2 R17, -RZ, RZ, 0, 0 ;  /* 0x00000000ff117431 */ /* 0x000fe200000001ff */
[----:B------:R-:W-:Y:S02]  /*0b80*/  MOV R20, RZ ;  /* 0x000000ff00147202 */ /* 0x000fe40000000f00 */
[----:B------:R-:W-:-:S07]  /*0b90*/  MOV R18, R0 ;  /* 0x0000000000127202 */ /* 0x000fce0000000f00 */
.L_x_255:
[----:B--2---:R-:W0:Y:S01]  /*0ba0*/  LDC.64 R14, c[0x0][0x380] ;  /* 0x0000e000ff0e7b82 */ /* 0x004e220000000a00 */
        /* <DEDUP_REMOVED lines=9> */
[----:B--2---:R-:W-:-:S03]  /*0c40*/  FADD R22, R23, -R16 ;  /* 0x8000001017167221 */ /* 0x004fc60000000000 */
[----:B------:R-:W2:Y:S01]  /*0c50*/  LDG.E.CONSTANT R23, desc[UR4][R14.64+0x380] ;  /* 0x000380040e177981 */ /* 0x000ea2000c1e9900 */
[----:B------:R-:W-:Y:S01]  /*0c60*/  FFMA R17, R22, R22, R17 ;  /* 0x0000001616117223 */ /* 0x000fe20000000011 */
[--C-:B---3--:R-:W-:Y:S01]  /*0c70*/  FADD R24, R24, -R16.reuse ;  /* 0x8000001018187221 */ /* 0x108fe20000000000 */
[----:B----4-:R-:W-:-:S03]  /*0c80*/  FADD R22, R29, -R16 ;  /* 0x800000101d167221 */ /* 0x010fc60000000000 */
[----:B------:R-:W-:Y:S01]  /*0c90*/  FFMA R17, R24, R24, R17 ;  /* 0x0000001818117223 */ /* 0x000fe20000000011 */
[----:B-----5:R-:W-:-:S03]  /*0ca0*/  FADD R27, R27, -R16 ;  /* 0x800000101b1b7221 */ /* 0x020fc60000000000 */
[----:B------:R-:W-:Y:S02]  /*0cb0*/  FFMA R22, R22, R22, R17 ;  /* 0x0000001616167223 */ /* 0x000fe40000000011 */
[----:B------:R-:W3:Y:S02]  /*0cc0*/  LDG.E.CONSTANT R17, desc[UR4][R14.64+0x400] ;  /* 0x000400040e117981 */ /* 0x000ee4000c1e9900 */
[----:B------:R-:W-:Y:S01]  /*0cd0*/  FFMA R22, R27, R27, R22 ;  /* 0x0000001b1b167223 */ /* 0x000fe20000000016 */
[----:B------:R-:W-:Y:S02]  /*0ce0*/  FADD R27, R25, -R16 ;  /* 0x80000010191b7221 */ /* 0x000fe40000000000 */
[----:B------:R-:W4:Y:S02]  /*0cf0*/  LDG.E.CONSTANT R25, desc[UR4][R14.64+0x480] ;  /* 0x000480040e197981 */ /* 0x000f24000c1e9900 */
[----:B------:R-:W-:Y:S01]  /*0d00*/  FFMA R22, R27, R27, R22 ;  /* 0x0000001b1b167223 */ /* 0x000fe20000000016 */
[----:B------:R-:W-:-:S02]  /*0d10*/  FADD R27, R21, -R16 ;  /* 0x80000010151b7221 */ /* 0x000fc40000000000 */
[----:B------:R-:W5:Y:S02]  /*0d20*/  LDG.E.CONSTANT R21, desc[UR4][R14.64+0x500] ;  /* 0x000500040e157981 */ /* 0x000f64000c1e9900 */
[----:B------:R-:W-:Y:S01]  /*0d30*/  FFMA R22, R27, R27, R22 ;  /* 0x0000001b1b167223 */ /* 0x000fe20000000016 */
[----:B------:R-:W-:Y:S02]  /*0d40*/  FADD R27, R19, -R16 ;  /* 0x80000010131b7221 */ /* 0x000fe40000000000 */
[----:B------:R-:W5:Y:S02]  /*0d50*/  LDG.E.CONSTANT R19, desc[UR4][R14.64+0x580] ;  /* 0x000580040e137981 */ /* 0x000f64000c1e9900 */
[----:B------:R-:W-:Y:S02]  /*0d60*/  FFMA R22, R27, R27, R22 ;  /* 0x0000001b1b167223 */ /* 0x000fe40000000016 */
[----:B------:R-:W5:Y:S01]  /*0d70*/  LDG.E.CONSTANT R27, desc[UR4][R14.64+0x600] ;  /* 0x000600040e1b7981 */ /* 0x000f62000c1e9900 */
[----:B--2---:R-:W-:-:S03]  /*0d80*/  FADD R29, R23, -R16 ;  /* 0x80000010171d7221 */ /* 0x004fc60000000000 */
[----:B------:R-:W2:Y:S01]  /*0d90*/  LDG.E.CONSTANT R23, desc[UR4][R14.64+0x680] ;  /* 0x000680040e177981 */ /* 0x000ea2000c1e9900 */
[----:B------:R-:W-:-:S03]  /*0da0*/  FFMA R24, R29, R29, R22 ;  /* 0x0000001d1d187223 */ /* 0x000fc60000000016 */
[----:B------:R-:W2:Y:S04]  /*0db0*/  LDG.E.CONSTANT R29, desc[UR4][R14.64+0x700] ;  /* 0x000700040e1d7981 */ /* 0x000ea8000c1e9900 */
[----:B------:R-:W2:Y:S01]  /*0dc0*/  LDG.E.CONSTANT R22, desc[UR4][R14.64+0x780] ;  /* 0x000780040e167981 */ /* 0x000ea2000c1e9900 */
[----:B---3--:R-:W-:-:S04]  /*0dd0*/  FADD R17, R17, -R16 ;  /* 0x8000001011117221 */ /* 0x008fc80000000000 */
[----:B------:R-:W-:Y:S01]  /*0de0*/  FFMA R24, R17, R17, R24 ;  /* 0x0000001111187223 */ /* 0x000fe20000000018 */
[----:B----4-:R-:W-:-:S04]  /*0df0*/  FADD R25, R25, -R16 ;  /* 0x8000001019197221 */ /* 0x010fc80000000000 */
[----:B------:R-:W-:Y:S01]  /*0e00*/  FFMA R24, R25, R25, R24 ;  /* 0x0000001919187223 */ /* 0x000fe20000000018 */
[----:B-----5:R-:W-:Y:S01]  /*0e10*/  FADD R21, R21, -R16 ;  /* 0x8000001015157221 */ /* 0x020fe20000000000 */
[----:B------:R-:W-:-:S03]  /*0e20*/  IADD3 R20, PT, PT, R20, 0x10, RZ ;  /* 0x0000001014147810 */ /* 0x000fc60007ffe0ff */
[----:B------:R-:W-:Y:S01]  /*0e30*/  FFMA R24, R21, R21, R24 ;  /* 0x0000001515187223 */ /* 0x000fe20000000018 */
[----:B------:R-:W-:Y:S01]  /*0e40*/  FADD R19, R19, -R16 ;  /* 0x8000001013137221 */ /* 0x000fe20000000000 */
[----:B------:R-:W-:-:S03]  /*0e50*/  ISETP.NE.AND P0, PT, R20, R9, PT ;  /* 0x000000091400720c */ /* 0x000fc60003f05270 */
[----:B------:R-:W-:Y:S01]  /*0e60*/  FFMA R24, R19, R19, R24 ;  /* 0x0000001313187223 */ /* 0x000fe20000000018 */
[----:B------:R-:W-:-:S04]  /*0e70*/  FADD R27, R27, -R16 ;  /* 0x800000101b1b7221 */ /* 0x000fc80000000000 */
[----:B------:R-:W-:Y:S01]  /*0e80*/  FFMA R24, R27, R27, R24 ;  /* 0x0000001b1b187223 */ /* 0x000fe20000000018 */
[----:B------:R-:W-:Y:S01]  /*0e90*/  IADD3 R18, PT, PT, R18, 0x200, RZ ;  /* 0x0000020012127810 */ /* 0x000fe20007ffe0ff */
[----:B--2---:R-:W-:-:S04]  /*0ea0*/  FADD R23, R23, -R16 ;  /* 0x8000001017177221 */ /* 0x004fc80000000000 */
[----:B------:R-:W-:Y:S01]  /*0eb0*/  FFMA R24, R23, R23, R24 ;  /* 0x0000001717187223 */ /* 0x000fe20000000018 */
[--C-:B------:R-:W-:Y:S01]  /*0ec0*/  FADD R29, R29, -R16.reuse ;  /* 0x800000101d1d7221 */ /* 0x100fe20000000000 */
[----:B------:R-:W-:-:S03]  /*0ed0*/  FADD R17, R22, -R16 ;  /* 0x8000001016117221 */ /* 0x000fc60000000000 */
[----:B------:R-:W-:-:S04]  /*0ee0*/  FFMA R24, R29, R29, R24 ;  /* 0x0000001d1d187223 */ /* 0x000fc80000000018 */
[----:B------:R-:W-:Y:S01]  /*0ef0*/  FFMA R17, R17, R17, R24 ;  /* 0x0000001111117223 */ /* 0x000fe20000000018 */
[----:B------:R-:W-:Y:S06]  /*0f00*/  @P0 BRA `(.L_x_255) ;  /* 0xfffffffc00240947 */ /* 0x000fec000383ffff */
.L_x_254:
[----:B------:R-:W-:Y:S05]  /*0f10*/  BSYNC.RECONVERGENT B1 ;  /* 0x0000000000017941 */ /* 0x000fea0003800200 */
.L_x_253:
[----:B------:R-:W-:Y:S05]  /*0f20*/  @!P1 BRA `(.L_x_252) ;  /* 0x0000000400289947 */ /* 0x000fea0003800000 */
[----:B------:R-:W-:Y:S01]  /*0f30*/  ISETP.GE.U32.AND P0, PT, R11, 0x7, PT ;  /* 0x000000070b00780c */ /* 0x000fe20003f06070 */
[----:B------:R-:W-:Y:S01]  /*0f40*/  BSSY.RECONVERGENT B1, `(.L_x_256) ;  /* 0x0000020000017945 */ /* 0x000fe20003800200 */
[----:B------:R-:W-:-:S11]  /*0f50*/  ISETP.NE.AND P1, PT, R8, RZ, PT ;  /* 0x000000ff0800720c */ /* 0x000fd60003f25270 */
[----:B------:R-:W-:Y:S05]  /*0f60*/  @!P0 BRA `(.L_x_257) ;  /* 0x0000000000748947 */ /* 0x000fea0003800000 */
[----:B--2---:R-:W0:Y:S01]  /*0f70*/  LDC.64 R14, c[0x0][0x380] ;  /* 0x0000e000ff0e7b82 */ /* 0x004e220000000a00 */
        /* <DEDUP_REMOVED lines=12> */
[----:B--2---:R-:W-:-:S04]  /*1040*/  FADD R20, R20, -R16 ;  /* 0x8000001014147221 */ /* 0x004fc80000000000 */
[----:B------:R-:W-:Y:S01]  /*1050*/  FFMA R17, R20, R20, R17 ;  /* 0x0000001414117223 */ /* 0x000fe20000000011 */
[--C-:B---3--:R-:W-:Y:S01]  /*1060*/  FADD R22, R22, -R16.reuse ;  /* 0x8000001016167221 */ /* 0x108fe20000000000 */
[----:B----4-:R-:W-:-:S03]  /*1070*/  FADD R20, R27, -R16 ;  /* 0x800000101b147221 */ /* 0x010fc60000000000 */
[----:B------:R-:W-:-:S04]  /*1080*/  FFMA R17, R22, R22, R17 ;  /* 0x0000001616117223 */ /* 0x000fc80000000011 */
[----:B------:R-:W-:Y:S01]  /*1090*/  FFMA R17, R20, R20, R17 ;  /* 0x0000001414117223 */ /* 0x000fe20000000011 */
[----:B-----5:R-:W-:-:S04]  /*10a0*/  FADD R20, R25, -R16 ;  /* 0x8000001019147221 */ /* 0x020fc80000000000 */
[----:B------:R-:W-:Y:S01]  /*10b0*/  FFMA R17, R20, R20, R17 ;  /* 0x0000001414117223 */ /* 0x000fe20000000011 */
[--C-:B------:R-:W-:Y:S01]  /*10c0*/  FADD R20, R23, -R16.reuse ;  /* 0x8000001017147221 */ /* 0x100fe20000000000 */
[----:B0-----:R-:W-:-:S03]  /*10d0*/  FADD R14, R19, -R16 ;  /* 0x80000010130e7221 */ /* 0x001fc60000000000 */
[----:B------:R-:W-:Y:S01]  /*10e0*/  FFMA R17, R20, R20, R17 ;  /* 0x0000001414117223 */ /* 0x000fe20000000011 */
[----:B------:R-:W-:-:S03]  /*10f0*/  FADD R20, R21, -R16 ;  /* 0x8000001015147221 */ /* 0x000fc60000000000 */
[----:B------:R-:W-:Y:S01]  /*1100*/  FFMA R17, R14, R14, R17 ;  /* 0x0000000e0e117223 */ /* 0x000fe20000000011 */
[----:B------:R-:W-:-:S03]  /*1110*/  FADD R14, R29, -R16 ;  /* 0x800000101d0e7221 */ /* 0x000fc60000000000 */
[----:B------:R-:W-:-:S04]  /*1120*/  FFMA R17, R20, R20, R17 ;  /* 0x0000001414117223 */ /* 0x000fc80000000011 */
[----:B------:R-:W-:-:S07]  /*1130*/  FFMA R17, R14, R14, R17 ;  /* 0x0000000e0e117223 */ /* 0x000fce0000000011 */
.L_x_257:
[----:B------:R-:W-:Y:S05]  /*1140*/  BSYNC.RECONVERGENT B1 ;  /* 0x0000000000017941 */ /* 0x000fea0003800200 */
.L_x_256:
        /* <DEDUP_REMOVED lines=14> */
[----:B--2---:R-:W-:-:S04]  /*1230*/  FADD R20, R19, -R16 ;  /* 0x8000001013147221 */ /* 0x004fc80000000000 */
[----:B------:R-:W-:Y:S01]  /*1240*/  FFMA R17, R20, R20, R17 ;  /* 0x0000001414117223 */ /* 0x000fe20000000011 */
[--C-:B---3--:R-:W-:Y:S01]  /*1250*/  FADD R20, R21, -R16.reuse ;  /* 0x8000001015147221 */ /* 0x108fe20000000000 */
[----:B----4-:R-:W-:-:S03]  /*1260*/  FADD R22, R23, -R16 ;  /* 0x8000001017167221 */ /* 0x010fc60000000000 */
[----:B------:R-:W-:Y:S01]  /*1270*/  FFMA R17, R20, R20, R17 ;  /* 0x0000001414117223 */ /* 0x000fe20000000011 */
[----:B-----5:R-:W-:-:S03]  /*1280*/  FADD R20, R25, -R16 ;  /* 0x8000001019147221 */ /* 0x020fc60000000000 */
[----:B------:R-:W-:-:S04]  /*1290*/  FFMA R17, R22, R22, R17 ;  /* 0x0000001616117223 */ /* 0x000fc80000000011 */
[----:B------:R-:W-:-:S07]  /*12a0*/  FFMA R17, R20, R20, R17 ;  /* 0x0000001414117223 */ /* 0x000fce0000000011 */
.L_x_259:
[----:B------:R-:W-:Y:S05]  /*12b0*/  BSYNC.RECONVERGENT B1 ;  /* 0x0000000000017941 */ /* 0x000fea0003800200 */
.L_x_258:
[----:B------:R-:W-:Y:S05]  /*12c0*/  @!P1 BRA `(.L_x_252) ;  /* 0x0000000000409947 */ /* 0x000fea0003800000 */
[----:B--2---:R-:W0:Y:S01]  /*12d0*/  LDC.64 R14, c[0x0][0x380] ;  /* 0x0000e000ff0e7b82 */ /* 0x004e220000000a00 */
[----:B------:R-:W2:Y:S02]  /*12e0*/  LDCU UR7, c[0x0][0x3b0] ;  /* 0x00007600ff0777ac */ /* 0x000ea40008000800 */
[----:B--2---:R-:W-:-:S04]  /*12f0*/  IMAD R19, R5, UR7, R18 ;  /* 0x0000000705137c24 */ /* 0x004fc8000f8e0212 */
[----:B0-----:R-:W-:-:S05]  /*1300*/  IMAD.WIDE R14, R19, 0x4, R14 ;  /* 0x00000004130e7825 */ /* 0x001fca00078e020e */
[----:B------:R-:W2:Y:S01]  /*1310*/  LDG.E.CONSTANT R19, desc[UR4][R14.64] ;  /* 0x000000040e137981 */ /* 0x000ea2000c1e9900 */
[----:B------:R-:W-:Y:S01]  /*1320*/  ISETP.NE.AND P0, PT, R10, 0x1, PT ;  /* 0x000000010a00780c */ /* 0x000fe20003f05270 */
[----:B--2---:R-:W-:-:S04]  /*1330*/  FADD R18, R19, -R16 ;  /* 0x8000001013127221 */ /* 0x004fc80000000000 */
[----:B------:R-:W-:-:S08]  /*1340*/  FFMA R17, R18, R18, R17 ;  /* 0x0000001212117223 */ /* 0x000fd00000000011 */
[----:B------:R-:W-:Y:S05]  /*1350*/  @!P0 BRA `(.L_x_252) ;  /* 0x00000000001c8947 */ /* 0x000fea0003800000 */
[----:B------:R-:W-:Y:S01]  /*1360*/  ISETP.NE.AND P0, PT, R10, 0x2, PT ;  /* 0x000000020a00780c */ /* 0x000fe20003f05270 */
[----:B------:R-:W2:-:S12]  /*1370*/  LDG.E.CONSTANT R19, desc[UR4][R14.64+0x80] ;  /* 0x000080040e137981 */ /* 0x000e98000c1e9900 */
[----:B------:R-:W3:Y:S01]  /*1380*/  @P0 LDG.E.CONSTANT R21, desc[UR4][R14.64+0x100] ;  /* 0x000100040e150981 */ /* 0x000ee2000c1e9900 */
[----:B--2---:R-:W-:-:S04]  /*1390*/  FADD R18, R19, -R16 ;  /* 0x8000001013127221 */ /* 0x004fc80000000000 */
[----:B------:R-:W-:Y:S01]  /*13a0*/  FFMA R17, R18, R18, R17 ;  /* 0x0000001212117223 */ /* 0x000fe20000000011 */
[----:B---3--:R-:W-:-:S04]  /*13b0*/  @P0 FADD R16, R21, -R16 ;  /* 0x8000001015100221 */ /* 0x008fc80000000000 */
[----:B------:R-:W-:-:S07]  /*13c0*/  @P0 FFMA R17, R16, R16, R17 ;  /* 0x0000001010110223 */ /* 0x000fce0000000011 */
.L_x_252:
[----:B------:R-:W-:Y:S05]  /*13d0*/  BSYNC.RECONVERGENT B0 ;  /* 0x0000000000007941 */ /* 0x000fea0003800200 */
.L_x_251:
[----:B--2---:R-:W2:Y:S01]  /*13e0*/  SHFL.DOWN P0, R14, R17, 0x1, 0x1f ;  /* 0x08201f00110e7f89 */ /* 0x004ea20000000000 */
[----:B------:R-:W-:Y:S01]  /*13f0*/  BSSY.RECONVERGENT B0, `(.L_x_260) ;  /* 0x0000021000007945 */ /* 0x000fe20003800200 */
[----:B--2---:R-:W-:-:S05]  /*1400*/  @P0 FADD R14, R14, R17 ;  /* 0x000000110e0e0221 */ /* 0x004fca0000000000 */
[----:B------:R-:W2:Y:S02]  /*1410*/  SHFL.DOWN P0, R19, R14, 0x2, 0x1f ;  /* 0x08401f000e137f89 */ /* 0x000ea40000000000 */
[----:B--2---:R-:W-:-:S05]  /*1420*/  @P0 FADD R19, R14, R19 ;  /* 0x000000130e130221 */ /* 0x004fca0000000000 */
[----:B------:R-:W2:Y:S02]  /*1430*/  SHFL.DOWN P0, R16, R19, 0x4, 0x1f ;  /* 0x08801f0013107f89 */ /* 0x000ea40000000000 */
[----:B--2---:R-:W-:-:S05]  /*1440*/  @P0 FADD R16, R19, R16 ;  /* 0x0000001013100221 */ /* 0x004fca0000000000 */
[----:B0-----:R-:W0:Y:S02]  /*1450*/  SHFL.DOWN P0, R18, R16, 0x8, 0x1f ;  /* 0x09001f0010127f89 */ /* 0x001e240000000000 */
[----:B0-----:R-:W-:-:S05]  /*1460*/  @P0 FADD R18, R16, R18 ;  /* 0x0000001210120221 */ /* 0x001fca0000000000 */
[----:B------:R-:W0:Y:S02]  /*1470*/  SHFL.DOWN P0, R15, R18, 0x10, 0x1f ;  /* 0x0a001f00120f7f89 */ /* 0x000e240000000000 */
[----:B0-----:R-:W-:Y:S01]  /*1480*/  @P0 FADD R15, R18, R15 ;  /* 0x0000000f120f0221 */ /* 0x001fe20000000000 */
[----:B------:R-:W-:Y:S06]  /*1490*/  @P2 BRA `(.L_x_261) ;  /* 0x0000000000582947 */ /* 0x000fec0003800000 */
[----:B------:R-:W0:Y:S01]  /*14a0*/  MUFU.RCP R17, R6 ;  /* 0x0000000600117308 */ /* 0x000e220000001000 */
[----:B------:R-:W-:Y:S07]  /*14b0*/  BSSY.RECONVERGENT B1, `(.L_x_262) ;  /* 0x000000b000017945 */ /* 0x000fee0003800200 */
[----:B------:R-:W2:Y:S01]  /*14c0*/  FCHK P0, R15, R6 ;  /* 0x000000060f007302 */ /* 0x000ea20000000000 */
[----:B0-----:R-:W-:-:S04]  /*14d0*/  FFMA R14, -R6, R17, 1 ;  /* 0x3f800000060e7423 */ /* 0x001fc80000000111 */
[----:B------:R-:W-:-:S04]  /*14e0*/  FFMA R14, R17, R14, R17 ;  /* 0x0000000e110e7223 */ /* 0x000fc80000000011 */
[----:B------:R-:W-:-:S04]  /*14f0*/  FFMA R17, R15, R14, RZ ;  /* 0x0000000e0f117223 */ /* 0x000fc800000000ff */
[----:B------:R-:W-:-:S04]  /*1500*/  FFMA R16, -R6, R17, R15 ;  /* 0x0000001106107223 */ /* 0x000fc8000000010f */
[----:B------:R-:W-:Y:S01]  /*1510*/  FFMA R14, R14, R16, R17 ;  /* 0x000000100e0e7223 */ /* 0x000fe20000000011 */
[----:B--2---:R-:W-:Y:S06]  /*1520*/  @!P0 BRA `(.L_x_263) ;  /* 0x00000000000c8947 */ /* 0x004fec0003800000 */
[----:B------:R-:W-:Y:S02]  /*1530*/  MOV R14, R6 ;  /* 0x00000006000e7202 */ /* 0x000fe40000000f00 */
[----:B------:R-:W-:-:S07]  /*1540*/  MOV R16, 0x1560 ;  /* 0x0000156000107802 */ /* 0x000fce0000000f00 */
[----:B-1----:R-:W-:Y:S05]  /*1550*/  CALL.REL.NOINC `($__internal_8_$__cuda_sm3x_div_rn_noftz_f32_slowpath) ;  /* 0x0000000000cc7944 */ /* 0x002fea0003c00000 */
.L_x_263:
[----:B------:R-:W-:Y:S05]  /*1560*/  BSYNC.RECONVERGENT B1 ;  /* 0x0000000000017941 */ /* 0x000fea0003800200 */
.L_x_262:
[----:B------:R-:W0:Y:S02]  /*1570*/  LDCU UR6, c[0x0][0x3b4] ;  /* 0x00007680ff0677ac */ /* 0x000e240008000800 */
[----:B0-----:R-:W-:Y:S02]  /*1580*/  FADD R16, R14, UR6 ;  /* 0x000000060e107e21 */ /* 0x001fe40008000000 */
[----:B------:R-:W0:Y:S03]  /*1590*/  LDC.64 R14, c[0x0][0x398] ;  /* 0x0000e600ff0e7b82 */ /* 0x000e260000000a00 */
[----:B------:R-:W-:-:S13]  /*15a0*/  FSETP.GEU.AND P0, PT, |R16|, 1.175494350822287508e-38, PT ;  /* 0x008000001000780b */ /* 0x000fda0003f0e200 */
[----:B------:R-:W-:-:S04]  /*15b0*/  @!P0 FMUL R16, R16, 16777216 ;  /* 0x4b80000010108820 */ /* 0x000fc80000400000 */
[----:B------:R-:W2:Y:S01]  /*15c0*/  MUFU.RSQ R17, R16 ;  /* 0x0000001000117308 */ /* 0x000ea20000001400 */
[----:B0-----:R-:W-:-:S04]  /*15d0*/  IMAD.WIDE R14, R5, 0x4, R14 ;  /* 0x00000004050e7825 */ /* 0x001fc800078e020e */
[----:B--2---:R-:W-:-:S05]  /*15e0*/  @!P0 FMUL R17, R17, 4096 ;  /* 0x4580000011118820 */ /* 0x004fca0000400000 */
[----:B------:R0:W-:Y:S02]  /*15f0*/  STG.E desc[UR4][R14.64], R17 ;  /* 0x000000110e007986 */ /* 0x0001e4000c101904 */
.L_x_261:
[----:B------:R-:W-:Y:S05]  /*1600*/  BSYNC.RECONVERGENT B0 ;  /* 0x0000000000007941 */ /* 0x000fea0003800200 */
.L_x_260:
[----:B------:R-:W2:Y:S01]  /*1610*/  LDCU UR6, c[0x0][0x388] ;  /* 0x00007100ff0677ac */ /* 0x000ea20008000800 */
[----:B-1----:R-:W-:-:S04]  /*1620*/  LEA R5, R2, R5, 0x2 ;  /* 0x0000000502057211 */ /* 0x002fc800078e10ff */
[----:B--2---:R-:W-:-:S13]  /*1630*/  ISETP.GE.AND P0, PT, R5, UR6, PT ;  /* 0x0000000605007c0c */ /* 0x004fda000bf06270 */
[----:B------:R-:W-:Y:S05]  /*1640*/  @!P0 BRA `(.L_x_264) ;  /* 0xffffffe800d48947 */ /* 0x000fea000383ffff */
[----:B------:R-:W-:Y:S05]  /*1650*/  EXIT ;  /* 0x000000000000794d */ /* 0x000fea0003800000 */
.L_x_249:
[----:B------:R-:W-:Y:S01]  /*1660*/  HFMA2 R21, -RZ, RZ, 0, 5.9604644775390625e-08 ;  /* 0x00000001ff157431 */ /* 0x000fe200000001ff */
[----:B------:R-:W-:Y:S02]  /*1670*/  MOV R23, 0x1f ;  /* 0x0000001f00177802 */ /* 0x000fe40000000f00 */
[----:B------:R-:W-:-:S07]  /*1680*/  MOV R20, 0xffffffff ;  /* 0xffffffff00147802 */ /* 0x000fce0000000f00 */
[----:B-1----:R-:W-:Y:S05]  /*1690*/  WARPSYNC.COLLECTIVE R20, `(.L_x_265) ;  /* 0x0000000014087348 */ /* 0x002fea0003c00000 */
[----:B------:R0:W2:Y:S02]  /*16a0*/  SHFL.DOWN P0, R19, R16, R21, R23 ;  /* 0x0800001510137389 */ /* 0x0000a40000000017 */
[----:B012---:R-:W-:Y:S05]  /*16b0*/  ENDCOLLECTIVE ;  /* 0x000000000000791b */ /* 0x007fea0003800000 */
.L_x_265:
[----:B------:R-:W-:Y:S01]  /*16c0*/  HFMA2 R21, -RZ, RZ, 0, 1.1920928955078125e-07 ;  /* 0x00000002ff157431 */ /* 0x000fe200000001ff */
[----:B------:R-:W-:-:S05]  /*16d0*/  MOV R15, R19 ;  /* 0x00000013000f7202 */ /* 0x000fca0000000f00 */
[----:B------:R-:W-:-:S05]  /*16e0*/  @P0 FADD R15, R15, R16 ;  /* 0x000000100f0f0221 */ /* 0x000fca0000000000 */
[----:B------:R-:W-:-:S07]  /*16f0*/  MOV R16, R15 ;  /* 0x0000000f00107202 */ /* 0x000fce0000000f00 */
[----:B------:R-:W-:Y:S05]  /*1700*/  WARPSYNC.COLLECTIVE R20, `(.L_x_266) ;  /* 0x0000000014087348 */ /* 0x000fea0003c00000 */
[----:B------:R0:W1:Y:S02]  /*1710*/  SHFL.DOWN P0, R19, R16, R21, R23 ;  /* 0x0800001510137389 */ /* 0x0000640000000017 */
[----:B01----:R-:W-:Y:S05]  /*1720*/  ENDCOLLECTIVE ;  /* 0x000000000000791b */ /* 0x003fea0003800000 */
.L_x_266:
[----:B------:R-:W-:Y:S01]  /*1730*/  HFMA2 R21, -RZ, RZ, 0, 2.384185791015625e-07 ;  /* 0x00000004ff157431 */ /* 0x000fe200000001ff */
[----:B------:R-:W-:-:S05]  /*1740*/  MOV R14, R19 ;  /* 0x00000013000e7202 */ /* 0x000fca0000000f00 */
[----:B------:R-:W-:-:S05]  /*1750*/  @P0 FADD R14, R15, R14 ;  /* 0x0000000e0f0e0221 */ /* 0x000fca0000000000 */
[----:B------:R-:W-:-:S07]  /*1760*/  MOV R16, R14 ;  /* 0x0000000e00107202 */ /* 0x000fce0000000f00 */
[----:B------:R-:W-:Y:S05]  /*1770*/  WARPSYNC.COLLECTIVE R20, `(.L_x_267) ;  /* 0x0000000014087348 */ /* 0x000fea0003c00000 */
[----:B------:R0:W1:Y:S02]  /*1780*/  SHFL.DOWN P0, R19, R16, R21, R23 ;  /* 0x0800001510137389 */ /* 0x0000640000000017 */
[----:B01----:R-:W-:Y:S05]  /*1790*/  ENDCOLLECTIVE ;  /* 0x000000000000791b */ /* 0x003fea0003800000 */
.L_x_267:
[----:B------:R-:W-:Y:S01]  /*17a0*/  HFMA2 R21, -RZ, RZ, 0, 4.76837158203125e-07 ;  /* 0x00000008ff157431 */ /* 0x000fe200000001ff */
[----:B------:R-:W-:-:S05]  /*17b0*/  MOV R17, R19 ;  /* 0x0000001300117202 */ /* 0x000fca0000000f00 */
[----:B------:R-:W-:-:S05]  /*17c0*/  @P0 FADD R17, R14, R17 ;  /* 0x000000110e110221 */ /* 0x000fca0000000000 */
[----:B------:R-:W-:-:S07]  /*17d0*/  MOV R16, R17 ;  /* 0x0000001100107202 */ /* 0x000fce0000000f00 */
[----:B------:R-:W-:Y:S05]  /*17e0*/  WARPSYNC.COLLECTIVE R20, `(.L_x_268) ;  /* 0x0000000014087348 */ /* 0x000fea0003c00000 */
[----:B------:R0:W1:Y:S02]  /*17f0*/  SHFL.DOWN P0, R19, R16, R21, R23 ;  /* 0x0800001510137389 */ /* 0x0000640000000017 */
[----:B01----:R-:W-:Y:S05]  /*1800*/  ENDCOLLECTIVE ;  /* 0x000000000000791b */ /* 0x003fea0003800000 */
.L_x_268:
[----:B------:R-:W-:Y:S01]  /*1810*/  HFMA2 R21, -RZ, RZ, 0, 9.5367431640625e-07 ;  /* 0x00000010ff157431 */ /* 0x000fe200000001ff */
[----:B------:R-:W-:-:S05]  /*1820*/  MOV R18, R19 ;  /* 0x0000001300127202 */ /* 0x000fca0000000f00 */
[----:B------:R-:W-:-:S05]  /*1830*/  @P0 FADD R18, R17, R18 ;  /* 0x0000001211120221 */ /* 0x000fca0000000000 */
[----:B------:R-:W-:-:S07]  /*1840*/  MOV R16, R18 ;  /* 0x0000001200107202 */ /* 0x000fce0000000f00 */
[----:B------:R-:W-:Y:S05]  /*1850*/  WARPSYNC.COLLECTIVE R20, `(.L_x_269) ;  /* 0x0000000014087348 */ /* 0x000fea0003c00000 */
[----:B------:R0:W1:Y:S02]  /*1860*/  SHFL.DOWN P0, R19, R16, R21, R23 ;  /* 0x0800001510137389 */ /* 0x0000640000000017 */
[----:B01----:R-:W-:Y:S05]  /*1870*/  ENDCOLLECTIVE ;  /* 0x000000000000791b */ /* 0x003fea0003800000 */
.L_x_269:
[----:B------:R-:W-:Y:S05]  /*1880*/  BRA `(.L_x_270) ;  /* 0xfffffff000487947 */ /* 0x000fea000383ffff */
        .weak           $__internal_8_$__cuda_sm3x_div_rn_noftz_f32_slowpath
        .type           $__internal_8_$__cuda_sm3x_div_rn_noftz_f32_slowpath,@function
        .size           $__internal_8_$__cuda_sm3x_div_rn_noftz_f32_slowpath,(.L_x_291 - $__internal_8_$__cuda_sm3x_div_rn_noftz_f32_slowpath)
$__internal_8_$__cuda_sm3x_div_rn_noftz_f32_slowpath:
        /* <DEDUP_REMOVED lines=34> */
.L_x_272:
[----:B------:R-:W-:Y:S01]  /*1ab0*/  LEA R19, R17, 0xc0800000, 0x17 ;  /* 0xc080000011137811 */ /* 0x000fe200078eb8ff */
[----:B------:R-:W-:Y:S01]  /*1ac0*/  BSSY.RECONVERGENT B3, `(.L_x_277) ;  /* 0x0000036000037945 */ /* 0x000fe20003800200 */
[----:B------:R-:W-:Y:S02]  /*1ad0*/  IADD3 R22, PT, PT, R22, -0x7f, RZ ;  /* 0xffffff8116167810 */ /* 0x000fe40007ffe0ff */
[----:B------:R-:W-:-:S03]  /*1ae0*/  IADD3 R21, PT, PT, -R19, R14, RZ ;  /* 0x0000000e13157210 */ /* 0x000fc60007ffe1ff */
[C---:B------:R-:W-:Y:S01]  /*1af0*/  IMAD R14, R22.reuse, -0x800000, R15 ;  /* 0xff800000160e7824 */ /* 0x040fe200078e020f */
        /* <DEDUP_REMOVED lines=46> */
.L_x_279:
[----:B------:R-:W-:-:S04]  /*1de0*/  LOP3.LUT R14, R14, 0x80000000, RZ, 0xc0, !PT ;  /* 0x800000000e0e7812 */ /* 0x000fc800078ec0ff */
[----:B------:R-:W-:Y:S01]  /*1df0*/  LOP3.LUT R14, R14, 0x7f800000, RZ, 0xfc, !PT ;  /* 0x7f8000000e0e7812 */ /* 0x000fe200078efcff */
[----:B------:R-:W-:Y:S06]  /*1e00*/  BRA `(.L_x_280) ;  /* 0x0000000000047947 */ /* 0x000fec0003800000 */
.L_x_278:
[----:B------:R-:W-:-:S07]  /*1e10*/  LEA R14, R21, R14, 0x17 ;  /* 0x0000000e150e7211 */ /* 0x000fce00078eb8ff */
.L_x_280:
[----:B------:R-:W-:Y:S05]  /*1e20*/  BSYNC.RECONVERGENT B3 ;  /* 0x0000000000037941 */ /* 0x000fea0003800200 */
.L_x_277:
[----:B------:R-:W-:Y:S05]  /*1e30*/  BRA `(.L_x_281) ;  /* 0x0000000000207947 */ /* 0x000fea0003800000 */
.L_x_276:
[----:B------:R-:W-:-:S04]  /*1e40*/  LOP3.LUT R14, R14, 0x80000000, R15, 0x48, !PT ;  /* 0x800000000e0e7812 */ /* 0x000fc800078e480f */
[----:B------:R-:W-:Y:S01]  /*1e50*/  LOP3.LUT R14, R14, 0x7f800000, RZ, 0xfc, !PT ;  /* 0x7f8000000e0e7812 */ /* 0x000fe200078efcff */
[----:B------:R-:W-:Y:S06]  /*1e60*/  BRA `(.L_x_281) ;  /* 0x0000000000147947 */ /* 0x000fec0003800000 */
.L_x_275:
[----:B------:R-:W-:Y:S01]  /*1e70*/  LOP3.LUT R14, R14, 0x80000000, R15, 0x48, !PT ;  /* 0x800000000e0e7812 */ /* 0x000fe200078e480f */
[----:B------:R-:W-:Y:S06]  /*1e80*/  BRA `(.L_x_281) ;  /* 0x00000000000c7947 */ /* 0x000fec0003800000 */
.L_x_274:
[----:B------:R-:W0:Y:S01]  /*1e90*/  MUFU.RSQ R14, -QNAN ;  /* 0xffc00000000e7908 */ /* 0x000e220000001400 */
[----:B------:R-:W-:Y:S05]  /*1ea0*/  BRA `(.L_x_281) ;  /* 0x0000000000047947 */ /* 0x000fea0003800000 */
.L_x_273:
[----:B------:R-:W-:-:S07]  /*1eb0*/  FADD.FTZ R14, R15, R14 ;  /* 0x0000000e0f0e7221 */ /* 0x000fce0000010000 */
.L_x_281:
[----:B------:R-:W-:Y:S05]  /*1ec0*/  BSYNC.RECONVERGENT B2 ;  /* 0x0000000000027941 */ /* 0x000fea0003800200 */
.L_x_271:
[----:B------:R-:W-:-:S04]  /*1ed0*/  HFMA2 R17, -RZ, RZ, 0, 0 ;  /* 0x00000000ff117431 */ /* 0x000fc800000001ff */
[----:B0-----:R-:W-:Y:S05]  /*1ee0*/  RET.REL.NODEC R16 `(_Z29LayerNormRowReduceInToOutWarpIff6MeanOpIffE6IvarOpIffEEvPKT_iiPT0_S8_T1_T2_) ;  /* 0xffffffe010447950 */ /* 0x001fea0003c3ffff */
.L_x_282:
        /* <DEDUP_REMOVED lines=9> */
.L_x_291:


//--------------------- .nv.shared.reserved.0     --------------------------
	.section	.nv.shared.reserved.0,"aw",@nobits
	.weak		__nv_reservedSMEM_offset_0_alias
	.size		__nv_reservedSMEM_offset_0_alias, 0, 64
	.other		__nv_reservedSMEM_offset_0_alias,@"STO_CUDA_RESERVED_SHARED STV_DEFAULT"
__nv_reservedSMEM_offset_0_alias:
	.zero		0
	.zero		64


//--------------------- .nv.global                --------------------------
	.section	.nv.global,"aw",@nobits
.nv.global:
	.type		_ZN34_INTERNAL_fb38fe43_4_k_cu_d62a178a4cuda3std3__48in_placeE,@object
	.size		_ZN34_INTERNAL_fb38fe43_4_k_cu_d62a178a4cuda3std3__48in_placeE,(_ZN34_INTERNAL_fb38fe43_4_k_cu_d62a178a4cuda3std6ranges3__45__cpo8distanceE - _ZN34_INTERNAL_fb38fe43_4_k_cu_d62a178a4cuda3std3__48in_placeE)
_ZN34_INTERNAL_fb38fe43_4_k_cu_d62a178a4cuda3std3__48in_placeE:
	.zero		1
	.type		_ZN34_INTERNAL_fb38fe43_4_k_cu_d62a178a4cuda3std6ranges3__45__cpo8distanceE,@object
	.size		_ZN34_INTERNAL_fb38fe43_4_k_cu_d62a178a4cuda3std6ranges3__45__cpo8distanceE,(_ZN34_INTERNAL_fb38fe43_4_k_cu_d62a178a4cuda3std3__45__cpo6cbeginE - _ZN34_INTERNAL_fb38fe43_4_k_cu_d62a178a4cuda3std6ranges3__45__cpo8distanceE)
_ZN34_INTERNAL_fb38fe43_4_k_cu_d62a178a4cuda3std6ranges3__45__cpo8distanceE:
	.zero		1
	.type		_ZN34_INTERNAL_fb38fe43_4_k_cu_d62a178a4cuda3std3__45__cpo6cbeginE,@object
	.size		_ZN34_INTERNAL_fb38fe43_4_k_cu_d62a178a4cuda3std3__45__cpo6cbeginE,(_ZN34_INTERNAL_fb38fe43_4_k_cu_d62a178a4cuda3std6ranges3__45__cpo7advanceE - _ZN34_INTERNAL_fb38fe43_4_k_cu_d62a178a4cuda3std3__45__cpo6cbeginE)
_ZN34_INTERNAL_fb38fe43_4_k_cu_d62a178a4cuda3std3__45__cpo6cbeginE:
	.zero		1
	.type		_ZN34_INTERNAL_fb38fe43_4_k_cu_d62a178a4cuda3std6ranges3__45__cpo7advanceE,@object
	.size		_ZN34_INTERNAL_fb38fe43_4_k_cu_d62a178a4cuda3std6ranges3__45__cpo7advanceE,(_ZN34_INTERNAL_fb38fe43_4_k_cu_d62a178a4cuda3std3__45__cpo7crbeginE - _ZN34_INTERNAL_fb38fe43_4_k_cu_d62a178a4cuda3std6ranges3__45__cpo7advanceE)
_ZN34_INTERNAL_fb38fe43_4_k_cu_d62a178a4cuda3std6ranges3__45__cpo7advanceE:
	.zero		1
	.type		_ZN34_INTERNAL_fb38fe43_4_k_cu_d62a178a4cuda3std3__45__cpo7crbeginE,@object
	.size		_ZN34_INTERNAL_fb38fe43_4_k_cu_d62a178a4cuda3std3__45__cpo7crbeginE,(_ZN34_INTERNAL_fb38fe43_4_k_cu_d62a178a4cuda3std6ranges3__45__cpo4dataE - _ZN34_INTERNAL_fb38fe43_4_k_cu_d62a178a4cuda3std3__45__cpo7crbeginE)
_ZN34_INTERNAL_fb38fe43_4_k_cu_d62a178a4cuda3std3__45__cpo7crbeginE:
	.zero		1
	.type		_ZN34_INTERNAL_fb38fe43_4_k_cu_d62a178a4cuda3std6ranges3__45__cpo4dataE,@object
	.size		_ZN34_INTERNAL_fb38fe43_4_k_cu_d62a178a4cuda3std6ranges3__45__cpo4dataE,(_ZN34_INTERNAL_fb38fe43_4_k_cu_d62a178a4cuda3std6ranges3__45__cpo5beginE - _ZN34_INTERNAL_fb38fe43_4_k_cu_d62a178a4cuda3std6ranges3__45__cpo4dataE)
_ZN34_INTERNAL_fb38fe43_4_k_cu_d62a178a4cuda3std6ranges3__45__cpo4dataE:
	.zero		1
	.type		_ZN34_INTERNAL_fb38fe43_4_k_cu_d62a178a4cuda3std6ranges3__45__cpo5beginE,@object
	.size		_ZN34_INTERNAL_fb38fe43_4_k_cu_d62a178a4cuda3std6ranges3__45__cpo5beginE,(_ZN34_INTERNAL_fb38fe43_4_k_cu_d62a178a4cuda3std3__436_GLOBAL__N__fb38fe43_4_k_cu_d62a178a6ignoreE - _ZN34_INTERNAL_fb38fe43_4_k_cu_d62a178a4cuda3std6ranges3__45__cpo5beginE)
_ZN34_INTERNAL_fb38fe43_4_k_cu_d62a178a4cuda3std6ranges3__45__cpo5beginE:
	.zero		1
	.type		_ZN34_INTERNAL_fb38fe43_4_k_cu_d62a178a4cuda3std3__436_GLOBAL__N__fb38fe43_4_k_cu_d62a178a6ignoreE,@object
	.size		_ZN34_INTERNAL_fb38fe43_4_k_cu_d62a178a4cuda3std3__436_GLOBAL__N__fb38fe43_4_k_cu_d62a178a6ignoreE,(_ZN34_INTERNAL_fb38fe43_4_k_cu_d62a178a4cuda3std6ranges3__45__cpo4sizeE - _ZN34_INTERNAL_fb38fe43_4_k_cu_d62a178a4cuda3std3__436_GLOBAL__N__fb38fe43_4_k_cu_d62a178a6ignoreE)
_ZN34_INTERNAL_fb38fe43_4_k_cu_d62a178a4cuda3std3__436_GLOBAL__N__fb38fe43_4_k_cu_d62a178a6ignoreE:
	.zero		1
	.type		_ZN34_INTERNAL_fb38fe43_4_k_cu_d62a178a4cuda3std6ranges3__45__cpo4sizeE,@object
	.size		_ZN34_INTERNAL_fb38fe43_4_k_cu_d62a178a4cuda3std6ranges3__45__cpo4sizeE,(_ZN34_INTERNAL_fb38fe43_4_k_cu_d62a178a4cuda3std3__45__cpo5beginE - _ZN34_INTERNAL_fb38fe43_4_k_cu_d62a178a4cuda3std6ranges3__45__cpo4sizeE)
_ZN34_INTERNAL_fb38fe43_4_k_cu_d62a178a4cuda3std6ranges3__45__cpo4sizeE:
	.zero		1
	.type		_ZN34_INTERNAL_fb38fe43_4_k_cu_d62a178a4cuda3std3__45__cpo5beginE,@object
	.size		_ZN34_INTERNAL_fb38fe43_4_k_cu_d62a178a4cuda3std3__45__cpo5beginE,(_ZN34_INTERNAL_fb38fe43_4_k_cu_d62a178a4cuda3std6ranges3__45__cpo6cbeginE - _ZN34_INTERNAL_fb38fe43_4_k_cu_d62a178a4cuda3std3__45__cpo5beginE)
_ZN34_INTERNAL_fb38fe43_4_k_cu_d62a178a4cuda3std3__45__cpo5beginE:
	.zero		1
	.type		_ZN34_INTERNAL_fb38fe43_4_k_cu_d62a178a4cuda3std6ranges3__45__cpo6cbeginE,@object
	.size		_ZN34_INTERNAL_fb38fe43_4_k_cu_d62a178a4cuda3std6ranges3__45__cpo6cbeginE,(_ZN34_INTERNAL_fb38fe43_4_k_cu_d62a178a4cuda3std3__45__cpo6rbeginE - _ZN34_INTERNAL_fb38fe43_4_k_cu_d62a178a4cuda3std6ranges3__45__cpo6cbeginE)
_ZN34_INTERNAL_fb38fe43_4_k_cu_d62a178a4cuda3std6ranges3__45__cpo6cbeginE:
	.zero		1
	.type		_ZN34_INTERNAL_fb38fe43_4_k_cu_d62a178a4cuda3std3__45__cpo6rbeginE,@object
	.size		_ZN34_INTERNAL_fb38fe43_4_k_cu_d62a178a4cuda3std3__45__cpo6rbeginE,(_ZN34_INTERNAL_fb38fe43_4_k_cu_d62a178a4cuda3std6ranges3__45__cpo4nextE - _ZN34_INTERNAL_fb38fe43_4_k_cu_d62a178a4cuda3std3__45__cpo6rbeginE)
_ZN34_INTERNAL_fb38fe43_4_k_cu_d62a178a4cuda3std3__45__cpo6rbeginE:
	.zero		1
	.type		_ZN34_INTERNAL_fb38fe43_4_k_cu_d62a178a4cuda3std6ranges3__45__cpo4nextE,@object
	.size		_ZN34_INTERNAL_fb38fe43_4_k_cu_d62a178a4cuda3std6ranges3__45__cpo4nextE,(_ZN34_INTERNAL_fb38fe43_4_k_cu_d62a178a4cuda3std6ranges3__45__cpo4swapE - _ZN34_INTERNAL_fb38fe43_4_k_cu_d62a178a4cuda3std6ranges3__45__cpo4nextE)
_ZN34_INTERNAL_fb38fe43_4_k_cu_d62a178a4cuda3std6ranges3__45__cpo4nextE:
	.zero		1
	.type		_ZN34_INTERNAL_fb38fe43_4_k_cu_d62a178a4cuda3std6ranges3__45__cpo4swapE,@object
	.size		_ZN34_INTERNAL_fb38fe43_4_k_cu_d62a178a4cuda3std6ranges3__45__cpo4swapE,(_ZN34_INTERNAL_fb38fe43_4_k_cu_d62a178a4cuda3std3__420unreachable_sentinelE - _ZN34_INTERNAL_fb38fe43_4_k_cu_d62a178a4cuda3std6ranges3__45__cpo4swapE)
_ZN34_INTERNAL_fb38fe43_4_k_cu_d62a178a4cuda3std6ranges3__45__cpo4swapE:
	.zero		1
	.type		_ZN34_INTERNAL_fb38fe43_4_k_cu_d62a178a4cuda3std3__420unreachable_sentinelE,@object
	.size		_ZN34_INTERNAL_fb38fe43_4_k_cu_d62a178a4cuda3std3__420unreachable_sentinelE,(_ZN34_INTERNAL_fb38fe43_4_k_cu_d62a178a6thrust24THRUST_300001_SM_1000_NS6system6detail10sequential3seqE - _ZN34_INTERNAL_fb38fe43_4_k_cu_d62a178a4cuda3std3__420unreachable_sentinelE)
_ZN34_INTERNAL_fb38fe43_4_k_cu_d62a178a4cuda3std3__420unreachable_sentinelE:
	.zero		1
	.type		_ZN34_INTERNAL_fb38fe43_4_k_cu_d62a178a6thrust24THRUST_300001_SM_1000_NS6system6detail10sequential3seqE,@object
	.size		_ZN34_INTERNAL_fb38fe43_4_k_cu_d62a178a6thrust24THRUST_300001_SM_1000_NS6system6detail10sequential3seqE,(_ZN34_INTERNAL_fb38fe43_4_k_cu_d62a178a4cuda3std3__45__cpo4cendE - _ZN34_INTERNAL_fb38fe43_4_k_cu_d62a178a6thrust24THRUST_300001_SM_1000_NS6system6detail10sequential3seqE)
_ZN34_INTERNAL_fb38fe43_4_k_cu_d62a178a6thrust24THRUST_300001_SM_1000_NS6system6detail10sequential3seqE:
	.zero		1
	.type		_ZN34_INTERNAL_fb38fe43_4_k_cu_d62a178a4cuda3std3__45__cpo4cendE,@object
	.size		_ZN34_INTERNAL_fb38fe43_4_k_cu_d62a178a4cuda3std3__45__cpo4cendE,(_ZN34_INTERNAL_fb38fe43_4_k_cu_d62a178a4cuda3std6ranges3__45__cpo9iter_swapE - _ZN34_INTERNAL_fb38fe43_4_k_cu_d62a178a4cuda3std3__45__cpo4cendE)
_ZN34_INTERNAL_fb38fe43_4_k_cu_d62a178a4cuda3std3__45__cpo4cendE:
	.zero		1
	.type		_ZN34_INTERNAL_fb38fe43_4_k_cu_d62a178a4cuda3std6ranges3__45__cpo9iter_swapE,@object
	.size		_ZN34_INTERNAL_fb38fe43_4_k_cu_d62a178a4cuda3std6ranges3__45__cpo9iter_swapE,(_ZN34_INTERNAL_fb38fe43_4_k_cu_d62a178a4cuda3std3__45__cpo5crendE - _ZN34_INTERNAL_fb38fe43_4_k_cu_d62a178a4cuda3std6ranges3__45__cpo9iter_swapE)
_ZN34_INTERNAL_fb38fe43_4_k_cu_d62a178a4cuda3std6ranges3__45__cpo9iter_swapE:
	.zero		1
	.type		_ZN34_INTERNAL_fb38fe43_4_k_cu_d62a178a4cuda3std3__45__cpo5crendE,@object
	.size		_ZN34_INTERNAL_fb38fe43_4_k_cu_d62a178a4cuda3std3__45__cpo5crendE,(_ZN34_INTERNAL_fb38fe43_4_k_cu_d62a178a4cuda3std6ranges3__45__cpo5cdataE - _ZN34_INTERNAL_fb38fe43_4_k_cu_d62a178a4cuda3std3__45__cpo5crendE)
_ZN34_INTERNAL_fb38fe43_4_k_cu_d62a178a4cuda3std3__45__cpo5crendE:
	.zero		1
	.type		_ZN34_INTERNAL_fb38fe43_4_k_cu_d62a178a4cuda3std6ranges3__45__cpo5cdataE,@object
	.size		_ZN34_INTERNAL_fb38fe43_4_k_cu_d62a178a4cuda3std6ranges3__45__cpo5cdataE,(_ZN34_INTERNAL_fb38fe43_4_k_cu_d62a178a4cuda3std6ranges3__45__cpo3endE - _ZN34_INTERNAL_fb38fe43_4_k_cu_d62a178a4cuda3std6ranges3__45__cpo5cdataE)
_ZN34_INTERNAL_fb38fe43_4_k_cu_d62a178a4cuda3std6ranges3__45__cpo5cdataE:
	.zero		1
	.type		_ZN34_INTERNAL_fb38fe43_4_k_cu_d62a178a4cuda3std6ranges3__45__cpo3endE,@object
	.size		_ZN34_INTERNAL_fb38fe43_4_k_cu_d62a178a4cuda3std6ranges3__45__cpo3endE,(_ZN34_INTERNAL_fb38fe43_4_k_cu_d62a178a4cuda3std3__419piecewise_constructE - _ZN34_INTERNAL_fb38fe43_4_k_cu_d62a178a4cuda3std6ranges3__45__cpo3endE)
_ZN34_INTERNAL_fb38fe43_4_k_cu_d62a178a4cuda3std6ranges3__45__cpo3endE:
	.zero		1
	.type		_ZN34_INTERNAL_fb38fe43_4_k_cu_d62a178a4cuda3std3__419piecewise_constructE,@object
	.size		_ZN34_INTERNAL_fb38fe43_4_k_cu_d62a178a4cuda3std3__419piecewise_constructE,(_ZN34_INTERNAL_fb38fe43_4_k_cu_d62a178a4cuda3std6ranges3__45__cpo5ssizeE - _ZN34_INTERNAL_fb38fe43_4_k_cu_d62a178a4cuda3std3__419piecewise_constructE)
_ZN34_INTERNAL_fb38fe43_4_k_cu_d62a178a4cuda3std3__419piecewise_constructE:
	.zero		1
	.type		_ZN34_INTERNAL_fb38fe43_4_k_cu_d62a178a4cuda3std6ranges3__45__cpo5ssizeE,@object
	.size		_ZN34_INTERNAL_fb38fe43_4_k_cu_d62a178a4cuda3std6ranges3__45__cpo5ssizeE,(_ZN34_INTERNAL_fb38fe43_4_k_cu_d62a178a4cuda3std3__45__cpo3endE - _ZN34_INTERNAL_fb38fe43_4_k_cu_d62a178a4cuda3std6ranges3__45__cpo5ssizeE)
_ZN34_INTERNAL_fb38fe43_4_k_cu_d62a178a4cuda3std6ranges3__45__cpo5ssizeE:
	.zero		1
	.type		_ZN34_INTERNAL_fb38fe43_4_k_cu_d62a178a4cuda3std3__45__cpo3endE,@object
	.size		_ZN34_INTERNAL_fb38fe43_4_k_cu_d62a178a4cuda3std3__45__cpo3endE,(_ZN34_INTERNAL_fb38fe43_4_k_cu_d62a178a4cuda3std6ranges3__45__cpo4cendE - _ZN34_INTERNAL_fb38fe43_4_k_cu_d62a178a4cuda3std3__45__cpo3endE)
_ZN34_INTERNAL_fb38fe43_4_k_cu_d62a178a4cuda3std3__45__cpo3endE:
	.zero		1
	.type		_ZN34_INTERNAL_fb38fe43_4_k_cu_d62a178a4cuda3std6ranges3__45__cpo4cendE,@object
	.size		_ZN34_INTERNAL_fb38fe43_4_k_cu_d62a178a4cuda3std6ranges3__45__cpo4cendE,(_ZN34_INTERNAL_fb38fe43_4_k_cu_d62a178a4cuda3std3__45__cpo4rendE - _ZN34_INTERNAL_fb38fe43_4_k_cu_d62a178a4cuda3std6ranges3__45__cpo4cendE)
_ZN34_INTERNAL_fb38fe43_4_k_cu_d62a178a4cuda3std6ranges3__45__cpo4cendE:
	.zero		1
	.type		_ZN34_INTERNAL_fb38fe43_4_k_cu_d62a178a4cuda3std3__45__cpo4rendE,@object
	.size		_ZN34_INTERNAL_fb38fe43_4_k_cu_d62a178a4cuda3std3__45__cpo4rendE,(_ZN34_INTERNAL_fb38fe43_4_k_cu_d62a178a4cuda3std6ranges3__45__cpo4prevE - _ZN34_INTERNAL_fb38fe43_4_k_cu_d62a178a4cuda3std3__45__cpo4rendE)
_ZN34_INTERNAL_fb38fe43_4_k_cu_d62a178a4cuda3std3__45__cpo4rendE:
	.zero		1
	.type		_ZN34_INTERNAL_fb38fe43_4_k_cu_d62a178a4cuda3std6ranges3__45__cpo4prevE,@object
	.size		_ZN34_INTERNAL_fb38fe43_4_k_cu_d62a178a4cuda3std6ranges3__45__cpo4prevE,(_ZN34_INTERNAL_fb38fe43_4_k_cu_d62a178a4cuda3std6ranges3__45__cpo9iter_moveE - _ZN34_INTERNAL_fb38fe43_4_k_cu_d62a178a4cuda3std6ranges3__45__cpo4prevE)
_ZN34_INTERNAL_fb38fe43_4_k_cu_d62a178a4cuda3std6ranges3__45__cpo4prevE:
	.zero		1
	.type		_ZN34_INTERNAL_fb38fe43_4_k_cu_d62a178a4cuda3std6ranges3__45__cpo9iter_moveE,@object
	.size		_ZN34_INTERNAL_fb38fe43_4_k_cu_d62a178a4cuda3std6ranges3__45__cpo9iter_moveE,(.L_13 - _ZN34_INTERNAL_fb38fe43_4_k_cu_d62a178a4cuda3std6ranges3__45__cpo9iter_moveE)
_ZN34_INTERNAL_fb38fe43_4_k_cu_d62a178a4cuda3std6ranges3__45__cpo9iter_moveE:
	.zero		1
.L_13:


//--------------------- .nv.shared._Z27LayerNormRowReduceTempToOutIf7DmeanOpIffEEvPKT_iiPS2_T0_ --------------------------
	.section	.nv.shared._Z27LayerNormRowReduceTempToOutIf7DmeanOpIffEEvPKT_iiPS2_T0_,"aw",@nobits
	.sectionflags	@""
	.align	4
.nv.shared._Z27LayerNormRowReduceTempToOutIf7DmeanOpIffEEvPKT_iiPS2_T0_:
	.zero		1048


//--------------------- .nv.shared._Z26LayerNormRowReduceInToTempIff7DmeanOpIffEEvPKT_iiPT0_T1_ --------------------------
	.section	.nv.shared._Z26LayerNormRowReduceInToTempIff7DmeanOpIffEEvPKT_iiPT0_T1_,"aw",@nobits
	.sectionflags	@""
	.align	4
.nv.shared._Z26LayerNormRowReduceInToTempIff7DmeanOpIffEEvPKT_iiPT0_T1_:
	.zero		1048


//--------------------- .nv.shared._Z27LayerNormRowReduceTempToOutIf6DvarOpIffEEvPKT_iiPS2_T0_ --------------------------
	.section	.nv.shared._Z27LayerNormRowReduceTempToOutIf6DvarOpIffEEvPKT_iiPS2_T0_,"aw",@nobits
	.sectionflags	@""
	.align	4
.nv.shared._Z27LayerNormRowReduceTempToOutIf6DvarOpIffEEvPKT_iiPS2_T0_:
	.zero		1048


//--------------------- .nv.shared._Z26LayerNormRowReduceInToTempIff6DvarOpIffEEvPKT_iiPT0_T1_ --------------------------
	.section	.nv.shared._Z26LayerNormRowReduceInToTempIff6DvarOpIffEEvPKT_iiPT0_T1_,"aw",@nobits
	.sectionflags	@""
	.align	4
.nv.shared._Z26LayerNormRowReduceInToTempIff6DvarOpIffEEvPKT_iiPT0_T1_:
	.zero		1048


//--------------------- .nv.shared._Z25LayerNormRowReduceInToOutIff6DvarOpIffE7DmeanOpIffEEvPKT_iiPT0_S8_T1_T2_ --------------------------
	.section	.nv.shared._Z25LayerNormRowReduceInToOutIff6DvarOpIffE7DmeanOpIffEEvPKT_iiPT0_S8_T1_T2_,"aw",@nobits
	.sectionflags	@""
	.align	4
.nv.shared._Z25LayerNormRowReduceInToOutIff6DvarOpIffE7DmeanOpIffEEvPKT_iiPT0_S8_T1_T2_:
	.zero		1048


//--------------------- .nv.shared._Z27LayerNormRowReduceTempToOutIf6IvarOpIffEEvPKT_iiPS2_T0_ --------------------------
	.section	.nv.shared._Z27LayerNormRowReduceTempToOutIf6IvarOpIffEEvPKT_iiPS2_T0_,"aw",@nobits
	.sectionflags	@""
	.align	4
.nv.shared._Z27LayerNormRowReduceTempToOutIf6IvarOpIffEEvPKT_iiPS2_T0_:
	.zero		1048


//--------------------- .nv.shared._Z26LayerNormRowReduceInToTempIff6IvarOpIffEEvPKT_iiPT0_T1_ --------------------------
	.section	.nv.shared._Z26LayerNormRowReduceInToTempIff6IvarOpIffEEvPKT_iiPT0_T1_,"aw",@nobits
	.sectionflags	@""
	.align	4
.nv.shared._Z26LayerNormRowReduceInToTempIff6IvarOpIffEEvPKT_iiPT0_T1_:
	.zero		1048


//--------------------- .nv.shared._Z27LayerNormRowReduceTempToOutIf6MeanOpIffEEvPKT_iiPS2_T0_ --------------------------
	.section	.nv.shared._Z27LayerNormRowReduceTempToOutIf6MeanOpIffEEvPKT_iiPS2_T0_,"aw",@nobits
	.sectionflags	@""
	.align	4
.nv.shared._Z27LayerNormRowReduceTempToOutIf6MeanOpIffEEvPKT_iiPS2_T0_:
	.zero		1048


//--------------------- .nv.shared._Z26LayerNormRowReduceInToTempIff6MeanOpIffEEvPKT_iiPT0_T1_ --------------------------
	.section	.nv.shared._Z26LayerNormRowReduceInToTempIff6MeanOpIffEEvPKT_iiPT0_T1_,"aw",@nobits
	.sectionflags	@""
	.align	4
.nv.shared._Z26LayerNormRowReduceInToTempIff6MeanOpIffEEvPKT_iiPT0_T1_:
	.zero		1048


//--------------------- .nv.shared._Z25LayerNormRowReduceInToOutIff6MeanOpIffE6IvarOpIffEEvPKT_iiPT0_S8_T1_T2_ --------------------------
	.section	.nv.shared._Z25LayerNormRowReduceInToOutIff6MeanOpIffE6IvarOpIffEEvPKT_iiPT0_S8_T1_T2_,"aw",@nobits
	.sectionflags	@""
	.align	4
.nv.shared._Z25LayerNormRowReduceInToOutIff6MeanOpIffE6IvarOpIffEEvPKT_iiPT0_S8_T1_T2_:
	.zero		1048


//--------------------- .nv.constant0._Z15LayerNormUpdateIf4DxOpIffEEvPKT_iiPS2_T0_ --------------------------
	.section	.nv.constant0._Z15LayerNormUpdateIf4DxOpIffEEvPKT_iiPS2_T0_,"a",@progbits
	.sectionflags	@""
	.align	4
.nv.constant0._Z15LayerNormUpdateIf4DxOpIffEEvPKT_iiPS2_T0_:
	.zero		976


//--------------------- .nv.constant0._Z27LayerNormRowReduceTempToOutIf7DmeanOpIffEEvPKT_iiPS2_T0_ --------------------------
	.section	.nv.constant0._Z27LayerNormRowReduceTempToOutIf7DmeanOpIffEEvPKT_iiPS2_T0_,"a",@progbits
	.sectionflags	@""
	.align	4
.nv.constant0._Z27LayerNormRowReduceTempToOutIf7DmeanOpIffEEvPKT_iiPS2_T0_:
	.zero		968


//--------------------- .nv.constant0._Z26LayerNormRowReduceInToTempIff7DmeanOpIffEEvPKT_iiPT0_T1_ --------------------------
	.section	.nv.constant0._Z26LayerNormRowReduceInToTempIff7DmeanOpIffEEvPKT_iiPT0_T1_,"a",@progbits
	.sectionflags	@""
	.align	4
.nv.constant0._Z26LayerNormRowReduceInToTempIff7DmeanOpIffEEvPKT_iiPT0_T1_:
	.zero		968


//--------------------- .nv.constant0._Z27LayerNormRowReduceTempToOutIf6DvarOpIffEEvPKT_iiPS2_T0_ --------------------------
	.section	.nv.constant0._Z27LayerNormRowReduceTempToOutIf6DvarOpIffEEvPKT_iiPS2_T0_,"a",@progbits
	.sectionflags	@""
	.align	4
.nv.constant0._Z27LayerNormRowReduceTempToOutIf6DvarOpIffEEvPKT_iiPS2_T0_:
	.zero		960


//--------------------- .nv.constant0._Z26LayerNormRowReduceInToTempIff6DvarOpIffEEvPKT_iiPT0_T1_ --------------------------
	.section	.nv.constant0._Z26LayerNormRowReduceInToTempIff6DvarOpIffEEvPKT_iiPT0_T1_,"a",@progbits
	.sectionflags	@""
	.align	4
.nv.constant0._Z26LayerNormRowReduceInToTempIff6DvarOpIffEEvPKT_iiPT0_T1_:
	.zero		960


//--------------------- .nv.constant0._Z25LayerNormRowReduceInToOutIff6DvarOpIffE7DmeanOpIffEEvPKT_iiPT0_S8_T1_T2_ --------------------------
	.section	.nv.constant0._Z25LayerNormRowReduceInToOutIff6DvarOpIffE7DmeanOpIffEEvPKT_iiPT0_S8_T1_T2_,"a",@progbits
	.sectionflags	@""
	.align	4
.nv.constant0._Z25LayerNormRowReduceInToOutIff6DvarOpIffE7DmeanOpIffEEvPKT_iiPT0_S8_T1_T2_:
	.zero		1016


//--------------------- .nv.constant0._Z29LayerNormRowReduceInToOutWarpIff6DvarOpIffE7DmeanOpIffEEvPKT_iiPT0_S8_T1_T2_ --------------------------
	.section	.nv.constant0._Z29LayerNormRowReduceInToOutWarpIff6DvarOpIffE7DmeanOpIffEEvPKT_iiPT0_S8_T1_T2_,"a",@progbits
	.sectionflags	@""
	.align	4
.nv.constant0._Z29LayerNormRowReduceInToOutWarpIff6DvarOpIffE7DmeanOpIffEEvPKT_iiPT0_S8_T1_T2_:
	.zero		1016


//--------------------- .nv.constant0._Z31LayerNormGradBetaGammaTempToOutIfEvPKT_S2_iiPS0_S3_ --------------------------
	.section	.nv.constant0._Z31LayerNormGradBetaGammaTempToOutIfEvPKT_S2_iiPS0_S3_,"a",@progbits
	.sectionflags	@""
	.align	4
.nv.constant0._Z31LayerNormGradBetaGammaTempToOutIfEvPKT_S2_iiPS0_S3_:
	.zero		936


//--------------------- .nv.constant0._Z30LayerNormGradBetaGammaInToTempIffEvPKT_S2_PKT0_S5_iiiPS3_S6_ --------------------------
	.section	.nv.constant0._Z30LayerNormGradBetaGammaInToTempIffEvPKT_S2_PKT0_S5_iiiPS3_S6_,"a",@progbits
	.sectionflags	@""
	.align	4
.nv.constant0._Z30LayerNormGradBetaGammaInToTempIffEvPKT_S2_PKT0_S5_iiiPS3_S6_:
	.zero		960


//--------------------- .nv.constant0._Z22LayerNormGradBetaGammaIffEvPKT_S2_PKT0_S5_iiPS3_S6_ --------------------------
	.section	.nv.constant0._Z22LayerNormGradBetaGammaIffEvPKT_S2_PKT0_S5_iiPS3_S6_,"a",@progbits
	.sectionflags	@""
	.align	4
.nv.constant0._Z22LayerNormGradBetaGammaIffEvPKT_S2_PKT0_S5_iiPS3_S6_:
	.zero		952


//--------------------- .nv.constant0._Z15LayerNormUpdateIf3YOpIffEEvPKT_iiPS2_T0_ --------------------------
	.section	.nv.constant0._Z15LayerNormUpdateIf3YOpIffEEvPKT_iiPS2_T0_,"a",@progbits
	.sectionflags	@""
	.align	4
.nv.constant0._Z15LayerNormUpdateIf3YOpIffEEvPKT_iiPS2_T0_:
	.zero		960


//--------------------- .nv.constant0._Z27LayerNormRowReduceTempToOutIf6IvarOpIffEEvPKT_iiPS2_T0_ --------------------------
	.section	.nv.constant0._Z27LayerNormRowReduceTempToOutIf6IvarOpIffEEvPKT_iiPS2_T0_,"a",@progbits
	.sectionflags	@""
	.align	4
.nv.constant0._Z27LayerNormRowReduceTempToOutIf6IvarOpIffEEvPKT_iiPS2_T0_:
	.zero		936


//--------------------- .nv.constant0._Z26LayerNormRowReduceInToTempIff6IvarOpIffEEvPKT_iiPT0_T1_ --------------------------
	.section	.nv.constant0._Z26LayerNormRowReduceInToTempIff6IvarOpIffEEvPKT_iiPT0_T1_,"a",@progbits
	.sectionflags	@""
	.align	4
.nv.constant0._Z26LayerNormRowReduceInToTempIff6IvarOpIffEEvPKT_iiPT0_T1_:
	.zero		936


//--------------------- .nv.constant0._Z27LayerNormRowReduceTempToOutIf6MeanOpIffEEvPKT_iiPS2_T0_ --------------------------
	.section	.nv.constant0._Z27LayerNormRowReduceTempToOutIf6MeanOpIffEEvPKT_iiPS2_T0_,"a",@progbits
	.sectionflags	@""
	.align	4
.nv.constant0._Z27LayerNormRowReduceTempToOutIf6MeanOpIffEEvPKT_iiPS2_T0_:
	.zero		924


//--------------------- .nv.constant0._Z26LayerNormRowReduceInToTempIff6MeanOpIffEEvPKT_iiPT0_T1_ --------------------------
	.section	.nv.constant0._Z26LayerNormRowReduceInToTempIff6MeanOpIffEEvPKT_iiPT0_T1_,"a",@progbits
	.sectionflags	@""
	.align	4
.nv.constant0._Z26LayerNormRowReduceInToTempIff6MeanOpIffEEvPKT_iiPT0_T1_:
	.zero		924


//--------------------- .nv.constant0._Z25LayerNormRowReduceInToOutIff6MeanOpIffE6IvarOpIffEEvPKT_iiPT0_S8_T1_T2_ --------------------------
	.section	.nv.constant0._Z25LayerNormRowReduceInToOutIff6MeanOpIffE6IvarOpIffEEvPKT_iiPT0_S8_T1_T2_,"a",@progbits
	.sectionflags	@""
	.align	4
.nv.constant0._Z25LayerNormRowReduceInToOutIff6MeanOpIffE6IvarOpIffEEvPKT_iiPT0_S8_T1_T2_:
	.zero		952


//--------------------- .nv.constant0._Z29LayerNormRowReduceInToOutWarpIff6MeanOpIffE6IvarOpIffEEvPKT_iiPT0_S8_T1_T2_ --------------------------
	.section	.nv.constant0._Z29LayerNormRowReduceInToOutWarpIff6MeanOpIffE6IvarOpIffEEvPKT_iiPT0_S8_T1_T2_,"a",@progbits
	.sectionflags	@""
	.align	4
.nv.constant0._Z29LayerNormRowReduceInToOutWarpIff6MeanOpIffE6IvarOpIffEEvPKT_iiPT0_S8_T1_T2_:
	.zero		952


//--------------------- SYMBOLS --------------------------

	.type		.nv.reservedSmem.offset0,@object
	.size		.nv.reservedSmem.offset0,0x4
	.type		.nv.reservedSmem.cap,@object
	.size		.nv.reservedSmem.cap,0x4
